def attn_fwd(
    Q,
    K,
    V,
    Out,
    Lse,
    sm_scale,
    stride_qz,
    stride_qh,
    stride_qm,
    stride_qk,
    stride_kz,
    stride_kh,
    stride_kn,
    stride_kk,
    stride_vz,
    stride_vh,
    stride_vn,
    stride_vk,
    stride_oz,
    stride_oh,
    stride_om,
    stride_ok,
    seqlen_q,
    seqlen_k,
    BLOCK_M: tl.constexpr,
    BLOCK_N: tl.constexpr,
    HEAD_DIM: tl.constexpr,
    CAUSAL: tl.constexpr,
):
    start_m = tl.program_id(0)
    off_hz = tl.program_id(1)
    q_off = off_hz * stride_qh
    k_off = off_hz * stride_kh
    v_off = off_hz * stride_vh
    offs_m = start_m * BLOCK_M + tl.arange(0, BLOCK_M)
    offs_d = tl.arange(0, HEAD_DIM)
    offs_n = tl.arange(0, BLOCK_N)
    q_ptrs = Q + q_off + offs_m[:, None] * stride_qm + offs_d[None, :] * stride_qk
    k_ptrs = K + k_off + offs_d[:, None] * stride_kk + offs_n[None, :] * stride_kn
    v_ptrs = V + v_off + offs_n[:, None] * stride_vn + offs_d[None, :] * stride_vk
    m_i = tl.full([BLOCK_M], float("-inf"), dtype=tl.float32)
    l_i = tl.zeros([BLOCK_M], dtype=tl.float32) + 1.0
    acc = tl.zeros([BLOCK_M, HEAD_DIM], dtype=tl.float32)
    q = tl.load(q_ptrs)
    acc, l_i, m_i = _attn_fwd_inner(
        acc,
        l_i,
        m_i,
        q,
        k_ptrs,
        v_ptrs,
        sm_scale,
        stride_kn,
        stride_vn,
        start_m,
        seqlen_k,
        BLOCK_M,
        BLOCK_N,
        HEAD_DIM,
        CAUSAL,
    )
    acc = acc / l_i[:, None]
    lse = m_i + tl.math.log2(l_i) / 1.4426950408889634
    o_ptrs = (
        Out
        + off_hz * stride_oh
        + offs_m[:, None] * stride_om
        + offs_d[None, :] * stride_ok
    )
    tl.store(o_ptrs, acc.to(Out.dtype.element_ty))
    tl.store(Lse + off_hz * seqlen_q + offs_m, lse)

# config = {"BLOCK_M": 32, "BLOCK_N": 128, "HEAD_DIM": 512, "arch": "sm_90", "causal": false, "dtype": "fp16", "num_stages": 4, "num_warps": 4}
# arch = sm_90


// ===== COMPILED SASS (sm_90a) =====

	.target	sm_90a

	.elftype	@"ET_EXEC"


//--------------------- .note.nv.tkinfo           --------------------------
	.section	.note.nv.tkinfo,"",@"SHT_NOTE"
	.sectionflags	@"SHF_NOTE_NV_TKINFO"
	.tkinfo
        /*0018*/ 	.word	0x00000002
        /*0030*/ 	.string	""
        /*0030*/ 	.string	"ptxas"
        /*0030*/ 	.string	"Cuda compilation tools, release 13.0, V13.0.88"
        /*0030*/ 	.string	"Build cuda_13.0.r13.0/compiler.36424714_0"
        /*0030*/ 	.string	"-v  -suppress-debug-info  -lineinfo  -arch sm_90a "



//--------------------- .note.nv.cuinfo           --------------------------
	.section	.note.nv.cuinfo,"",@"SHT_NOTE"
	.sectionflags	@"SHF_NOTE_NV_CUINFO"
        /*0018*/ 	.short	0x0002
        /*001a*/ 	.short	0x005a
        /*001c*/ 	.short	0x0082
	.zero		2


//--------------------- .nv.info                  --------------------------
	.section	.nv.info,"",@"SHT_CUDA_INFO"
	.align	4


	//----- nvinfo : EIATTR_REGCOUNT
	.align		4
        /*0000*/ 	.byte	0x04, 0x2f
        /*0002*/ 	.short	(.L_2 - .L_1)
	.align		4
.L_1:
        /*0004*/ 	.word	index@(attn_fwd)
        /*0008*/ 	.word	0x00000020


	//----- nvinfo : EIATTR_FRAME_SIZE
	.align		4
.L_2:
        /*000c*/ 	.byte	0x04, 0x11
        /*000e*/ 	.short	(.L_4 - .L_3)
	.align		4
.L_3:
        /*0010*/ 	.word	index@(attn_fwd)
        /*0014*/ 	.word	0x00004098


	//----- nvinfo : EIATTR_MIN_STACK_SIZE
	.align		4
.L_4:
        /*0018*/ 	.byte	0x04, 0x12
        /*001a*/ 	.short	(.L_6 - .L_5)
	.align		4
.L_5:
        /*001c*/ 	.word	index@(attn_fwd)
        /*0020*/ 	.word	0x00004098
.L_6:


//--------------------- .nv.compat                --------------------------
	.section	.nv.compat,"",@"SHT_CUDA_COMPAT_INFO"
	.align	4
        /*0000*/ 	.byte	0x02, 0x09, 0x01, 0x00, 0x02, 0x02, 0x01, 0x00, 0x02, 0x05, 0x05, 0x00, 0x03, 0x07, 0x01, 0x01
        /*0010*/ 	.byte	0x02, 0x03, 0x00, 0x00, 0x02, 0x06, 0x01, 0x00, 0x04, 0x0b, 0x08, 0x00, 0x00, 0x00, 0x00, 0x00
        /*0020*/ 	.byte	0x00, 0x00, 0x00, 0x00


//--------------------- .nv.info.attn_fwd         --------------------------
	.section	.nv.info.attn_fwd,"",@"SHT_CUDA_INFO"
	.sectionflags	@""
	.align	4


	//----- nvinfo : EIATTR_CUDA_API_VERSION
	.align		4
        /*0000*/ 	.byte	0x04, 0x37
        /*0002*/ 	.short	(.L_8 - .L_7)
.L_7:
        /*0004*/ 	.word	0x00000082


	//----- nvinfo : EIATTR_KPARAM_INFO
	.align		4
.L_8:
        /*0008*/ 	.byte	0x04, 0x17
        /*000a*/ 	.short	(.L_10 - .L_9)
.L_9:
        /*000c*/ 	.word	0x00000000
        /*0010*/ 	.short	0x0019
        /*0012*/ 	.short	0x0080
        /*0014*/ 	.byte	0x00, 0xf4, 0x21, 0x00


	//----- nvinfo : EIATTR_KPARAM_INFO
	.align		4
.L_10:
        /*0018*/ 	.byte	0x04, 0x17
        /*001a*/ 	.short	(.L_12 - .L_11)
.L_11:
        /*001c*/ 	.word	0x00000000
        /*0020*/ 	.short	0x0018
        /*0022*/ 	.short	0x0078
        /*0024*/ 	.byte	0x00, 0xf4, 0x21, 0x00


	//----- nvinfo : EIATTR_KPARAM_INFO
	.align		4
.L_12:
        /*0028*/ 	.byte	0x04, 0x17
        /*002a*/ 	.short	(.L_14 - .L_13)
.L_13:
        /*002c*/ 	.word	0x00000000
        /*0030*/ 	.short	0x0017
        /*0032*/ 	.short	0x0070
        /*0034*/ 	.byte	0x00, 0xf0, 0x11, 0x00


	//----- nvinfo : EIATTR_KPARAM_INFO
	.align		4
.L_14:
        /*0038*/ 	.byte	0x04, 0x17
        /*003a*/ 	.short	(.L_16 - .L_15)
.L_15:
        /*003c*/ 	.word	0x00000000
        /*0040*/ 	.short	0x0016
        /*0042*/ 	.short	0x006c
        /*0044*/ 	.byte	0x00, 0xf0, 0x11, 0x00


	//----- nvinfo : EIATTR_KPARAM_INFO
	.align		4
.L_16:
        /*0048*/ 	.byte	0x04, 0x17
        /*004a*/ 	.short	(.L_18 - .L_17)
.L_17:
        /*004c*/ 	.word	0x00000000
        /*0050*/ 	.short	0x0015
        /*0052*/ 	.short	0x0068
        /*0054*/ 	.byte	0x00, 0xf0, 0x11, 0x00


	//----- nvinfo : EIATTR_KPARAM_INFO
	.align		4
.L_18:
        /*0058*/ 	.byte	0x04, 0x17
        /*005a*/ 	.short	(.L_20 - .L_19)
.L_19:
        /*005c*/ 	.word	0x00000000
        /*0060*/ 	.short	0x0014
        /*0062*/ 	.short	0x0064
        /*0064*/ 	.byte	0x00, 0xf0, 0x11, 0x00


	//----- nvinfo : EIATTR_KPARAM_INFO
	.align		4
.L_20:
        /*0068*/ 	.byte	0x04, 0x17
        /*006a*/ 	.short	(.L_22 - .L_21)
.L_21:
        /*006c*/ 	.word	0x00000000
        /*0070*/ 	.short	0x0013
        /*0072*/ 	.short	0x0060
        /*0074*/ 	.byte	0x00, 0xf0, 0x11, 0x00


	//----- nvinfo : EIATTR_KPARAM_INFO
	.align		4
.L_22:
        /*0078*/ 	.byte	0x04, 0x17
        /*007a*/ 	.short	(.L_24 - .L_23)
.L_23:
        /*007c*/ 	.word	0x00000000
        /*0080*/ 	.short	0x0012
        /*0082*/ 	.short	0x005c
        /*0084*/ 	.byte	0x00, 0xf0, 0x11, 0x00


	//----- nvinfo : EIATTR_KPARAM_INFO
	.align		4
.L_24:
        /*0088*/ 	.byte	0x04, 0x17
        /*008a*/ 	.short	(.L_26 - .L_25)
.L_25:
        /*008c*/ 	.word	0x00000000
        /*0090*/ 	.short	0x0011
        /*0092*/ 	.short	0x0058
        /*0094*/ 	.byte	0x00, 0xf0, 0x11, 0x00


	//----- nvinfo : EIATTR_KPARAM_INFO
	.align		4
.L_26:
        /*0098*/ 	.byte	0x04, 0x17
        /*009a*/ 	.short	(.L_28 - .L_27)
.L_27:
        /*009c*/ 	.word	0x00000000
        /*00a0*/ 	.short	0x0010
        /*00a2*/ 	.short	0x0054
        /*00a4*/ 	.byte	0x00, 0xf0, 0x11, 0x00


	//----- nvinfo : EIATTR_KPARAM_INFO
	.align		4
.L_28:
        /*00a8*/ 	.byte	0x04, 0x17
        /*00aa*/ 	.short	(.L_30 - .L_29)
.L_29:
        /*00ac*/ 	.word	0x00000000
        /*00b0*/ 	.short	0x000f
        /*00b2*/ 	.short	0x0050
        /*00b4*/ 	.byte	0x00, 0xf0, 0x11, 0x00


	//----- nvinfo : EIATTR_KPARAM_INFO
	.align		4
.L_30:
        /*00b8*/ 	.byte	0x04, 0x17
        /*00ba*/ 	.short	(.L_32 - .L_31)
.L_31:
        /*00bc*/ 	.word	0x00000000
        /*00c0*/ 	.short	0x000e
        /*00c2*/ 	.short	0x004c
        /*00c4*/ 	.byte	0x00, 0xf0, 0x11, 0x00


	//----- nvinfo : EIATTR_KPARAM_INFO
	.align		4
.L_32:
        /*00c8*/ 	.byte	0x04, 0x17
        /*00ca*/ 	.short	(.L_34 - .L_33)
.L_33:
        /*00cc*/ 	.word	0x00000000
        /*00d0*/ 	.short	0x000d
        /*00d2*/ 	.short	0x0048
        /*00d4*/ 	.byte	0x00, 0xf0, 0x11, 0x00


	//----- nvinfo : EIATTR_KPARAM_INFO
	.align		4
.L_34:
        /*00d8*/ 	.byte	0x04, 0x17
        /*00da*/ 	.short	(.L_36 - .L_35)
.L_35:
        /*00dc*/ 	.word	0x00000000
        /*00e0*/ 	.short	0x000c
        /*00e2*/ 	.short	0x0044
        /*00e4*/ 	.byte	0x00, 0xf0, 0x11, 0x00


	//----- nvinfo : EIATTR_KPARAM_INFO
	.align		4
.L_36:
        /*00e8*/ 	.byte	0x04, 0x17
        /*00ea*/ 	.short	(.L_38 - .L_37)
.L_37:
        /*00ec*/ 	.word	0x00000000
        /*00f0*/ 	.short	0x000b
        /*00f2*/ 	.short	0x0040
        /*00f4*/ 	.byte	0x00, 0xf0, 0x11, 0x00


	//----- nvinfo : EIATTR_KPARAM_INFO
	.align		4
.L_38:
        /*00f8*/ 	.byte	0x04, 0x17
        /*00fa*/ 	.short	(.L_40 - .L_39)
.L_39:
        /*00fc*/ 	.word	0x00000000
        /*0100*/ 	.short	0x000a
        /*0102*/ 	.short	0x003c
        /*0104*/ 	.byte	0x00, 0xf0, 0x11, 0x00


	//----- nvinfo : EIATTR_KPARAM_INFO
	.align		4
.L_40:
        /*0108*/ 	.byte	0x04, 0x17
        /*010a*/ 	.short	(.L_42 - .L_41)
.L_41:
        /*010c*/ 	.word	0x00000000
        /*0110*/ 	.short	0x0009
        /*0112*/ 	.short	0x0038
        /*0114*/ 	.byte	0x00, 0xf0, 0x11, 0x00


	//----- nvinfo : EIATTR_KPARAM_INFO
	.align		4
.L_42:
        /*0118*/ 	.byte	0x04, 0x17
        /*011a*/ 	.short	(.L_44 - .L_43)
.L_43:
        /*011c*/ 	.word	0x00000000
        /*0120*/ 	.short	0x0008
        /*0122*/ 	.short	0x0034
        /*0124*/ 	.byte	0x00, 0xf0, 0x11, 0x00


	//----- nvinfo : EIATTR_KPARAM_INFO
	.align		4
.L_44:
        /*0128*/ 	.byte	0x04, 0x17
        /*012a*/ 	.short	(.L_46 - .L_45)
.L_45:
        /*012c*/ 	.word	0x00000000
        /*0130*/ 	.short	0x0007
        /*0132*/ 	.short	0x0030
        /*0134*/ 	.byte	0x00, 0xf0, 0x11, 0x00


	//----- nvinfo : EIATTR_KPARAM_INFO
	.align		4
.L_46:
        /*0138*/ 	.byte	0x04, 0x17
        /*013a*/ 	.short	(.L_48 - .L_47)
.L_47:
        /*013c*/ 	.word	0x00000000
        /*0140*/ 	.short	0x0006
        /*0142*/ 	.short	0x002c
        /*0144*/ 	.byte	0x00, 0xf0, 0x11, 0x00


	//----- nvinfo : EIATTR_KPARAM_INFO
	.align		4
.L_48:
        /*0148*/ 	.byte	0x04, 0x17
        /*014a*/ 	.short	(.L_50 - .L_49)
.L_49:
        /*014c*/ 	.word	0x00000000
        /*0150*/ 	.short	0x0005
        /*0152*/ 	.short	0x0028
        /*0154*/ 	.byte	0x00, 0xf0, 0x11, 0x00


	//----- nvinfo : EIATTR_KPARAM_INFO
	.align		4
.L_50:
        /*0158*/ 	.byte	0x04, 0x17
        /*015a*/ 	.short	(.L_52 - .L_51)
.L_51:
        /*015c*/ 	.word	0x00000000
        /*0160*/ 	.short	0x0004
        /*0162*/ 	.short	0x0020
        /*0164*/ 	.byte	0x00, 0xf4, 0x21, 0x00


	//----- nvinfo : EIATTR_KPARAM_INFO
	.align		4
.L_52:
        /*0168*/ 	.byte	0x04, 0x17
        /*016a*/ 	.short	(.L_54 - .L_53)
.L_53:
        /*016c*/ 	.word	0x00000000
        /*0170*/ 	.short	0x0003
        /*0172*/ 	.short	0x0018
        /*0174*/ 	.byte	0x00, 0xf4, 0x21, 0x00


	//----- nvinfo : EIATTR_KPARAM_INFO
	.align		4
.L_54:
        /*0178*/ 	.byte	0x04, 0x17
        /*017a*/ 	.short	(.L_56 - .L_55)
.L_55:
        /*017c*/ 	.word	0x00000000
        /*0180*/ 	.short	0x0002
        /*0182*/ 	.short	0x0010
        /*0184*/ 	.byte	0x00, 0xf4, 0x21, 0x00


	//----- nvinfo : EIATTR_KPARAM_INFO
	.align		4
.L_56:
        /*0188*/ 	.byte	0x04, 0x17
        /*018a*/ 	.short	(.L_58 - .L_57)
.L_57:
        /*018c*/ 	.word	0x00000000
        /*0190*/ 	.short	0x0001
        /*0192*/ 	.short	0x0008
        /*0194*/ 	.byte	0x00, 0xf4, 0x21, 0x00


	//----- nvinfo : EIATTR_KPARAM_INFO
	.align		4
.L_58:
        /*0198*/ 	.byte	0x04, 0x17
        /*019a*/ 	.short	(.L_60 - .L_59)
.L_59:
        /*019c*/ 	.word	0x00000000
        /*01a0*/ 	.short	0x0000
        /*01a2*/ 	.short	0x0000
        /*01a4*/ 	.byte	0x00, 0xf4, 0x21, 0x00


	//----- nvinfo : EIATTR_SPARSE_MMA_MASK
	.align		4
.L_60:
        /*01a8*/ 	.byte	0x03, 0x50
        /*01aa*/ 	.short	0x0000


	//----- nvinfo : EIATTR_MAXREG_COUNT
	.align		4
        /*01ac*/ 	.byte	0x03, 0x1b
        /*01ae*/ 	.short	0x00ff


	//----- nvinfo : EIATTR_NUM_BARRIERS
	.align		4
        /*01b0*/ 	.byte	0x02, 0x4c
        /*01b2*/ 	.byte	0x01
	.zero		1


	//----- nvinfo : EIATTR_ANNOTATIONS
	.align		4
        /*01b4*/ 	.byte	0x04, 0x55
        /*01b6*/ 	.short	(.L_62 - .L_61)


	//   ....[0]....
.L_61:
        /*01b8*/ 	.word	0x00000001
        /*01bc*/ 	.byte	0x00, 0x01, 0x00, 0x00, 0x01, 0x00, 0x00, 0x00, 0x70, 0x05, 0x00, 0x00, 0x01, 0x00, 0x00, 0x00
        /* <DEDUP_REMOVED lines=2004> */
        /*7f0c*/ 	.byte	0x10, 0x63, 0x02, 0x00, 0x01, 0x00, 0x00, 0x00, 0x30, 0x63, 0x02, 0x00


	//----- nvinfo : EIATTR_MERCURY_ISA_VERSION
	.align		4
.L_62:
        /*7f18*/ 	.byte	0x03, 0x5f
        /*7f1a*/ 	.short	0x0101


	//----- nvinfo : EIATTR_COOP_GROUP_MASK_REGIDS
	.align		4
        /*7f1c*/ 	.byte	0x04, 0x29
        /*7f1e*/ 	.short	(.L_64 - .L_63)


	//   ....[0]....
.L_63:
        /*7f20*/ 	.word	0xffffffff


	//   ....[1]....
        /*7f24*/ 	.word	0xffffffff


	//   ....[2]....
        /*7f28*/ 	.word	0xffffffff


	//   ....[3]....
        /*7f2c*/ 	.word	0xffffffff


	//   ....[4]....
        /*7f30*/ 	.word	0xffffffff


	//   ....[5]....
        /*7f34*/ 	.word	0xffffffff


	//   ....[6]....
        /*7f38*/ 	.word	0xffffffff


	//   ....[7]....
        /*7f3c*/ 	.word	0xffffffff


	//   ....[8]....
        /*7f40*/ 	.word	0xffffffff


	//   ....[9]....
        /*7f44*/ 	.word	0xffffffff


	//   ....[10]....
        /*7f48*/ 	.word	0xffffffff


	//   ....[11]....
        /*7f4c*/ 	.word	0xffffffff


	//   ....[12]....
        /*7f50*/ 	.word	0xffffffff


	//   ....[13]....
        /*7f54*/ 	.word	0xffffffff


	//   ....[14]....
        /*7f58*/ 	.word	0xffffffff


	//   ....[15]....
        /*7f5c*/ 	.word	0xffffffff


	//   ....[16]....
        /*7f60*/ 	.word	0xffffffff


	//   ....[17]....
        /*7f64*/ 	.word	0xffffffff


	//   ....[18]....
        /*7f68*/ 	.word	0xffffffff


	//   ....[19]....
        /*7f6c*/ 	.word	0xffffffff


	//----- nvinfo : EIATTR_COOP_GROUP_INSTR_OFFSETS
	.align		4
.L_64:
        /*7f70*/ 	.byte	0x04, 0x28
        /*7f72*/ 	.short	(.L_66 - .L_65)


	//   ....[0]....
.L_65:
        /*7f74*/ 	.word	0x000349b0


	//   ....[1]....
        /*7f78*/ 	.word	0x000349e0


	//   ....[2]....
        /*7f7c*/ 	.word	0x000349f0


	//   ....[3]....
        /*7f80*/ 	.word	0x00034a30


	//   ....[4]....
        /*7f84*/ 	.word	0x00034b80


	//   ....[5]....
        /*7f88*/ 	.word	0x00034ba0


	//   ....[6]....
        /*7f8c*/ 	.word	0x00034bf0


	//   ....[7]....
        /*7f90*/ 	.word	0x00034c00


	//   ....[8]....
        /*7f94*/ 	.word	0x00034fc0


	//   ....[9]....
        /*7f98*/ 	.word	0x00034fe0


	//   ....[10]....
        /*7f9c*/ 	.word	0x00035cd0


	//   ....[11]....
        /*7fa0*/ 	.word	0x00035ce0


	//   ....[12]....
        /*7fa4*/ 	.word	0x00035d90


	//   ....[13]....
        /*7fa8*/ 	.word	0x00035da0


	//   ....[14]....
        /*7fac*/ 	.word	0x00035e10


	//   ....[15]....
        /*7fb0*/ 	.word	0x00035e20


	//   ....[16]....
        /*7fb4*/ 	.word	0x00035e30


	//   ....[17]....
        /*7fb8*/ 	.word	0x00035e40


	//   ....[18]....
        /*7fbc*/ 	.word	0x00035ef0


	//   ....[19]....
        /*7fc0*/ 	.word	0x00035f10


	//----- nvinfo : EIATTR_EXIT_INSTR_OFFSETS
	.align		4
.L_66:
        /*7fc4*/ 	.byte	0x04, 0x1c
        /*7fc6*/ 	.short	(.L_68 - .L_67)


	//   ....[0]....
.L_67:
        /*7fc8*/ 	.word	0x0005dec0


	//   ....[1]....
        /*7fcc*/ 	.word	0x0005df00


	//----- nvinfo : EIATTR_REQNTID
	.align		4
.L_68:
        /*7fd0*/ 	.byte	0x04, 0x10
        /*7fd2*/ 	.short	(.L_70 - .L_69)
.L_69:
        /*7fd4*/ 	.word	0x00000080
        /*7fd8*/ 	.word	0x00000001
        /*7fdc*/ 	.word	0x00000001


	//----- nvinfo : EIATTR_CBANK_PARAM_SIZE
	.align		4
.L_70:
        /*7fe0*/ 	.byte	0x03, 0x19
        /*7fe2*/ 	.short	0x0088


	//----- nvinfo : EIATTR_PARAM_CBANK
	.align		4
        /*7fe4*/ 	.byte	0x04, 0x0a
        /*7fe6*/ 	.short	(.L_72 - .L_71)
	.align		4
.L_71:
        /*7fe8*/ 	.word	index@(.nv.constant0.attn_fwd)
        /*7fec*/ 	.short	0x0210
        /*7fee*/ 	.short	0x0088


	//----- nvinfo : EIATTR_SW_WAR
	.align		4
.L_72:
        /*7ff0*/ 	.byte	0x04, 0x36
        /*7ff2*/ 	.short	(.L_74 - .L_73)
.L_73:
        /*7ff4*/ 	.word	0x00000008
.L_74:


//--------------------- .nv.callgraph             --------------------------
	.section	.nv.callgraph,"",@"SHT_CUDA_CALLGRAPH"
	.align	4
	.sectionentsize	8
	.align		4
        /*0000*/ 	.word	0x00000000
	.align		4
        /*0004*/ 	.word	0xffffffff
	.align		4
        /*0008*/ 	.word	0x00000000
	.align		4
        /*000c*/ 	.word	0xfffffffe
	.align		4
        /*0010*/ 	.word	0x00000000
	.align		4
        /*0014*/ 	.word	0xfffffffd
	.align		4
        /*0018*/ 	.word	0x00000000
	.align		4
        /*001c*/ 	.word	0xfffffffc


//--------------------- .nv.constant4             --------------------------
	.section	.nv.constant4,"a",@progbits
	.align	8
	.align		8
.nv.constant4:
        /*0000*/ 	.dword	_$_str


//--------------------- .text.attn_fwd            --------------------------
	.section	.text.attn_fwd,"ax",@progbits
	.align	128
        .global         attn_fwd
        .type           attn_fwd,@function
        .size           attn_fwd,(.L_x_3 - attn_fwd)
        .other          attn_fwd,@"STO_CUDA_ENTRY STV_DEFAULT"
attn_fwd:
.text.attn_fwd:
[----:B------:R-:W0:Y:S01]  /*0000*/  LDC R1, c[0x0][0x28] ;  /* 0x00000a00ff017b82 */ /* 0x000e220000000800 */
[----:B------:R-:W1:Y:S07]  /*0010*/  S2R R4, SR_TID.X ;  /* 0x0000000000047919 */ /* 0x000e6e0000002100 */
[----:B------:R-:W2:Y:S01]  /*0020*/  S2UR UR7, SR_CTAID.Y ;  /* 0x00000000000779c3 */ /* 0x000ea20000002600 */
[----:B------:R-:W-:Y:S01]  /*0030*/  ULDC.64 UR4, c[0x0][0x240] ;  /* 0x0000900000047ab9 */ /* 0x000fe20000000a00 */
[----:B0-----:R-:W-:Y:S01]  /*0040*/  IADD3 R1, R1, -0x4098, RZ ;  /* 0xffffbf6801017810 */ /* 0x001fe20007ffe0ff */
[----:B------:R-:W0:Y:S01]  /*0050*/  S2R R5, SR_CTAID.X ;  /* 0x0000000000057919 */ /* 0x000e220000002500 */
[----:B------:R-:W-:-:S04]  /*0060*/  ULDC.64 UR10, c[0x0][0x208] ;  /* 0x00008200000a7ab9 */ /* 0x000fc80000000a00 */
[----:B------:R-:W3:Y:S08]  /*0070*/  LDC R11, c[0x0][0x248] ;  /* 0x00009200ff0b7b82 */ /* 0x000ef00000000800 */
[----:B------:R-:W4:Y:S01]  /*0080*/  LDC.64 R2, c[0x0][0x210] ;  /* 0x00008400ff027b82 */ /* 0x000f220000000a00 */
[----:B--2---:R-:W-:-:S04]  /*0090*/  UIMAD UR4, UR7, UR4, URZ ;  /* 0x00000004070472a4 */ /* 0x004fc8000f8e023f */
[----:B------:R-:W-:Y:S01]  /*00a0*/  USHF.L.U32 UR6, UR4, 0x1, URZ ;  /* 0x0000000104067899 */ /* 0x000fe2000800063f */
[----:B-1----:R-:W-:Y:S02]  /*00b0*/  LOP3.LUT R0, R4, 0x1f, RZ, 0xc0, !PT ;  /* 0x0000001f04007812 */ /* 0x002fe400078ec0ff */
[----:B------:R-:W-:Y:S02]  /*00c0*/  SHF.R.U32.HI R4, RZ, 0x5, R4 ;  /* 0x00000005ff047819 */ /* 0x000fe40000011604 */
[----:B0-----:R-:W-:Y:S02]  /*00d0*/  LEA R6, R5, R0, 0x5 ;  /* 0x0000000005067211 */ /* 0x001fe400078e28ff */
[----:B------:R-:W-:-:S03]  /*00e0*/  SGXT.U32 R4, R4, 0x2 ;  /* 0x000000020404781a */ /* 0x000fc60000000000 */
[----:B------:R-:W-:Y:S01]  /*00f0*/  IMAD R0, R6, UR5, RZ ;  /* 0x0000000506007c24 */ /* 0x000fe2000f8e02ff */
[----:B------:R3:W-:Y:S01]  /*0100*/  STL [R1+0x2a40], R6 ;  /* 0x002a400601007387 */ /* 0x0007e20000100800 */
[----:B------:R-:W-:-:S03]  /*0110*/  UIMAD.WIDE UR4, UR4, 0x2, URZ ;  /* 0x00000002040478a5 */ /* 0x000fc6000f8e023f */
[C---:B------:R-:W-:Y:S01]  /*0120*/  SHF.L.U32 R5, R0.reuse, 0x1, RZ ;  /* 0x0000000100057819 */ /* 0x040fe200000006ff */
[----:B------:R-:W-:-:S04]  /*0130*/  IMAD.HI R0, R0, 0x2, RZ ;  /* 0x0000000200007827 */ /* 0x000fc800078e02ff */
[----:B---3--:R-:W-:Y:S01]  /*0140*/  IMAD R6, R4, R11, RZ ;  /* 0x0000000b04067224 */ /* 0x008fe200078e02ff */
[----:B----4-:R-:W-:-:S03]  /*0150*/  IADD3 R4, P0, P1, R5, UR6, R2 ;  /* 0x0000000605047c10 */ /* 0x010fc6000f91e002 */
[C---:B------:R-:W-:Y:S01]  /*0160*/  IMAD R10, R11.reuse, 0x4, R6 ;  /* 0x000000040b0a7824 */ /* 0x040fe200078e0206 */
[----:B------:R-:W-:Y:S02]  /*0170*/  IADD3.X R3, R0, UR5, R3, P0, P1 ;  /* 0x0000000500037c10 */ /* 0x000fe400087e2403 */
[C---:B------:R-:W-:Y:S02]  /*0180*/  LEA R14, P0, R6.reuse, R4, 0x1 ;  /* 0x00000004060e7211 */ /* 0x040fe400078008ff */
[C---:B------:R-:W-:Y:S02]  /*0190*/  LEA R2, R11.reuse, R10, 0x2 ;  /* 0x0000000a0b027211 */ /* 0x040fe400078e10ff */
[----:B------:R-:W-:Y:S02]  /*01a0*/  LEA.HI.X.SX32 R15, R6, R3, 0x1, P0 ;  /* 0x00000003060f7211 */ /* 0x000fe400000f0eff */
[-C--:B------:R-:W-:Y:S02]  /*01b0*/  LEA R8, P1, R2, R4.reuse, 0x1 ;  /* 0x0000000402087211 */ /* 0x080fe400078208ff */
[----:B------:R-:W-:Y:S01]  /*01c0*/  LEA R6, P0, R10, R4, 0x1 ;  /* 0x000000040a067211 */ /* 0x000fe200078008ff */
[----:B------:R0:W2:Y:S01]  /*01d0*/  LDG.E.U16 R26, desc[UR10][R14.64] ;  /* 0x0000000a0e1a7981 */ /* 0x0000a2000c1e1500 */
[----:B------:R-:W-:-:S02]  /*01e0*/  LEA R0, R11, R2, 0x2 ;  /* 0x000000020b007211 */ /* 0x000fc400078e10ff */
[-C--:B------:R-:W-:Y:S02]  /*01f0*/  LEA.HI.X.SX32 R9, R2, R3.reuse, 0x1, P1 ;  /* 0x0000000302097211 */ /* 0x080fe400008f0eff */
[-C--:B------:R-:W-:Y:S02]  /*0200*/  LEA.HI.X.SX32 R7, R10, R3.reuse, 0x1, P0 ;  /* 0x000000030a077211 */ /* 0x080fe400000f0eff */
[C---:B------:R-:W-:Y:S01]  /*0210*/  LEA R18, P0, R0.reuse, R4, 0x1 ;  /* 0x0000000400127211 */ /* 0x040fe200078008ff */
[----:B------:R-:W3:Y:S01]  /*0220*/  LDG.E.U16 R25, desc[UR10][R8.64] ;  /* 0x0000000a08197981 */ /* 0x000ee2000c1e1500 */
[C---:B------:R-:W-:Y:S02]  /*0230*/  LEA R2, R11.reuse, R0, 0x2 ;  /* 0x000000000b027211 */ /* 0x040fe400078e10ff */
[----:B------:R-:W-:Y:S01]  /*0240*/  LEA.HI.X.SX32 R19, R0, R3, 0x1, P0 ;  /* 0x0000000300137211 */ /* 0x000fe200000f0eff */
[----:B------:R1:W4:Y:S01]  /*0250*/  LDG.E.U16 R24, desc[UR10][R6.64] ;  /* 0x0000000a06187981 */ /* 0x000322000c1e1500 */
[----:B------:R-:W-:Y:S01]  /*0260*/  LEA R12, P0, R2, R4, 0x1 ;  /* 0x00000004020c7211 */ /* 0x000fe200078008ff */
[----:B------:R-:W-:-:S02]  /*0270*/  IMAD R0, R11, 0x4, R2 ;  /* 0x000000040b007824 */ /* 0x000fc400078e0202 */
[----:B------:R-:W4:Y:S01]  /*0280*/  LDG.E.U16 R23, desc[UR10][R18.64] ;  /* 0x0000000a12177981 */ /* 0x000f22000c1e1500 */
[-C--:B------:R-:W-:Y:S02]  /*0290*/  LEA.HI.X.SX32 R13, R2, R3.reuse, 0x1, P0 ;  /* 0x00000003020d7211 */ /* 0x080fe400000f0eff */
[----:B------:R-:W-:Y:S02]  /*02a0*/  LEA R2, R11, R0, 0x2 ;  /* 0x000000000b027211 */ /* 0x000fe400078e10ff */
[-C--:B------:R-:W-:Y:S01]  /*02b0*/  LEA R20, P0, R0, R4.reuse, 0x1 ;  /* 0x0000000400147211 */ /* 0x080fe200078008ff */
[----:B------:R1:W4:Y:S01]  /*02c0*/  LDG.E.U16 R22, desc[UR10][R12.64] ;  /* 0x0000000a0c167981 */ /* 0x000322000c1e1500 */
[----:B------:R-:W-:Y:S02]  /*02d0*/  LEA R16, P1, R2, R4, 0x1 ;  /* 0x0000000402107211 */ /* 0x000fe400078208ff */
[-C--:B------:R-:W-:Y:S02]  /*02e0*/  LEA.HI.X.SX32 R21, R0, R3.reuse, 0x1, P0 ;  /* 0x0000000300157211 */ /* 0x080fe400000f0eff */
[----:B------:R-:W-:-:S02]  /*02f0*/  LEA.HI.X.SX32 R17, R2, R3, 0x1, P1 ;  /* 0x0000000302117211 */ /* 0x000fc400008f0eff */
[C---:B------:R-:W-:Y:S01]  /*0300*/  LEA R10, R11.reuse, R2, 0x2 ;  /* 0x000000020b0a7211 */ /* 0x040fe200078e10ff */
[----:B------:R-:W4:Y:S04]  /*0310*/  LDG.E.U16 R19, desc[UR10][R20.64] ;  /* 0x0000000a14137981 */ /* 0x000f28000c1e1500 */
[----:B------:R-:W4:Y:S01]  /*0320*/  LDG.E.U16 R18, desc[UR10][R16.64] ;  /* 0x0000000a10127981 */ /* 0x000f22000c1e1500 */
[C---:B0-----:R-:W-:Y:S02]  /*0330*/  LEA R14, P0, R10.reuse, R4, 0x1 ;  /* 0x000000040a0e7211 */ /* 0x041fe400078008ff */
[----:B------:R-:W-:Y:S02]  /*0340*/  LEA R0, R11, R10, 0x2 ;  /* 0x0000000a0b007211 */ /* 0x000fe400078e10ff */
[----:B------:R-:W-:-:S02]  /*0350*/  LEA.HI.X.SX32 R15, R10, R3, 0x1, P0 ;  /* 0x000000030a0f7211 */ /* 0x000fc400000f0eff */
[----:B-1----:R-:W-:-:S03]  /*0360*/  LEA R6, P0, R0, R4, 0x1 ;  /* 0x0000000400067211 */ /* 0x002fc600078008ff */
[----:B------:R-:W4:Y:S01]  /*0370*/  LDG.E.U16 R5, desc[UR10][R14.64] ;  /* 0x0000000a0e057981 */ /* 0x000f22000c1e1500 */
[----:B------:R-:W-:-:S05]  /*0380*/  LEA.HI.X.SX32 R7, R0, R3, 0x1, P0 ;  /* 0x0000000300077211 */ /* 0x000fca00000f0eff */
[----:B------:R0:W4:Y:S01]  /*0390*/  LDG.E.U16 R17, desc[UR10][R6.64] ;  /* 0x0000000a06117981 */ /* 0x000122000c1e1500 */
[----:B------:R-:W-:-:S05]  /*03a0*/  IMAD R2, R11, 0x4, R0 ;  /* 0x000000040b027824 */ /* 0x000fca00078e0200 */
[C---:B------:R-:W-:Y:S02]  /*03b0*/  LEA R0, R11.reuse, R2, 0x2 ;  /* 0x000000020b007211 */ /* 0x040fe400078e10ff */
[----:B------:R-:W-:Y:S02]  /*03c0*/  LEA R8, P0, R2, R4, 0x1 ;  /* 0x0000000402087211 */ /* 0x000fe400078008ff */
[----:B------:R-:W-:Y:S02]  /*03d0*/  LEA R10, R11, R0, 0x2 ;  /* 0x000000000b0a7211 */ /* 0x000fe400078e10ff */
[-C--:B------:R-:W-:Y:S02]  /*03e0*/  LEA R12, P1, R0, R4.reuse, 0x1 ;  /* 0x00000004000c7211 */ /* 0x080fe400078208ff */
[----:B------:R-:W-:Y:S02]  /*03f0*/  LEA.HI.X.SX32 R9, R2, R3, 0x1, P0 ;  /* 0x0000000302097211 */ /* 0x000fe400000f0eff */
[----:B0-----:R-:W-:-:S02]  /*0400*/  LEA R6, P0, R10, R4, 0x1 ;  /* 0x000000040a067211 */ /* 0x001fc400078008ff */
[----:B------:R-:W-:Y:S01]  /*0410*/  LEA R2, R11, R10, 0x2 ;  /* 0x0000000a0b027211 */ /* 0x000fe200078e10ff */
[----:B------:R0:W4:Y:S01]  /*0420*/  LDG.E.U16 R16, desc[UR10][R8.64] ;  /* 0x0000000a08107981 */ /* 0x000122000c1e1500 */
[-C--:B------:R-:W-:Y:S02]  /*0430*/  LEA.HI.X.SX32 R13, R0, R3.reuse, 0x1, P1 ;  /* 0x00000003000d7211 */ /* 0x080fe400008f0eff */
[----:B------:R-:W-:-:S03]  /*0440*/  LEA.HI.X.SX32 R7, R10, R3, 0x1, P0 ;  /* 0x000000030a077211 */ /* 0x000fc600000f0eff */
[----:B------:R-:W4:Y:S01]  /*0450*/  LDG.E.U16 R15, desc[UR10][R12.64] ;  /* 0x0000000a0c0f7981 */ /* 0x000f22000c1e1500 */
[C---:B0-----:R-:W-:Y:S01]  /*0460*/  LEA R8, P0, R2.reuse, R4, 0x1 ;  /* 0x0000000402087211 */ /* 0x041fe200078008ff */
[C---:B------:R-:W-:Y:S02]  /*0470*/  IMAD R0, R11.reuse, 0x4, R2 ;  /* 0x000000040b007824 */ /* 0x040fe400078e0202 */
[----:B------:R0:W4:Y:S01]  /*0480*/  LDG.E.U16 R21, desc[UR10][R6.64] ;  /* 0x0000000a06157981 */ /* 0x000122000c1e1500 */
[----:B------:R-:W-:Y:S02]  /*0490*/  LEA.HI.X.SX32 R9, R2, R3, 0x1, P0 ;  /* 0x0000000302097211 */ /* 0x000fe400000f0eff */
[----:B------:R-:W-:-:S03]  /*04a0*/  LEA R10, R11, R0, 0x2 ;  /* 0x000000000b0a7211 */ /* 0x000fc600078e10ff */
[----:B------:R1:W4:Y:S01]  /*04b0*/  LDG.E.U16 R14, desc[UR10][R8.64] ;  /* 0x0000000a080e7981 */ /* 0x000322000c1e1500 */
[----:B------:R-:W-:Y:S02]  /*04c0*/  LEA R2, R11, R10, 0x2 ;  /* 0x0000000a0b027211 */ /* 0x000fe400078e10ff */
[-C--:B0-----:R-:W-:Y:S02]  /*04d0*/  LEA R6, P0, R0, R4.reuse, 0x1 ;  /* 0x0000000400067211 */ /* 0x081fe400078008ff */
[-C--:B------:R-:W-:Y:S02]  /*04e0*/  LEA R12, P1, R10, R4.reuse, 0x1 ;  /* 0x000000040a0c7211 */ /* 0x080fe400078208ff */
[-C--:B------:R-:W-:Y:S02]  /*04f0*/  LEA.HI.X.SX32 R7, R0, R3.reuse, 0x1, P0 ;  /* 0x0000000300077211 */ /* 0x080fe400000f0eff */
[----:B-1----:R-:W-:Y:S02]  /*0500*/  LEA R8, P0, R2, R4, 0x1 ;  /* 0x0000000402087211 */ /* 0x002fe400078008ff */
[-C--:B------:R-:W-:Y:S01]  /*0510*/  LEA.HI.X.SX32 R13, R10, R3.reuse, 0x1, P1 ;  /* 0x000000030a0d7211 */ /* 0x080fe200008f0eff */
[----:B------:R0:W4:Y:S01]  /*0520*/  LDG.E.U16 R20, desc[UR10][R6.64] ;  /* 0x0000000a06147981 */ /* 0x000122000c1e1500 */
[----:B------:R-:W-:-:S02]  /*0530*/  LEA.HI.X.SX32 R9, R2, R3, 0x1, P0 ;  /* 0x0000000302097211 */ /* 0x000fc400000f0eff */
[----:B------:R-:W-:-:S04]  /*0540*/  LEA R0, R11, R2, 0x2 ;  /* 0x000000020b007211 */ /* 0x000fc800078e10ff */
[----:B0-----:R-:W-:-:S04]  /*0550*/  LEA R6, P0, R0, R4, 0x1 ;  /* 0x0000000400067211 */ /* 0x001fc800078008ff */
[----:B------:R-:W-:Y:S01]  /*0560*/  LEA.HI.X.SX32 R7, R0, R3, 0x1, P0 ;  /* 0x0000000300077211 */ /* 0x000fe200000f0eff */
[----:B--2---:R-:W-:Y:S04]  /*0570*/  STL [R1+0x198], R26 ;  /* 0x0001981a01007387 */ /* 0x004fe80000100800 */
[----:B---3--:R-:W-:Y:S04]  /*0580*/  STL [R1+0x18c], R25 ;  /* 0x00018c1901007387 */ /* 0x008fe80000100800 */
[----:B----4-:R-:W-:Y:S04]  /*0590*/  STL [R1+0x1b8], R24 ;  /* 0x0001b81801007387 */ /* 0x010fe80000100800 */
[----:B------:R-:W-:Y:S04]  /*05a0*/  STL [R1+0x1b4], R23 ;  /* 0x0001b41701007387 */ /* 0x000fe80000100800 */
[----:B------:R-:W-:Y:S04]  /*05b0*/  STL [R1+0x188], R22 ;  /* 0x0001881601007387 */ /* 0x000fe80000100800 */
[----:B------:R0:W-:Y:S04]  /*05c0*/  STL [R1+0x1b0], R19 ;  /* 0x0001b01301007387 */ /* 0x0001e80000100800 */
[----:B------:R1:W-:Y:S04]  /*05d0*/  STL [R1+0x17c], R18 ;  /* 0x00017c1201007387 */ /* 0x0003e80000100800 */
[----:B0-----:R-:W2:Y:S04]  /*05e0*/  LDG.E.U16 R19, desc[UR10][R12.64] ;  /* 0x0000000a0c137981 */ /* 0x001ea8000c1e1500 */
[----:B-1----:R0:W3:Y:S04]  /*05f0*/  LDG.E.U16 R18, desc[UR10][R8.64] ;  /* 0x0000000a08127981 */ /* 0x0020e8000c1e1500 */
[----:B------:R-:W-:Y:S04]  /*0600*/  STL [R1+0x1ac], R5 ;  /* 0x0001ac0501007387 */ /* 0x000fe80000100800 */
[----:B------:R1:W-:Y:S04]  /*0610*/  STL [R1+0x178], R17 ;  /* 0x0001781101007387 */ /* 0x0003e80000100800 */
[----:B-1----:R1:W4:Y:S01]  /*0620*/  LDG.E.U16 R17, desc[UR10][R6.64] ;  /* 0x0000000a06117981 */ /* 0x002322000c1e1500 */
[----:B------:R-:W-:-:S05]  /*0630*/  IMAD R2, R11, 0x4, R0 ;  /* 0x000000040b027824 */ /* 0x000fca00078e0200 */
[C---:B------:R-:W-:Y:S02]  /*0640*/  LEA R5, R11.reuse, R2, 0x2 ;  /* 0x000000020b057211 */ /* 0x040fe400078e10ff */
[CC--:B0-----:R-:W-:Y:S02]  /*0650*/  LEA R8, P0, R2.reuse, R4.reuse, 0x1 ;  /* 0x0000000402087211 */ /* 0x0c1fe400078008ff */
[----:B------:R-:W-:Y:S02]  /*0660*/  LEA R0, R11, R5, 0x2 ;  /* 0x000000050b007211 */ /* 0x000fe400078e10ff */
[-C--:B------:R-:W-:Y:S02]  /*0670*/  LEA R12, P1, R5, R4.reuse, 0x1 ;  /* 0x00000004050c7211 */ /* 0x080fe400078208ff */
[----:B------:R-:W-:Y:S02]  /*0680*/  LEA.HI.X.SX32 R9, R2, R3, 0x1, P0 ;  /* 0x0000000302097211 */ /* 0x000fe400000f0eff */
[----:B-1----:R-:W-:-:S02]  /*0690*/  LEA R6, P0, R0, R4, 0x1 ;  /* 0x0000000400067211 */ /* 0x002fc400078008ff */
[----:B------:R-:W-:Y:S01]  /*06a0*/  LEA R2, R11, R0, 0x2 ;  /* 0x000000000b027211 */ /* 0x000fe200078e10ff */
[----:B------:R0:W-:Y:S01]  /*06b0*/  STL [R1+0x1a8], R16 ;  /* 0x0001a81001007387 */ /* 0x0001e20000100800 */
[-C--:B------:R-:W-:Y:S02]  /*06c0*/  LEA.HI.X.SX32 R13, R5, R3.reuse, 0x1, P1 ;  /* 0x00000003050d7211 */ /* 0x080fe400008f0eff */
[----:B------:R-:W-:Y:S01]  /*06d0*/  LEA.HI.X.SX32 R7, R0, R3, 0x1, P0 ;  /* 0x0000000300077211 */ /* 0x000fe200000f0eff */
[----:B------:R1:W-:Y:S04]  /*06e0*/  STL [R1+0x16c], R15 ;  /* 0x00016c0f01007387 */ /* 0x0003e80000100800 */
[----:B0-----:R0:W4:Y:S01]  /*06f0*/  LDG.E.U16 R16, desc[UR10][R8.64] ;  /* 0x0000000a08107981 */ /* 0x001122000c1e1500 */
[----:B------:R-:W-:-:S03]  /*0700*/  IMAD R0, R11, 0x4, R2 ;  /* 0x000000040b007824 */ /* 0x000fc600078e0202 */
[----:B-1----:R-:W4:Y:S04]  /*0710*/  LDG.E.U16 R15, desc[UR10][R12.64] ;  /* 0x0000000a0c0f7981 */ /* 0x002f28000c1e1500 */
[----:B------:R1:W4:Y:S01]  /*0720*/  LDG.E.U16 R10, desc[UR10][R6.64] ;  /* 0x0000000a060a7981 */ /* 0x000322000c1e1500 */
[----:B0-----:R-:W-:-:S04]  /*0730*/  LEA R8, P0, R2, R4, 0x1 ;  /* 0x0000000402087211 */ /* 0x001fc800078008ff */
[----:B------:R-:W-:Y:S01]  /*0740*/  LEA.HI.X.SX32 R9, R2, R3, 0x1, P0 ;  /* 0x0000000302097211 */ /* 0x000fe200000f0eff */
[----:B------:R-:W-:Y:S01]  /*0750*/  STL [R1+0x1a4], R21 ;  /* 0x0001a41501007387 */ /* 0x000fe20000100800 */
[----:B------:R-:W-:-:S03]  /*0760*/  LEA R5, R11, R0, 0x2 ;  /* 0x000000000b057211 */ /* 0x000fc600078e10ff */
[----:B------:R0:W-:Y:S01]  /*0770*/  STL [R1+0x168], R14 ;  /* 0x0001680e01007387 */ /* 0x0001e20000100800 */
[CC--:B-1----:R-:W-:Y:S02]  /*0780*/  LEA R6, P0, R0.reuse, R4.reuse, 0x1 ;  /* 0x0000000400067211 */ /* 0x0c2fe400078008ff */
[----:B------:R-:W-:Y:S01]  /*0790*/  LEA R2, R11, R5, 0x2 ;  /* 0x000000050b027211 */ /* 0x000fe200078e10ff */
[----:B0-----:R0:W4:Y:S01]  /*07a0*/  LDG.E.U16 R14, desc[UR10][R8.64] ;  /* 0x0000000a080e7981 */ /* 0x001122000c1e1500 */
[CC--:B------:R-:W-:Y:S02]  /*07b0*/  LEA R12, P1, R5.reuse, R4.reuse, 0x1 ;  /* 0x00000004050c7211 */ /* 0x0c0fe400078208ff */
[-C--:B------:R-:W-:Y:S02]  /*07c0*/  LEA.HI.X.SX32 R7, R0, R3.reuse, 0x1, P0 ;  /* 0x0000000300077211 */ /* 0x080fe400000f0eff */
[-C--:B------:R-:W-:Y:S02]  /*07d0*/  LEA.HI.X.SX32 R13, R5, R3.reuse, 0x1, P1 ;  /* 0x00000003050d7211 */ /* 0x080fe400008f0eff */
[C---:B0-----:R-:W-:Y:S01]  /*07e0*/  LEA R8, P0, R2.reuse, R4, 0x1 ;  /* 0x0000000402087211 */ /* 0x041fe200078008ff */
[----:B------:R0:W-:Y:S03]  /*07f0*/  STL [R1+0x1a0], R20 ;  /* 0x0001a01401007387 */ /* 0x0001e60000100800 */
[----:B------:R-:W-:Y:S01]  /*0800*/  LEA.HI.X.SX32 R9, R2, R3, 0x1, P0 ;  /* 0x0000000302097211 */ /* 0x000fe200000f0eff */
[----:B0-----:R0:W4:Y:S01]  /*0810*/  LDG.E.U16 R20, desc[UR10][R6.64] ;  /* 0x0000000a06147981 */ /* 0x001122000c1e1500 */
[----:B------:R-:W-:-:S04]  /*0820*/  LEA R0, R11, R2, 0x2 ;  /* 0x000000020b007211 */ /* 0x000fc800078e10ff */
[----:B0-----:R-:W-:-:S04]  /*0830*/  LEA R6, P0, R0, R4, 0x1 ;  /* 0x0000000400067211 */ /* 0x001fc800078008ff */
[----:B------:R-:W-:Y:S01]  /*0840*/  LEA.HI.X.SX32 R7, R0, R3, 0x1, P0 ;  /* 0x0000000300077211 */ /* 0x000fe200000f0eff */
[----:B--2---:R0:W-:Y:S04]  /*0850*/  STL [R1+0x15c], R19 ;  /* 0x00015c1301007387 */ /* 0x0041e80000100800 */
[----:B---3--:R1:W-:Y:S04]  /*0860*/  STL [R1+0x19c], R18 ;  /* 0x00019c1201007387 */ /* 0x0083e80000100800 */
[----:B0-----:R-:W2:Y:S04]  /*0870*/  LDG.E.U16 R19, desc[UR10][R12.64] ;  /* 0x0000000a0c137981 */ /* 0x001ea8000c1e1500 */
[----:B-1----:R0:W3:Y:S04]  /*0880*/  LDG.E.U16 R18, desc[UR10][R8.64] ;  /* 0x0000000a08127981 */ /* 0x0020e8000c1e1500 */
[----:B----4-:R1:W-:Y:S04]  /*0890*/  STL [R1+0x158], R17 ;  /* 0x0001581101007387 */ /* 0x0103e80000100800 */
        /* <DEDUP_REMOVED lines=15> */
[----:B-1----:R-:W4:Y:S01]  /*0990*/  LDG.E.U16 R15, desc[UR10][R12.64] ;  /* 0x0000000a0c0f7981 */ /* 0x002f22000c1e1500 */
[----:B0-----:R-:W-:-:S03]  /*09a0*/  LEA R8, P0, R2, R4, 0x1 ;  /* 0x0000000402087211 */ /* 0x001fc600078008ff */
[----:B------:R0:W-:Y:S01]  /*09b0*/  STL [R1+0x190], R10 ;  /* 0x0001900a01007387 */ /* 0x0001e20000100800 */
[----:B------:R-:W-:-:S03]  /*09c0*/  LEA.HI.X.SX32 R9, R2, R3, 0x1, P0 ;  /* 0x0000000302097211 */ /* 0x000fc600000f0eff */
[----:B0-----:R0:W4:Y:S01]  /*09d0*/  LDG.E.U16 R10, desc[UR10][R6.64] ;  /* 0x0000000a060a7981 */ /* 0x001122000c1e1500 */
[----:B------:R-:W-:-:S03]  /*09e0*/  LEA R5, R11, R0, 0x2 ;  /* 0x000000000b057211 */ /* 0x000fc600078e10ff */
[----:B------:R1:W-:Y:S01]  /*09f0*/  STL [R1+0x148], R14 ;  /* 0x0001480e01007387 */ /* 0x0003e20000100800 */
[----:B------:R-:W-:-:S03]  /*0a00*/  LEA R2, R11, R5, 0x2 ;  /* 0x000000050b027211 */ /* 0x000fc600078e10ff */
[----:B-1----:R1:W4:Y:S01]  /*0a10*/  LDG.E.U16 R14, desc[UR10][R8.64] ;  /* 0x0000000a080e7981 */ /* 0x002322000c1e1500 */
[CC--:B0-----:R-:W-:Y:S02]  /*0a20*/  LEA R6, P0, R0.reuse, R4.reuse, 0x1 ;  /* 0x0000000400067211 */ /* 0x0c1fe400078008ff */
[CC--:B------:R-:W-:Y:S02]  /*0a30*/  LEA R12, P1, R5.reuse, R4.reuse, 0x1 ;  /* 0x00000004050c7211 */ /* 0x0c0fe400078208ff */
[-C--:B------:R-:W-:Y:S02]  /*0a40*/  LEA.HI.X.SX32 R7, R0, R3.reuse, 0x1, P0 ;  /* 0x0000000300077211 */ /* 0x080fe400000f0eff */
[-C--:B------:R-:W-:Y:S02]  /*0a50*/  LEA.HI.X.SX32 R13, R5, R3.reuse, 0x1, P1 ;  /* 0x00000003050d7211 */ /* 0x080fe400008f0eff */
[C---:B-1----:R-:W-:Y:S01]  /*0a60*/  LEA R8, P0, R2.reuse, R4, 0x1 ;  /* 0x0000000402087211 */ /* 0x042fe200078008ff */
        /* <DEDUP_REMOVED lines=95> */
[C---:B------:R-:W-:Y:S02]  /*1060*/  LEA R0, R11.reuse, R5, 0x2 ;  /* 0x000000050b007211 */ /* 0x040fe400078e10ff */
[----:B------:R-:W-:Y:S02]  /*1070*/  LEA.HI.X.SX32 R9, R2, R3, 0x1, P0 ;  /* 0x0000000302097211 */ /* 0x000fe400000f0eff */
[----:B-1----:R-:W-:Y:S02]  /*1080*/  LEA R6, P0, R0, R4, 0x1 ;  /* 0x0000000400067211 */ /* 0x002fe400078008ff */
[----:B------:R-:W-:-:S02]  /*1090*/  LEA R2, R11, R0, 0x2 ;  /* 0x000000000b027211 */ /* 0x000fc400078e10ff */
[----:B------:R-:W-:Y:S02]  /*10a0*/  LEA R12, P1, R5, R4, 0x1 ;  /* 0x00000004050c7211 */ /* 0x000fe400078208ff */
[-C--:B------:R-:W-:Y:S01]  /*10b0*/  LEA.HI.X.SX32 R7, R0, R3.reuse, 0x1, P0 ;  /* 0x0000000300077211 */ /* 0x080fe200000f0eff */
[----:B------:R-:W-:Y:S01]  /*10c0*/  IMAD R0, R11, 0x4, R2 ;  /* 0x000000040b007824 */ /* 0x000fe200078e0202 */
[----:B------:R0:W-:Y:S01]  /*10d0*/  STL [R1+0x134], R16 ;  /* 0x0001341001007387 */ /* 0x0001e20000100800 */
[----:B------:R-:W-:-:S03]  /*10e0*/  LEA.HI.X.SX32 R13, R5, R3, 0x1, P1 ;  /* 0x00000003050d7211 */ /* 0x000fc600008f0eff */
[----:B------:R1:W-:Y:S01]  /*10f0*/  STL [R1+0xf4], R15 ;  /* 0x0000f40f01007387 */ /* 0x0003e20000100800 */
[----:B------:R-:W-:-:S03]  /*1100*/  LEA R5, R11, R0, 0x2 ;  /* 0x000000000b057211 */ /* 0x000fc600078e10ff */
[----:B0-----:R0:W4:Y:S04]  /*1110*/  LDG.E.U16 R16, desc[UR10][R8.64] ;  /* 0x0000000a08107981 */ /* 0x001128000c1e1500 */
[----:B-1----:R1:W4:Y:S01]  /*1120*/  LDG.E.U16 R15, desc[UR10][R12.64] ;  /* 0x0000000a0c0f7981 */ /* 0x002322000c1e1500 */
[----:B0-----:R-:W-:-:S03]  /*1130*/  LEA R8, P0, R2, R4, 0x1 ;  /* 0x0000000402087211 */ /* 0x001fc600078008ff */
[----:B------:R0:W-:Y:S01]  /*1140*/  STL [R1+0x130], R10 ;  /* 0x0001300a01007387 */ /* 0x0001e20000100800 */
[----:B------:R-:W-:Y:S02]  /*1150*/  LEA.HI.X.SX32 R9, R2, R3, 0x1, P0 ;  /* 0x0000000302097211 */ /* 0x000fe400000f0eff */
[----:B------:R-:W-:Y:S01]  /*1160*/  LEA R2, R11, R5, 0x2 ;  /* 0x000000050b027211 */ /* 0x000fe200078e10ff */
[----:B0-----:R0:W4:Y:S01]  /*1170*/  LDG.E.U16 R10, desc[UR10][R6.64] ;  /* 0x0000000a060a7981 */ /* 0x001122000c1e1500 */
[----:B-1----:R-:W-:-:S03]  /*1180*/  LEA R12, P1, R5, R4, 0x1 ;  /* 0x00000004050c7211 */ /* 0x002fc600078208ff */
[----:B------:R1:W-:Y:S01]  /*1190*/  STL [R1+0xe8], R14 ;  /* 0x0000e80e01007387 */ /* 0x0003e20000100800 */
[----:B0-----:R-:W-:-:S04]  /*11a0*/  LEA R6, P0, R0, R4, 0x1 ;  /* 0x0000000400067211 */ /* 0x001fc800078008ff */
[-C--:B------:R-:W-:Y:S01]  /*11b0*/  LEA.HI.X.SX32 R7, R0, R3.reuse, 0x1, P0 ;  /* 0x0000000300077211 */ /* 0x080fe200000f0eff */
[----:B-1----:R0:W4:Y:S01]  /*11c0*/  LDG.E.U16 R14, desc[UR10][R8.64] ;  /* 0x0000000a080e7981 */ /* 0x002122000c1e1500 */
[----:B------:R-:W-:Y:S02]  /*11d0*/  LEA R0, R11, R2, 0x2 ;  /* 0x000000020b007211 */ /* 0x000fe400078e10ff */
[----:B------:R-:W-:Y:S01]  /*11e0*/  LEA.HI.X.SX32 R13, R5, R3, 0x1, P1 ;  /* 0x00000003050d7211 */ /* 0x000fe200008f0eff */
[----:B------:R1:W4:Y:S04]  /*11f0*/  LDG.E.U16 R23, desc[UR10][R6.64] ;  /* 0x0000000a06177981 */ /* 0x000328000c1e1500 */
[----:B------:R-:W4:Y:S01]  /*1200*/  LDG.E.U16 R22, desc[UR10][R12.64] ;  /* 0x0000000a0c167981 */ /* 0x000f22000c1e1500 */
[----:B0-----:R-:W-:-:S04]  /*1210*/  LEA R8, P0, R2, R4, 0x1 ;  /* 0x0000000402087211 */ /* 0x001fc800078008ff */
[----:B------:R-:W-:Y:S01]  /*1220*/  LEA.HI.X.SX32 R9, R2, R3, 0x1, P0 ;  /* 0x0000000302097211 */ /* 0x000fe200000f0eff */
[----:B------:R-:W-:Y:S01]  /*1230*/  IMAD R2, R11, 0x4, R0 ;  /* 0x000000040b027824 */ /* 0x000fe200078e0200 */
[----:B-1----:R-:W-:-:S03]  /*1240*/  LEA R6, P0, R0, R4, 0x1 ;  /* 0x0000000400067211 */ /* 0x002fc600078008ff */
[----:B------:R0:W4:Y:S01]  /*1250*/  LDG.E.U16 R21, desc[UR10][R8.64] ;  /* 0x0000000a08157981 */ /* 0x000122000c1e1500 */
[----:B------:R-:W-:Y:S02]  /*1260*/  LEA.HI.X.SX32 R7, R0, R3, 0x1, P0 ;  /* 0x0000000300077211 */ /* 0x000fe400000f0eff */
[----:B------:R-:W-:Y:S01]  /*1270*/  LEA R5, R11, R2, 0x2 ;  /* 0x000000020b057211 */ /* 0x000fe200078e10ff */
[----:B------:R1:W-:Y:S01]  /*1280*/  STL [R1+0x124], R20 ;  /* 0x0001241401007387 */ /* 0x0003e20000100800 */
[----:B0-----:R-:W-:-:S04]  /*1290*/  LEA R8, P0, R2, R4, 0x1 ;  /* 0x0000000402087211 */ /* 0x001fc800078008ff */
[----:B------:R-:W-:Y:S02]  /*12a0*/  LEA.HI.X.SX32 R9, R2, R3, 0x1, P0 ;  /* 0x0000000302097211 */ /* 0x000fe400000f0eff */
[----:B------:R-:W-:-:S03]  /*12b0*/  LEA R12, P1, R5, R4, 0x1 ;  /* 0x00000004050c7211 */ /* 0x000fc600078208ff */
[----:B-1----:R-:W4:Y:S01]  /*12c0*/  LDG.E.U16 R20, desc[UR10][R8.64] ;  /* 0x0000000a08147981 */ /* 0x002f22000c1e1500 */
[----:B------:R-:W-:Y:S02]  /*12d0*/  LEA R0, R11, R5, 0x2 ;  /* 0x000000050b007211 */ /* 0x000fe400078e10ff */
[----:B------:R-:W-:Y:S01]  /*12e0*/  LEA.HI.X.SX32 R13, R5, R3, 0x1, P1 ;  /* 0x00000003050d7211 */ /* 0x000fe200008f0eff */
[----:B--2---:R0:W-:Y:S04]  /*12f0*/  STL [R1+0xe4], R19 ;  /* 0x0000e41301007387 */ /* 0x0041e80000100800 */
[----:B---3--:R1:W-:Y:S04]  /*1300*/  STL [R1+0x120], R18 ;  /* 0x0001201201007387 */ /* 0x0083e80000100800 */
[----:B0-----:R-:W2:Y:S04]  /*1310*/  LDG.E.U16 R19, desc[UR10][R12.64] ;  /* 0x0000000a0c137981 */ /* 0x001ea8000c1e1500 */
[----:B-1----:R0:W3:Y:S02]  /*1320*/  LDG.E.U16 R18, desc[UR10][R6.64] ;  /* 0x0000000a06127981 */ /* 0x0020e4000c1e1500 */
[----:B0-----:R-:W-:-:S04]  /*1330*/  LEA R6, P0, R0, R4, 0x1 ;  /* 0x0000000400067211 */ /* 0x001fc800078008ff */
[----:B------:R-:W-:Y:S01]  /*1340*/  LEA.HI.X.SX32 R7, R0, R3, 0x1, P0 ;  /* 0x0000000300077211 */ /* 0x000fe200000f0eff */
[----:B----4-:R0:W-:Y:S04]  /*1350*/  STL [R1+0xe0], R17 ;  /* 0x0000e01101007387 */ /* 0x0101e80000100800 */
[----:B0-----:R0:W4:Y:S01]  /*1360*/  LDG.E.U16 R17, desc[UR10][R6.64] ;  /* 0x0000000a06117981 */ /* 0x001122000c1e1500 */
[----:B------:R-:W-:-:S05]  /*1370*/  LEA R2, R11, R0, 0x2 ;  /* 0x000000000b027211 */ /* 0x000fca00078e10ff */
[----:B------:R-:W-:Y:S01]  /*1380*/  IMAD R5, R11, 0x4, R2 ;  /* 0x000000040b057824 */ /* 0x000fe200078e0202 */
[----:B------:R-:W-:-:S04]  /*1390*/  LEA R8, P0, R2, R4, 0x1 ;  /* 0x0000000402087211 */ /* 0x000fc800078008ff */
[----:B------:R-:W-:Y:S02]  /*13a0*/  LEA R0, R11, R5, 0x2 ;  /* 0x000000050b007211 */ /* 0x000fe400078e10ff */
[----:B------:R-:W-:Y:S01]  /*13b0*/  LEA.HI.X.SX32 R9, R2, R3, 0x1, P0 ;  /* 0x0000000302097211 */ /* 0x000fe200000f0eff */
[----:B------:R1:W-:Y:S01]  /*13c0*/  STL [R1+0x114], R16 ;  /* 0x0001141001007387 */ /* 0x0003e20000100800 */
[----:B0-----:R-:W-:-:S03]  /*13d0*/  LEA R6, P0, R5, R4, 0x1 ;  /* 0x0000000405067211 */ /* 0x001fc600078008ff */
[----:B------:R-:W-:Y:S01]  /*13e0*/  STL [R1+0xd4], R15 ;  /* 0x0000d40f01007387 */ /* 0x000fe20000100800 */
[----:B------:R-:W-:-:S03]  /*13f0*/  LEA.HI.X.SX32 R7, R5, R3, 0x1, P0 ;  /* 0x0000000305077211 */ /* 0x000fc600000f0eff */
[----:B-1----:R0:W4:Y:S04]  /*1400*/  LDG.E.U16 R16, desc[UR10][R8.64] ;  /* 0x0000000a08107981 */ /* 0x002128000c1e1500 */
[----:B------:R1:W-:Y:S02]  /*1410*/  STL [R1+0x110], R10 ;  /* 0x0001100a01007387 */ /* 0x0003e40000100800 */
[----:B-1----:R-:W-:-:S04]  /*1420*/  LEA R10, R11, R0, 0x2 ;  /* 0x000000000b0a7211 */ /* 0x002fc800078e10ff */
[C---:B------:R-:W-:Y:S02]  /*1430*/  LEA R2, R11.reuse, R10, 0x2 ;  /* 0x0000000a0b027211 */ /* 0x040fe400078e10ff */
[CC--:B0-----:R-:W-:Y:S01]  /*1440*/  LEA R8, P0, R10.reuse, R4.reuse, 0x1 ;  /* 0x000000040a087211 */ /* 0x0c1fe200078008ff */
[----:B------:R0:W-:Y:S02]  /*1450*/  STL [R1+0xd0], R14 ;  /* 0x0000d00e01007387 */ /* 0x0001e40000100800 */
[----:B------:R-:W-:Y:S01]  /*1460*/  IMAD R5, R11, 0x4, R2 ;  /* 0x000000040b057824 */ /* 0x000fe200078e0202 */
[-C--:B------:R-:W-:Y:S01]  /*1470*/  LEA.HI.X.SX32 R9, R10, R3.reuse, 0x1, P0 ;  /* 0x000000030a097211 */ /* 0x080fe200000f0eff */
[----:B------:R1:W-:Y:S01]  /*1480*/  STL [R1+0x104], R23 ;  /* 0x0001041701007387 */ /* 0x0003e20000100800 */
[-C--:B------:R-:W-:Y:S02]  /*1490*/  LEA R12, P0, R2, R4.reuse, 0x1 ;  /* 0x00000004020c7211 */ /* 0x080fe400078008ff */
[----:B0-----:R-:W-:Y:S01]  /*14a0*/  LEA R14, P1, R0, R4, 0x1 ;  /* 0x00000004000e7211 */ /* 0x001fe200078208ff */
[----:B------:R0:W-:Y:S01]  /*14b0*/  STL [R1+0xcc], R22 ;  /* 0x0000cc1601007387 */ /* 0x0001e20000100800 */
[----:B------:R-:W-:-:S02]  /*14c0*/  LEA.HI.X.SX32 R13, R2, R3, 0x1, P0 ;  /* 0x00000003020d7211 */ /* 0x000fc400000f0eff */
[----:B------:R-:W-:Y:S01]  /*14d0*/  LEA.HI.X.SX32 R15, R0, R3, 0x1, P1 ;  /* 0x00000003000f7211 */ /* 0x000fe200008f0eff */
[----:B-1----:R1:W4:Y:S04]  /*14e0*/  LDG.E.U16 R23, desc[UR10][R6.64] ;  /* 0x0000000a06177981 */ /* 0x002328000c1e1500 */
[----:B------:R1:W-:Y:S01]  /*14f0*/  STL [R1+0x100], R21 ;  /* 0x0001001501007387 */ /* 0x0003e20000100800 */
[----:B------:R-:W-:-:S03]  /*1500*/  LEA R0, R11, R5, 0x2 ;  /* 0x000000050b007211 */ /* 0x000fc600078e10ff */
[----:B0-----:R-:W4:Y:S04]  /*1510*/  LDG.E.U16 R22, desc[UR10][R14.64] ;  /* 0x0000000a0e167981 */ /* 0x001f28000c1e1500 */
[----:B-1----:R0:W4:Y:S01]  /*1520*/  LDG.E.U16 R21, desc[UR10][R8.64] ;  /* 0x0000000a08157981 */ /* 0x002122000c1e1500 */
[----:B------:R-:W-:Y:S02]  /*1530*/  LEA R7, R11, R0, 0x2 ;  /* 0x000000000b077211 */ /* 0x000fe400078e10ff */
[----:B0-----:R-:W-:-:S04]  /*1540*/  LEA R8, P0, R5, R4, 0x1 ;  /* 0x0000000405087211 */ /* 0x001fc800078008ff */
[----:B------:R-:W-:Y:S02]  /*1550*/  LEA.HI.X.SX32 R9, R5, R3, 0x1, P0 ;  /* 0x0000000305097211 */ /* 0x000fe400000f0eff */
[----:B------:R-:W-:Y:S02]  /*1560*/  LEA R10, R11, R7, 0x2 ;  /* 0x000000070b0a7211 */ /* 0x000fe400078e10ff */
[----:B------:R-:W-:-:S03]  /*1570*/  LEA R14, P1, R0, R4, 0x1 ;  /* 0x00000004000e7211 */ /* 0x000fc600078208ff */
[----:B------:R-:W-:Y:S01]  /*1580*/  IMAD R2, R11, 0x4, R10 ;  /* 0x000000040b027824 */ /* 0x000fe200078e020a */
[----:B------:R-:W-:Y:S01]  /*1590*/  LEA.HI.X.SX32 R15, R0, R3, 0x1, P1 ;  /* 0x00000003000f7211 */ /* 0x000fe200008f0eff */
[----:B---3--:R0:W-:Y:S04]  /*15a0*/  STL [R1+0xc0], R18 ;  /* 0x0000c01201007387 */ /* 0x0081e80000100800 */
[----:B------:R1:W-:Y:S04]  /*15b0*/  STL [R1+0xf0], R20 ;  /* 0x0000f01401007387 */ /* 0x0003e80000100800 */
[----:B0-----:R0:W3:Y:S04]  /*15c0*/  LDG.E.U16 R18, desc[UR10][R12.64] ;  /* 0x0000000a0c127981 */ /* 0x0010e8000c1e1500 */
[----:B-1----:R1:W3:Y:S01]  /*15d0*/  LDG.E.U16 R20, desc[UR10][R8.64] ;  /* 0x0000000a08147981 */ /* 0x0022e2000c1e1500 */
[----:B0-----:R-:W-:-:S04]  /*15e0*/  LEA R12, P0, R7, R4, 0x1 ;  /* 0x00000004070c7211 */ /* 0x001fc800078008ff */
[-C--:B------:R-:W-:Y:S02]  /*15f0*/  LEA.HI.X.SX32 R13, R7, R3.reuse, 0x1, P0 ;  /* 0x00000003070d7211 */ /* 0x080fe400000f0eff */
[CC--:B-1----:R-:W-:Y:S01]  /*1600*/  LEA R8, P0, R10.reuse, R4.reuse, 0x1 ;  /* 0x000000040a087211 */ /* 0x0c2fe200078008ff */
[----:B--2---:R0:W-:Y:S03]  /*1610*/  STL [R1+0xbc], R19 ;  /* 0x0000bc1301007387 */ /* 0x0041e60000100800 */
[----:B------:R-:W-:Y:S01]  /*1620*/  LEA.HI.X.SX32 R9, R10, R3, 0x1, P0 ;  /* 0x000000030a097211 */ /* 0x000fe200000f0eff */
[----:B----4-:R1:W-:Y:S04]  /*1630*/  STL [R1+0xec], R17 ;  /* 0x0000ec1101007387 */ /* 0x0103e80000100800 */
[----:B------:R-:W2:Y:S04]  /*1640*/  LDG.E.U16 R25, desc[UR10][R8.64] ;  /* 0x0000000a08197981 */ /* 0x000ea8000c1e1500 */
[----:B0-----:R0:W4:Y:S04]  /*1650*/  LDG.E.U16 R19, desc[UR10][R12.64] ;  /* 0x0000000a0c137981 */ /* 0x001128000c1e1500 */
[----:B-1----:R1:W2:Y:S01]  /*1660*/  LDG.E.U16 R17, desc[UR10][R14.64] ;  /* 0x0000000a0e117981 */ /* 0x0022a2000c1e1500 */
[----:B0-----:R-:W-:-:S04]  /*1670*/  LEA R12, P0, R2, R4, 0x1 ;  /* 0x00000004020c7211 */ /* 0x001fc800078008ff */
[----:B------:R-:W-:-:S05]  /*1680*/  LEA.HI.X.SX32 R13, R2, R3, 0x1, P0 ;  /* 0x00000003020d7211 */ /* 0x000fca00000f0eff */
[----:B------:R0:W4:Y:S01]  /*1690*/  LDG.E.U16 R24, desc[UR10][R12.64] ;  /* 0x0000000a0c187981 */ /* 0x000122000c1e1500 */
[----:B------:R-:W-:-:S04]  /*16a0*/  LEA R6, R11, R2, 0x2 ;  /* 0x000000020b067211 */ /* 0x000fc800078e10ff */
[----:B------:R-:W-:-:S04]  /*16b0*/  LEA R5, R11, R6, 0x2 ;  /* 0x000000060b057211 */ /* 0x000fc800078e10ff */
[----:B------:R-:W-:Y:S02]  /*16c0*/  LEA R0, R11, R5, 0x2 ;  /* 0x000000050b007211 */ /* 0x000fe400078e10ff */
[----:B------:R-:W-:-:S03]  /*16d0*/  LEA R8, P0, R5, R4, 0x1 ;  /* 0x0000000405087211 */ /* 0x000fc600078008ff */
[----:B------:R-:W-:Y:S01]  /*16e0*/  IMAD R7, R11, 0x4, R0 ;  /* 0x000000040b077824 */ /* 0x000fe200078e0200 */
[CC--:B-1----:R-:W-:Y:S01]  /*16f0*/  LEA R14, P1, R6.reuse, R4.reuse, 0x1 ;  /* 0x00000004060e7211 */ /* 0x0c2fe200078208ff */
[----:B------:R1:W-:Y:S01]  /*1700*/  STL [R1+0xb8], R16 ;  /* 0x0000b81001007387 */ /* 0x0003e20000100800 */
[----:B------:R-:W-:Y:S02]  /*1710*/  LEA.HI.X.SX32 R9, R5, R3, 0x1, P0 ;  /* 0x0000000305097211 */ /* 0x000fe400000f0eff */
[C---:B------:R-:W-:Y:S02]  /*1720*/  LEA R10, R11.reuse, R7, 0x2 ;  /* 0x000000070b0a7211 */ /* 0x040fe400078e10ff */
[----:B------:R-:W-:Y:S02]  /*1730*/  LEA.HI.X.SX32 R15, R6, R3, 0x1, P1 ;  /* 0x00000003060f7211 */ /* 0x000fe400008f0eff */
[----:B0-----:R-:W-:Y:S02]  /*1740*/  LEA R12, P0, R0, R4, 0x1 ;  /* 0x00000004000c7211 */ /* 0x001fe400078008ff */
[----:B-1----:R-:W-:-:S02]  /*1750*/  LEA R16, R11, R10, 0x2 ;  /* 0x0000000a0b107211 */ /* 0x002fc400078e10ff */
[----:B------:R-:W-:Y:S01]  /*1760*/  LEA.HI.X.SX32 R13, R0, R3, 0x1, P0 ;  /* 0x00000003000d7211 */ /* 0x000fe200000f0eff */
[----:B------:R0:W-:Y:S01]  /*1770*/  STL [R1+0xdc], R23 ;  /* 0x0000dc1701007387 */ /* 0x0001e20000100800 */
[----:B------:R-:W-:-:S03]  /*1780*/  LEA R2, R11, R16, 0x2 ;  /* 0x000000100b027211 */ /* 0x000fc600078e10ff */
[----:B------:R-:W-:Y:S04]  /*1790*/  STL [R1+0xb4], R22 ;  /* 0x0000b41601007387 */ /* 0x000fe80000100800 */
[----:B0-----:R0:W4:Y:S04]  /*17a0*/  LDG.E.U16 R23, desc[UR10][R14.64] ;  /* 0x0000000a0e177981 */ /* 0x001128000c1e1500 */
[----:B------:R1:W-:Y:S01]  /*17b0*/  STL [R1+0xd8], R21 ;  /* 0x0000d81501007387 */ /* 0x0003e20000100800 */
[----:B0-----:R-:W-:-:S03]  /*17c0*/  LEA R14, P1, R10, R4, 0x1 ;  /* 0x000000040a0e7211 */ /* 0x001fc600078208ff */
[----:B-1----:R0:W4:Y:S01]  /*17d0*/  LDG.E.U16 R21, desc[UR10][R8.64] ;  /* 0x0000000a08157981 */ /* 0x002122000c1e1500 */
[----:B------:R-:W-:Y:S01]  /*17e0*/  LEA.HI.X.SX32 R15, R10, R3, 0x1, P1 ;  /* 0x000000030a0f7211 */ /* 0x000fe200008f0eff */
[----:B------:R-:W-:-:S04]  /*17f0*/  IMAD R6, R11, 0x4, R2 ;  /* 0x000000040b067824 */ /* 0x000fc800078e0202 */
[----:B------:R1:W4:Y:S01]  /*1800*/  LDG.E.U16 R26, desc[UR10][R14.64] ;  /* 0x0000000a0e1a7981 */ /* 0x000322000c1e1500 */
[----:B0-----:R-:W-:-:S04]  /*1810*/  LEA R8, P0, R7, R4, 0x1 ;  /* 0x0000000407087211 */ /* 0x001fc800078008ff */
[----:B------:R-:W-:Y:S02]  /*1820*/  LEA.HI.X.SX32 R9, R7, R3, 0x1, P0 ;  /* 0x0000000307097211 */ /* 0x000fe400000f0eff */
[----:B------:R-:W-:-:S03]  /*1830*/  LEA R5, R11, R6, 0x2 ;  /* 0x000000060b057211 */ /* 0x000fc600078e10ff */
[----:B------:R-:W4:Y:S01]  /*1840*/  LDG.E.U16 R27, desc[UR10][R8.64] ;  /* 0x0000000a081b7981 */ /* 0x000f22000c1e1500 */
[----:B-1----:R-:W-:-:S04]  /*1850*/  LEA R14, P1, R5, R4, 0x1 ;  /* 0x00000004050e7211 */ /* 0x002fc800078208ff */
[----:B------:R-:W-:-:S05]  /*1860*/  LEA.HI.X.SX32 R15, R5, R3, 0x1, P1 ;  /* 0x00000003050f7211 */ /* 0x000fca00008f0eff */
[----:B------:R-:W4:Y:S04]  /*1870*/  LDG.E.U16 R29, desc[UR10][R14.64] ;  /* 0x0000000a0e1d7981 */ /* 0x000f28000c1e1500 */
[----:B---3--:R-:W-:Y:S04]  /*1880*/  STL [R1+0xa8], R18 ;  /* 0x0000a81201007387 */ /* 0x008fe80000100800 */
[----:B------:R0:W-:Y:S04]  /*1890*/  STL [R1+0xc8], R20 ;  /* 0x0000c81401007387 */ /* 0x0001e80000100800 */
[----:B0-----:R0:W3:Y:S02]  /*18a0*/  LDG.E.U16 R20, desc[UR10][R12.64] ;  /* 0x0000000a0c147981 */ /* 0x0010e4000c1e1500 */
[----:B0-----:R-:W-:-:S04]  /*18b0*/  LEA R12, P0, R16, R4, 0x1 ;  /* 0x00000004100c7211 */ /* 0x001fc800078008ff */
[----:B------:R-:W-:Y:S02]  /*18c0*/  LEA.HI.X.SX32 R13, R16, R3, 0x1, P0 ;  /* 0x00000003100d7211 */ /* 0x000fe400000f0eff */
[----:B------:R-:W-:-:S03]  /*18d0*/  LEA R8, P0, R2, R4, 0x1 ;  /* 0x0000000402087211 */ /* 0x000fc600078008ff */
[----:B------:R0:W3:Y:S01]  /*18e0*/  LDG.E.U16 R22, desc[UR10][R12.64] ;  /* 0x0000000a0c167981 */ /* 0x0000e2000c1e1500 */
[----:B------:R-:W-:-:S03]  /*18f0*/  LEA.HI.X.SX32 R9, R2, R3, 0x1, P0 ;  /* 0x0000000302097211 */ /* 0x000fc600000f0eff */
[----:B--2---:R-:W-:Y:S01]  /*1900*/  STL [R1+0xa4], R17 ;  /* 0x0000a41101007387 */ /* 0x004fe20000100800 */
[----:B0-----:R-:W-:-:S03]  /*1910*/  LEA R12, P0, R6, R4, 0x1 ;  /* 0x00000004060c7211 */ /* 0x001fc600078008ff */
[----:B----4-:R-:W-:Y:S01]  /*1920*/  STL [R1+0xc4], R19 ;  /* 0x0000c41301007387 */ /* 0x010fe20000100800 */
[----:B------:R-:W-:-:S03]  /*1930*/  LEA.HI.X.SX32 R13, R6, R3, 0x1, P0 ;  /* 0x00000003060d7211 */ /* 0x000fc600000f0eff */
[----:B------:R-:W-:Y:S04]  /*1940*/  STL [R1+0xa0], R25 ;  /* 0x0000a01901007387 */ /* 0x000fe80000100800 */
[----:B------:R0:W2:Y:S04]  /*1950*/  LDG.E.U16 R28, desc[UR10][R8.64] ;  /* 0x0000000a081c7981 */ /* 0x0000a8000c1e1500 */
[----:B------:R1:W-:Y:S04]  /*1960*/  STL [R1+0xb0], R24 ;  /* 0x0000b01801007387 */ /* 0x0003e80000100800 */
[----:B-1----:R1:W4:Y:S01]  /*1970*/  LDG.E.U16 R24, desc[UR10][R12.64] ;  /* 0x0000000a0c187981 */ /* 0x002322000c1e1500 */
[----:B------:R-:W-:-:S04]  /*1980*/  LEA R0, R11, R5, 0x2 ;  /* 0x000000050b007211 */ /* 0x000fc800078e10ff */
[----:B------:R-:W-:Y:S02]  /*1990*/  LEA R18, R11, R0, 0x2 ;  /* 0x000000000b127211 */ /* 0x000fe400078e10ff */
[----:B0-----:R-:W-:-:S03]  /*19a0*/  LEA R8, P0, R0, R4, 0x1 ;  /* 0x0000000400087211 */ /* 0x001fc600078008ff */
[C---:B------:R-:W-:Y:S01]  /*19b0*/  IMAD R7, R11.reuse, 0x4, R18 ;  /* 0x000000040b077824 */ /* 0x040fe200078e0212 */
[----:B------:R-:W-:Y:S02]  /*19c0*/  LEA.HI.X.SX32 R9, R0, R3, 0x1, P0 ;  /* 0x0000000300097211 */ /* 0x000fe400000f0eff */
[C---:B-1----:R-:W-:Y:S02]  /*19d0*/  LEA R12, P0, R18.reuse, R4, 0x1 ;  /* 0x00000004120c7211 */ /* 0x042fe400078008ff */
[C---:B------:R-:W-:Y:S01]  /*19e0*/  LEA R10, R11.reuse, R7, 0x2 ;  /* 0x000000070b0a7211 */ /* 0x040fe200078e10ff */
[----:B------:R0:W4:Y:S01]  /*19f0*/  LDG.E.U16 R25, desc[UR10][R8.64] ;  /* 0x0000000a08197981 */ /* 0x000122000c1e1500 */
[-C--:B------:R-:W-:Y:S02]  /*1a00*/  LEA.HI.X.SX32 R13, R18, R3.reuse, 0x1, P0 ;  /* 0x00000003120d7211 */ /* 0x080fe400000f0eff */
[----:B------:R-:W-:Y:S02]  /*1a10*/  LEA R17, R11, R10, 0x2 ;  /* 0x0000000a0b117211 */ /* 0x000fe400078e10ff */
[C---:B0-----:R-:W-:Y:S01]  /*1a20*/  LEA R8, P0, R7.reuse, R4, 0x1 ;  /* 0x0000000407087211 */ /* 0x041fe200078008ff */
[----:B------:R0:W-:Y:S03]  /*1a30*/  STL [R1+0x94], R23 ;  /* 0x0000941701007387 */ /* 0x0001e60000100800 */
[----:B------:R-:W-:-:S02]  /*1a40*/  LEA.HI.X.SX32 R9, R7, R3, 0x1, P0 ;  /* 0x0000000307097211 */ /* 0x000fc400000f0eff */
[C---:B------:R-:W-:Y:S01]  /*1a50*/  LEA R16, R11.reuse, R17, 0x2 ;  /* 0x000000110b107211 */ /* 0x040fe200078e10ff */
[----:B0-----:R0:W4:Y:S04]  /*1a60*/  LDG.E.U16 R23, desc[UR10][R12.64] ;  /* 0x0000000a0c177981 */ /* 0x001128000c1e1500 */
[----:B------:R-:W-:Y:S01]  /*1a70*/  STL [R1+0xac], R21 ;  /* 0x0000ac1501007387 */ /* 0x000fe20000100800 */
[----:B------:R-:W-:Y:S01]  /*1a80*/  IMAD R19, R11, 0x4, R16 ;  /* 0x000000040b137824 */ /* 0x000fe200078e0210 */
[----:B0-----:R-:W-:-:S04]  /*1a90*/  LEA R12, P0, R17, R4, 0x1 ;  /* 0x00000004110c7211 */ /* 0x001fc800078008ff */
[----:B------:R-:W-:Y:S02]  /*1aa0*/  LEA.HI.X.SX32 R13, R17, R3, 0x1, P0 ;  /* 0x00000003110d7211 */ /* 0x000fe400000f0eff */
[----:B------:R-:W-:-:S04]  /*1ab0*/  LEA R14, P1, R10, R4, 0x1 ;  /* 0x000000040a0e7211 */ /* 0x000fc800078208ff */
[----:B------:R-:W-:Y:S01]  /*1ac0*/  LEA.HI.X.SX32 R15, R10, R3, 0x1, P1 ;  /* 0x000000030a0f7211 */ /* 0x000fe200008f0eff */
[----:B---3--:R-:W-:Y:S04]  /*1ad0*/  STL [R1+0x90], R20 ;  /* 0x0000901401007387 */ /* 0x008fe80000100800 */
[----:B------:R0:W-:Y:S04]  /*1ae0*/  STL [R1+0x9c], R27 ;  /* 0x00009c1b01007387 */ /* 0x0001e80000100800 */
[----:B------:R1:W-:Y:S04]  /*1af0*/  STL [R1+0x8c], R26 ;  /* 0x00008c1a01007387 */ /* 0x0003e80000100800 */
[----:B0-----:R-:W3:Y:S04]  /*1b00*/  LDG.E.U16 R27, desc[UR10][R12.64] ;  /* 0x0000000a0c1b7981 */ /* 0x001ee8000c1e1500 */
[----:B-1----:R0:W3:Y:S02]  /*1b10*/  LDG.E.U16 R26, desc[UR10][R8.64] ;  /* 0x0000000a081a7981 */ /* 0x0020e4000c1e1500 */
[----:B0-----:R-:W-:-:S04]  /*1b20*/  LEA R8, P0, R16, R4, 0x1 ;  /* 0x0000000410087211 */ /* 0x001fc800078008ff */
[-C--:B------:R-:W-:Y:S02]  /*1b30*/  LEA.HI.X.SX32 R9, R16, R3.reuse, 0x1, P0 ;  /* 0x0000000310097211 */ /* 0x080fe400000f0eff */
[C---:B------:R-:W-:Y:S01]  /*1b40*/  LEA R12, P0, R19.reuse, R4, 0x1 ;  /* 0x00000004130c7211 */ /* 0x040fe200078008ff */
[----:B------:R0:W-:Y:S03]  /*1b50*/  STL [R1+0x98], R22 ;  /* 0x0000981601007387 */ /* 0x0001e60000100800 */
[----:B------:R-:W-:Y:S01]  /*1b60*/  LEA.HI.X.SX32 R13, R19, R3, 0x1, P0 ;  /* 0x00000003130d7211 */ /* 0x000fe200000f0eff */
[----:B--2---:R-:W-:Y:S04]  /*1b70*/  STL [R1+0x80], R28 ;  /* 0x0000801c01007387 */ /* 0x004fe80000100800 */
[----:B0-----:R0:W2:Y:S04]  /*1b80*/  LDG.E.U16 R22, desc[UR10][R14.64] ;  /* 0x0000000a0e167981 */ /* 0x0010a8000c1e1500 */
[----:B----4-:R1:W-:Y:S04]  /*1b90*/  STL [R1+0x88], R24 ;  /* 0x0000881801007387 */ /* 0x0103e80000100800 */
[----:B------:R4:W-:Y:S04]  /*1ba0*/  STL [R1+0x7c], R29 ;  /* 0x00007c1d01007387 */ /* 0x0009e80000100800 */
[----:B-1----:R1:W2:Y:S04]  /*1bb0*/  LDG.E.U16 R24, desc[UR10][R8.64] ;  /* 0x0000000a08187981 */ /* 0x0022a8000c1e1500 */
[----:B----4-:R4:W2:Y:S01]  /*1bc0*/  LDG.E.U16 R29, desc[UR10][R12.64] ;  /* 0x0000000a0c1d7981 */ /* 0x0108a2000c1e1500 */
[----:B------:R-:W-:-:S04]  /*1bd0*/  LEA R2, R11, R19, 0x2 ;  /* 0x000000130b027211 */ /* 0x000fc800078e10ff */
[----:B------:R-:W-:-:S04]  /*1be0*/  LEA R6, R11, R2, 0x2 ;  /* 0x000000020b067211 */ /* 0x000fc800078e10ff */
[C---:B------:R-:W-:Y:S02]  /*1bf0*/  LEA R5, R11.reuse, R6, 0x2 ;  /* 0x000000060b057211 */ /* 0x040fe400078e10ff */
[-C--:B0-----:R-:W-:Y:S02]  /*1c00*/  LEA R14, P1, R2, R4.reuse, 0x1 ;  /* 0x00000004020e7211 */ /* 0x081fe400078208ff */
[-C--:B-1----:R-:W-:Y:S01]  /*1c10*/  LEA R8, P0, R6, R4.reuse, 0x1 ;  /* 0x0000000406087211 */ /* 0x082fe200078008ff */
[----:B------:R-:W-:Y:S01]  /*1c20*/  IMAD R0, R11, 0x4, R5 ;  /* 0x000000040b007824 */ /* 0x000fe200078e0205 */
[-C--:B------:R-:W-:Y:S02]  /*1c30*/  LEA.HI.X.SX32 R15, R2, R3.reuse, 0x1, P1 ;  /* 0x00000003020f7211 */ /* 0x080fe400008f0eff */
[----:B------:R-:W-:Y:S02]  /*1c40*/  LEA.HI.X.SX32 R9, R6, R3, 0x1, P0 ;  /* 0x0000000306097211 */ /* 0x000fe400000f0eff */
[----:B----4-:R-:W-:Y:S01]  /*1c50*/  LEA R12, P0, R5, R4, 0x1 ;  /* 0x00000004050c7211 */ /* 0x010fe200078008ff */
[----:B------:R0:W-:Y:S01]  /*1c60*/  STL [R1+0x84], R25 ;  /* 0x0000841901007387 */ /* 0x0001e20000100800 */
[----:B------:R-:W-:-:S02]  /*1c70*/  LEA R21, R11, R0, 0x2 ;  /* 0x000000000b157211 */ /* 0x000fc400078e10ff */
[----:B------:R-:W-:Y:S01]  /*1c80*/  LEA.HI.X.SX32 R13, R5, R3, 0x1, P0 ;  /* 0x00000003050d7211 */ /* 0x000fe200000f0eff */
[----:B------:R1:W-:Y:S04]  /*1c90*/  STL [R1+0x78], R23 ;  /* 0x0000781701007387 */ /* 0x0003e80000100800 */
[----:B0-----:R0:W4:Y:S04]  /*1ca0*/  LDG.E.U16 R25, desc[UR10][R14.64] ;  /* 0x0000000a0e197981 */ /* 0x001128000c1e1500 */
[----:B-1----:R1:W4:Y:S01]  /*1cb0*/  LDG.E.U16 R23, desc[UR10][R8.64] ;  /* 0x0000000a08177981 */ /* 0x002322000c1e1500 */
[----:B0-----:R-:W-:-:S02]  /*1cc0*/  LEA R14, P1, R21, R4, 0x1 ;  /* 0x00000004150e7211 */ /* 0x001fc400078208ff */
[C---:B-1----:R-:W-:Y:S02]  /*1cd0*/  LEA R8, P0, R0.reuse, R4, 0x1 ;  /* 0x0000000400087211 */ /* 0x042fe400078008ff */
[-C--:B------:R-:W-:Y:S02]  /*1ce0*/  LEA.HI.X.SX32 R15, R21, R3.reuse, 0x1, P1 ;  /* 0x00000003150f7211 */ /* 0x080fe400008f0eff */
[----:B------:R-:W-:Y:S02]  /*1cf0*/  LEA.HI.X.SX32 R9, R0, R3, 0x1, P0 ;  /* 0x0000000300097211 */ /* 0x000fe400000f0eff */
[----:B------:R-:W-:-:S03]  /*1d00*/  LEA R20, R11, R21, 0x2 ;  /* 0x000000150b147211 */ /* 0x000fc600078e10ff */
[----:B------:R-:W4:Y:S04]  /*1d10*/  LDG.E.U16 R21, desc[UR10][R8.64] ;  /* 0x0000000a08157981 */ /* 0x000f28000c1e1500 */
[----:B---3--:R-:W-:Y:S04]  /*1d20*/  STL [R1+0x74], R26 ;  /* 0x0000741a01007387 */ /* 0x008fe80000100800 */
[----:B--2---:R0:W-:Y:S04]  /*1d30*/  STL [R1+0x70], R22 ;  /* 0x0000701601007387 */ /* 0x0041e80000100800 */
[----:B------:R-:W-:Y:S04]  /*1d40*/  STL [R1+0x6c], R27 ;  /* 0x00006c1b01007387 */ /* 0x000fe80000100800 */
[----:B0-----:R0:W2:Y:S04]  /*1d50*/  LDG.E.U16 R22, desc[UR10][R12.64] ;  /* 0x0000000a0c167981 */ /* 0x0010a8000c1e1500 */
[----:B------:R-:W-:Y:S04]  /*1d60*/  STL [R1+0x68], R24 ;  /* 0x0000681801007387 */ /* 0x000fe80000100800 */
[----:B------:R1:W-:Y:S04]  /*1d70*/  STL [R1+0x64], R29 ;  /* 0x0000641d01007387 */ /* 0x0003e80000100800 */
[----:B-1----:R1:W3:Y:S01]  /*1d80*/  LDG.E.U16 R29, desc[UR10][R14.64] ;  /* 0x0000000a0e1d7981 */ /* 0x0022e2000c1e1500 */
[----:B0-----:R-:W-:-:S02]  /*1d90*/  LEA R12, P0, R20, R4, 0x1 ;  /* 0x00000004140c7211 */ /* 0x001fc400078008ff */
[----:B------:R-:W-:Y:S02]  /*1da0*/  LEA R7, R11, R20, 0x2 ;  /* 0x000000140b077211 */ /* 0x000fe400078e10ff */
[-C--:B------:R-:W-:Y:S02]  /*1db0*/  LEA.HI.X.SX32 R13, R20, R3.reuse, 0x1, P0 ;  /* 0x00000003140d7211 */ /* 0x080fe400000f0eff */
[----:B------:R-:W-:Y:S01]  /*1dc0*/  LEA R8, P0, R7, R4, 0x1 ;  /* 0x0000000407087211 */ /* 0x000fe200078008ff */
[----:B------:R-:W-:Y:S02]  /*1dd0*/  IMAD R10, R11, 0x4, R7 ;  /* 0x000000040b0a7824 */ /* 0x000fe400078e0207 */
[----:B------:R0:W3:Y:S01]  /*1de0*/  LDG.E.U16 R20, desc[UR10][R12.64] ;  /* 0x0000000a0c147981 */ /* 0x0000e2000c1e1500 */
[----:B------:R-:W-:Y:S02]  /*1df0*/  LEA.HI.X.SX32 R9, R7, R3, 0x1, P0 ;  /* 0x0000000307097211 */ /* 0x000fe400000f0eff */
[----:B------:R-:W-:-:S02]  /*1e00*/  LEA R17, R11, R10, 0x2 ;  /* 0x0000000a0b117211 */ /* 0x000fc400078e10ff */
[-C--:B-1----:R-:W-:Y:S01]  /*1e10*/  LEA R14, P0, R10, R4.reuse, 0x1 ;  /* 0x000000040a0e7211 */ /* 0x082fe200078008ff */
[----:B----4-:R-:W-:Y:S01]  /*1e20*/  STL [R1+0x60], R25 ;  /* 0x0000601901007387 */ /* 0x010fe20000100800 */
[----:B0-----:R-:W-:-:S03]  /*1e30*/  LEA R12, P1, R17, R4, 0x1 ;  /* 0x00000004110c7211 */ /* 0x001fc600078208ff */
[----:B------:R0:W-:Y:S01]  /*1e40*/  STL [R1+0x5c], R23 ;  /* 0x00005c1701007387 */ /* 0x0001e20000100800 */
[-C--:B------:R-:W-:Y:S02]  /*1e50*/  LEA.HI.X.SX32 R15, R10, R3.reuse, 0x1, P0 ;  /* 0x000000030a0f7211 */ /* 0x080fe400000f0eff */
[----:B------:R-:W-:Y:S01]  /*1e60*/  LEA.HI.X.SX32 R13, R17, R3, 0x1, P1 ;  /* 0x00000003110d7211 */ /* 0x000fe200008f0eff */
[----:B0-----:R0:W4:Y:S04]  /*1e70*/  LDG.E.U16 R23, desc[UR10][R8.64] ;  /* 0x0000000a08177981 */ /* 0x001128000c1e1500 */
[----:B--2---:R-:W-:Y:S04]  /*1e80*/  STL [R1+0x58], R22 ;  /* 0x0000581601007387 */ /* 0x004fe80000100800 */
[----:B------:R1:W-:Y:S04]  /*1e90*/  STL [R1+0x54], R21 ;  /* 0x0000541501007387 */ /* 0x0003e80000100800 */
[----:B-1----:R1:W2:Y:S04]  /*1ea0*/  LDG.E.U16 R21, desc[UR10][R14.64] ;  /* 0x0000000a0e157981 */ /* 0x0022a8000c1e1500 */
[----:B---3--:R3:W-:Y:S04]  /*1eb0*/  STL [R1+0x50], R29 ;  /* 0x0000501d01007387 */ /* 0x0087e80000100800 */
[----:B---3--:R3:W2:Y:S01]  /*1ec0*/  LDG.E.U16 R29, desc[UR10][R12.64] ;  /* 0x0000000a0c1d7981 */ /* 0x0086a2000c1e1500 */
[----:B------:R-:W-:-:S04]  /*1ed0*/  LEA R18, R11, R17, 0x2 ;  /* 0x000000110b127211 */ /* 0x000fc800078e10ff */
[----:B------:R-:W-:-:S05]  /*1ee0*/  LEA R16, R11, R18, 0x2 ;  /* 0x000000120b107211 */ /* 0x000fca00078e10ff */
[----:B------:R-:W-:Y:S01]  /*1ef0*/  IMAD R28, R11, 0x4, R16 ;  /* 0x000000040b1c7824 */ /* 0x000fe200078e0210 */
[----:B0-----:R-:W-:-:S04]  /*1f00*/  LEA R8, P0, R16, R4, 0x1 ;  /* 0x0000000410087211 */ /* 0x001fc800078008ff */
[C---:B------:R-:W-:Y:S02]  /*1f10*/  LEA R2, R11.reuse, R28, 0x2 ;  /* 0x0000001c0b027211 */ /* 0x040fe400078e10ff */
[----:B------:R-:W-:Y:S02]  /*1f20*/  LEA.HI.X.SX32 R9, R16, R3, 0x1, P0 ;  /* 0x0000000310097211 */ /* 0x000fe400000f0eff */
[C---:B------:R-:W-:Y:S02]  /*1f30*/  LEA R19, R11.reuse, R2, 0x2 ;  /* 0x000000020b137211 */ /* 0x040fe400078e10ff */
[CC--:B-1----:R-:W-:Y:S01]  /*1f40*/  LEA R14, P0, R2.reuse, R4.reuse, 0x1 ;  /* 0x00000004020e7211 */ /* 0x0c2fe200078008ff */
[----:B------:R-:W-:Y:S01]  /*1f50*/  STL [R1+0x4c], R20 ;  /* 0x00004c1401007387 */ /* 0x000fe20000100800 */
[----:B------:R-:W-:Y:S02]  /*1f60*/  LEA R6, R11, R19, 0x2 ;  /* 0x000000130b067211 */ /* 0x000fe400078e10ff */
[----:B------:R-:W-:Y:S01]  /*1f70*/  LEA.HI.X.SX32 R15, R2, R3, 0x1, P0 ;  /* 0x00000003020f7211 */ /* 0x000fe200000f0eff */
[----:B----4-:R0:W-:Y:S01]  /*1f80*/  STL [R1+0x48], R23 ;  /* 0x0000481701007387 */ /* 0x0101e20000100800 */
[----:B---3--:R-:W-:-:S03]  /*1f90*/  LEA R12, P0, R6, R4, 0x1 ;  /* 0x00000004060c7211 */ /* 0x008fc600078008ff */
[----:B------:R-:W3:Y:S01]  /*1fa0*/  LDG.E.U16 R17, desc[UR10][R14.64] ;  /* 0x0000000a0e117981 */ /* 0x000ee2000c1e1500 */
[----:B------:R-:W-:-:S03]  /*1fb0*/  LEA.HI.X.SX32 R13, R6, R3, 0x1, P0 ;  /* 0x00000003060d7211 */ /* 0x000fc600000f0eff */
[----:B0-----:R0:W4:Y:S04]  /*1fc0*/  LDG.E.U16 R23, desc[UR10][R8.64] ;  /* 0x0000000a08177981 */ /* 0x001128000c1e1500 */
[----:B--2---:R-:W-:Y:S04]  /*1fd0*/  STL [R1+0x44], R21 ;  /* 0x0000441501007387 */ /* 0x004fe80000100800 */
[----:B------:R1:W-:Y:S04]  /*1fe0*/  STL [R1+0x40], R29 ;  /* 0x0000401d01007387 */ /* 0x0003e80000100800 */
[----:B-1----:R-:W2:Y:S01]  /*1ff0*/  LDG.E.U16 R29, desc[UR10][R12.64] ;  /* 0x0000000a0c1d7981 */ /* 0x002ea2000c1e1500 */
[----:B------:R-:W-:-:S05]  /*2000*/  IMAD R26, R11, 0x4, R6 ;  /* 0x000000040b1a7824 */ /* 0x000fca00078e0206 */
[----:B------:R-:W-:-:S04]  /*2010*/  LEA R5, R11, R26, 0x2 ;  /* 0x0000001a0b057211 */ /* 0x000fc800078e10ff */
[----:B------:R-:W-:-:S04]  /*2020*/  LEA R27, R11, R5, 0x2 ;  /* 0x000000050b1b7211 */ /* 0x000fc800078e10ff */
[----:B------:R-:W-:Y:S02]  /*2030*/  LEA R0, R11, R27, 0x2 ;  /* 0x0000001b0b007211 */ /* 0x000fe400078e10ff */
[----:B0-----:R-:W-:-:S03]  /*2040*/  LEA R8, P1, R5, R4, 0x1 ;  /* 0x0000000405087211 */ /* 0x001fc600078208ff */
[----:B------:R-:W-:Y:S01]  /*2050*/  IMAD R24, R11, 0x4, R0 ;  /* 0x000000040b187824 */ /* 0x000fe200078e0200 */
[-C--:B------:R-:W-:Y:S02]  /*2060*/  LEA.HI.X.SX32 R9, R5, R3.reuse, 0x1, P1 ;  /* 0x0000000305097211 */ /* 0x080fe400008f0eff */
[C---:B------:R-:W-:Y:S02]  /*2070*/  LEA R14, P0, R0.reuse, R4, 0x1 ;  /* 0x00000004000e7211 */ /* 0x040fe400078008ff */
[----:B------:R-:W-:Y:S01]  /*2080*/  LEA R7, R11, R24, 0x2 ;  /* 0x000000180b077211 */ /* 0x000fe200078e10ff */
[----:B----4-:R0:W-:Y:S01]  /*2090*/  STL [R1+0x3c], R23 ;  /* 0x00003c1701007387 */ /* 0x0101e20000100800 */
[----:B------:R-:W-:-:S03]  /*20a0*/  LEA.HI.X.SX32 R15, R0, R3, 0x1, P0 ;  /* 0x00000003000f7211 */ /* 0x000fc600000f0eff */
[----:B0-----:R0:W4:Y:S02]  /*20b0*/  LDG.E.U16 R23, desc[UR10][R8.64] ;  /* 0x0000000a08177981 */ /* 0x001124000c1e1500 */
[C---:B0-----:R-:W-:Y:S02]  /*20c0*/  LEA R8, P0, R7.reuse, R4, 0x1 ;  /* 0x0000000407087211 */ /* 0x041fe400078008ff */
[----:B---3--:R0:W-:Y:S02]  /*20d0*/  STL [R1+0x38], R17 ;  /* 0x0000381101007387 */ /* 0x0081e40000100800 */
[----:B------:R-:W-:Y:S02]  /*20e0*/  LEA.HI.X.SX32 R9, R7, R3, 0x1, P0 ;  /* 0x0000000307097211 */ /* 0x000fe400000f0eff */
[----:B0-----:R0:W3:Y:S04]  /*20f0*/  LDG.E.U16 R17, desc[UR10][R14.64] ;  /* 0x0000000a0e117981 */ /* 0x0010e8000c1e1500 */
[----:B--2---:R1:W-:Y:S04]  /*2100*/  STL [R1+0x34], R29 ;  /* 0x0000341d01007387 */ /* 0x0043e80000100800 */
[----:B-1----:R-:W2:Y:S01]  /*2110*/  LDG.E.U16 R29, desc[UR10][R8.64] ;  /* 0x0000000a081d7981 */ /* 0x002ea2000c1e1500 */
[----:B------:R-:W-:-:S04]  /*2120*/  LEA R25, R11, R7, 0x2 ;  /* 0x000000070b197211 */ /* 0x000fc800078e10ff */
[----:B------:R-:W-:-:S05]  /*2130*/  LEA R10, R11, R25, 0x2 ;  /* 0x000000190b0a7211 */ /* 0x000fca00078e10ff */
[----:B------:R-:W-:Y:S01]  /*2140*/  IMAD R22, R11, 0x4, R10 ;  /* 0x000000040b167824 */ /* 0x000fe200078e020a */
[----:B------:R-:W-:-:S04]  /*2150*/  LEA R12, P1, R10, R4, 0x1 ;  /* 0x000000040a0c7211 */ /* 0x000fc800078208ff */
[----:B------:R-:W-:-:S04]  /*2160*/  LEA R16, R11, R22, 0x2 ;  /* 0x000000160b107211 */ /* 0x000fc800078e10ff */
[----:B0-----:R-:W-:Y:S02]  /*2170*/  LEA R14, P0, R16, R4, 0x1 ;  /* 0x00000004100e7211 */ /* 0x001fe400078008ff */
[-C--:B------:R-:W-:Y:S02]  /*2180*/  LEA.HI.X.SX32 R13, R10, R3.reuse, 0x1, P1 ;  /* 0x000000030a0d7211 */ /* 0x080fe400008f0eff */
[----:B------:R-:W-:Y:S01]  /*2190*/  LEA.HI.X.SX32 R15, R16, R3, 0x1, P0 ;  /* 0x00000003100f7211 */ /* 0x000fe200000f0eff */
[----:B----4-:R0:W-:Y:S04]  /*21a0*/  STL [R1+0x30], R23 ;  /* 0x0000301701007387 */ /* 0x0101e80000100800 */
[----:B0-----:R0:W4:Y:S04]  /*21b0*/  LDG.E.U16 R23, desc[UR10][R12.64] ;  /* 0x0000000a0c177981 */ /* 0x001128000c1e1500 */
[----:B---3--:R-:W-:Y:S04]  /*21c0*/  STL [R1+0x2c], R17 ;  /* 0x00002c1101007387 */ /* 0x008fe80000100800 */
[----:B--2---:R1:W-:Y:S04]  /*21d0*/  STL [R1+0x28], R29 ;  /* 0x0000281d01007387 */ /* 0x0043e80000100800 */
[----:B-1----:R-:W2:Y:S01]  /*21e0*/  LDG.E.U16 R29, desc[UR10][R14.64] ;  /* 0x0000000a0e1d7981 */ /* 0x002ea2000c1e1500 */
[----:B------:R-:W-:-:S04]  /*21f0*/  LEA R20, R11, R16, 0x2 ;  /* 0x000000100b147211 */ /* 0x000fc800078e10ff */
[----:B------:R-:W-:-:S05]  /*2200*/  LEA R2, R11, R20, 0x2 ;  /* 0x000000140b027211 */ /* 0x000fca00078e10ff */
[----:B------:R-:W-:Y:S01]  /*2210*/  IMAD R6, R11, 0x4, R2 ;  /* 0x000000040b067824 */ /* 0x000fe200078e0202 */
[----:B------:R-:W-:-:S04]  /*2220*/  LEA R16, P0, R2, R4, 0x1 ;  /* 0x0000000402107211 */ /* 0x000fc800078008ff */
[----:B------:R-:W-:-:S04]  /*2230*/  LEA R21, R11, R6, 0x2 ;  /* 0x000000060b157211 */ /* 0x000fc800078e10ff */
[C---:B0-----:R-:W-:Y:S02]  /*2240*/  LEA R12, P1, R21.reuse, R4, 0x1 ;  /* 0x00000004150c7211 */ /* 0x041fe400078208ff */
[-C--:B------:R-:W-:Y:S02]  /*2250*/  LEA.HI.X.SX32 R17, R2, R3.reuse, 0x1, P0 ;  /* 0x0000000302117211 */ /* 0x080fe400000f0eff */
[----:B------:R-:W-:Y:S02]  /*2260*/  LEA.HI.X.SX32 R13, R21, R3, 0x1, P1 ;  /* 0x00000003150d7211 */ /* 0x000fe400008f0eff */
[C---:B------:R-:W-:Y:S01]  /*2270*/  LEA R5, R11.reuse, R21, 0x2 ;  /* 0x000000150b057211 */ /* 0x040fe200078e10ff */
[----:B----4-:R-:W-:Y:S04]  /*2280*/  STL [R1+0x24], R23 ;  /* 0x0000241701007387 */ /* 0x010fe80000100800 */
[----:B------:R-:W3:Y:S04]  /*2290*/  LDG.E.U16 R21, desc[UR10][R16.64] ;  /* 0x0000000a10157981 */ /* 0x000ee8000c1e1500 */
[----:B--2---:R0:W-:Y:S04]  /*22a0*/  STL [R1+0x20], R29 ;  /* 0x0000201d01007387 */ /* 0x0041e80000100800 */
[----:B0-----:R-:W2:Y:S01]  /*22b0*/  LDG.E.U16 R29, desc[UR10][R12.64] ;  /* 0x0000000a0c1d7981 */ /* 0x001ea2000c1e1500 */
[----:B------:R-:W-:-:S04]  /*22c0*/  LEA R0, R11, R5, 0x2 ;  /* 0x000000050b007211 */ /* 0x000fc800078e10ff */
[----:B------:R-:W-:-:S04]  /*22d0*/  LEA R14, P0, R0, R4, 0x1 ;  /* 0x00000004000e7211 */ /* 0x000fc800078008ff */
[----:B------:R-:W-:Y:S01]  /*22e0*/  LEA.HI.X.SX32 R15, R0, R3, 0x1, P0 ;  /* 0x00000003000f7211 */ /* 0x000fe200000f0eff */
[----:B---3--:R-:W-:Y:S04]  /*22f0*/  STL [R1+0x1c], R21 ;  /* 0x00001c1501007387 */ /* 0x008fe80000100800 */
[----:B--2---:R0:W-:Y:S04]  /*2300*/  STL [R1+0x18], R29 ;  /* 0x0000181d01007387 */ /* 0x0041e80000100800 */
[----:B0-----:R-:W2:Y:S01]  /*2310*/  LDG.E.U16 R29, desc[UR10][R14.64] ;  /* 0x0000000a0e1d7981 */ /* 0x001ea2000c1e1500 */
[----:B------:R-:W-:-:S05]  /*2320*/  IMAD R7, R11, 0x4, R0 ;  /* 0x000000040b077824 */ /* 0x000fca00078e0200 */
[----:B------:R-:W-:-:S04]  /*2330*/  LEA R10, R11, R7, 0x2 ;  /* 0x000000070b0a7211 */ /* 0x000fc800078e10ff */
[----:B------:R-:W-:-:S04]  /*2340*/  LEA R16, P0, R10, R4, 0x1 ;  /* 0x000000040a107211 */ /* 0x000fc800078008ff */
[----:B------:R-:W-:Y:S02]  /*2350*/  LEA.HI.X.SX32 R17, R10, R3, 0x1, P0 ;  /* 0x000000030a117211 */ /* 0x000fe400000f0eff */
[----:B------:R-:W-:-:S04]  /*2360*/  LEA R9, R11, R10, 0x2 ;  /* 0x0000000a0b097211 */ /* 0x000fc800078e10ff */
[C---:B------:R-:W-:Y:S01]  /*2370*/  LEA R8, R11.reuse, R9, 0x2 ;  /* 0x000000090b087211 */ /* 0x040fe200078e10ff */
[----:B--2---:R0:W-:Y:S04]  /*2380*/  STL [R1+0x14], R29 ;  /* 0x0000141d01007387 */ /* 0x0041e80000100800 */
[----:B0-----:R-:W2:Y:S01]  /*2390*/  LDG.E.U16 R29, desc[UR10][R16.64] ;  /* 0x0000000a101d7981 */ /* 0x001ea2000c1e1500 */
[----:B------:R-:W-:Y:S01]  /*23a0*/  IMAD R2, R11, 0x4, R8 ;  /* 0x000000040b027824 */ /* 0x000fe200078e0208 */
[----:B------:R-:W-:-:S04]  /*23b0*/  LEA R12, P1, R8, R4, 0x1 ;  /* 0x00000004080c7211 */ /* 0x000fc800078208ff */
[----:B------:R-:W-:Y:S02]  /*23c0*/  LEA R23, R11, R2, 0x2 ;  /* 0x000000020b177211 */ /* 0x000fe400078e10ff */
[----:B------:R-:W-:Y:S02]  /*23d0*/  LEA.HI.X.SX32 R13, R8, R3, 0x1, P1 ;  /* 0x00000003080d7211 */ /* 0x000fe400008f0eff */
[----:B------:R-:W-:Y:S02]  /*23e0*/  LEA R14, P0, R23, R4, 0x1 ;  /* 0x00000004170e7211 */ /* 0x000fe400078008ff */
[----:B------:R-:W-:Y:S02]  /*23f0*/  LEA R0, R11, R23, 0x2 ;  /* 0x000000170b007211 */ /* 0x000fe400078e10ff */
[----:B------:R-:W-:Y:S02]  /*2400*/  LEA.HI.X.SX32 R15, R23, R3, 0x1, P0 ;  /* 0x00000003170f7211 */ /* 0x000fe400000f0eff */
[----:B------:R-:W3:Y:S01]  /*2410*/  LDG.E.U16 R23, desc[UR10][R12.64] ;  /* 0x0000000a0c177981 */ /* 0x000ee2000c1e1500 */
[----:B------:R-:W-:-:S05]  /*2420*/  LEA R21, R11, R0, 0x2 ;  /* 0x000000000b157211 */ /* 0x000fca00078e10ff */
[C---:B------:R-:W-:Y:S01]  /*2430*/  IMAD R10, R11.reuse, 0x4, R21 ;  /* 0x000000040b0a7824 */ /* 0x040fe200078e0215 */
[----:B--2---:R0:W-:Y:S04]  /*2440*/  STL [R1+0x10], R29 ;  /* 0x0000101d01007387 */ /* 0x0041e80000100800 */
[----:B0-----:R0:W2:Y:S01]  /*2450*/  LDG.E.U16 R29, desc[UR10][R14.64] ;  /* 0x0000000a0e1d7981 */ /* 0x0010a2000c1e1500 */
[----:B------:R-:W-:-:S04]  /*2460*/  LEA R8, R11, R10, 0x2 ;  /* 0x0000000a0b087211 */ /* 0x000fc800078e10ff */
[----:B------:R-:W-:-:S04]  /*2470*/  LEA R16, P0, R8, R4, 0x1 ;  /* 0x0000000408107211 */ /* 0x000fc800078008ff */
[-C--:B------:R-:W-:Y:S02]  /*2480*/  LEA.HI.X.SX32 R17, R8, R3.reuse, 0x1, P0 ;  /* 0x0000000308117211 */ /* 0x080fe400000f0eff */
[CC--:B0-----:R-:W-:Y:S01]  /*2490*/  LEA R14, P0, R18.reuse, R4.reuse, 0x1 ;  /* 0x00000004120e7211 */ /* 0x0c1fe200078008ff */
[----:B---3--:R0:W-:Y:S03]  /*24a0*/  STL [R1+0xc], R23 ;  /* 0x00000c1701007387 */ /* 0x0081e60000100800 */
[----:B------:R-:W-:Y:S01]  /*24b0*/  LEA.HI.X.SX32 R15, R18, R3, 0x1, P0 ;  /* 0x00000003120f7211 */ /* 0x000fe200000f0eff */
[----:B0-----:R0:W3:Y:S02]  /*24c0*/  LDG.E.U16 R23, desc[UR10][R16.64] ;  /* 0x0000000a10177981 */ /* 0x0010e4000c1e1500 */
[----:B0-----:R-:W-:-:S04]  /*24d0*/  LEA R16, P0, R28, R4, 0x1 ;  /* 0x000000041c107211 */ /* 0x001fc800078008ff */
[----:B------:R-:W-:-:S05]  /*24e0*/  LEA.HI.X.SX32 R17, R28, R3, 0x1, P0 ;  /* 0x000000031c117211 */ /* 0x000fca00000f0eff */
[----:B------:R-:W4:Y:S04]  /*24f0*/  LDG.E.U16 R28, desc[UR10][R16.64] ;  /* 0x0000000a101c7981 */ /* 0x000f28000c1e1500 */
[----:B--2---:R0:W-:Y:S04]  /*2500*/  STL [R1+0x8], R29 ;  /* 0x0000081d01007387 */ /* 0x0041e80000100800 */
[----:B0-----:R-:W2:Y:S01]  /*2510*/  LDG.E.U16 R29, desc[UR10][R14.64] ;  /* 0x0000000a0e1d7981 */ /* 0x001ea2000c1e1500 */
[----:B------:R-:W-:-:S04]  /*2520*/  LEA R12, P1, R21, R4, 0x1 ;  /* 0x00000004150c7211 */ /* 0x000fc800078208ff */
[----:B------:R-:W-:Y:S02]  /*2530*/  LEA.HI.X.SX32 R13, R21, R3, 0x1, P1 ;  /* 0x00000003150d7211 */ /* 0x000fe400008f0eff */
[----:B------:R-:W-:-:S03]  /*2540*/  LEA R18, P1, R19, R4, 0x1 ;  /* 0x0000000413127211 */ /* 0x000fc600078208ff */
[----:B------:R0:W3:Y:S01]  /*2550*/  LDG.E.U16 R21, desc[UR10][R12.64] ;  /* 0x0000000a0c157981 */ /* 0x0000e2000c1e1500 */
[----:B------:R-:W-:Y:S02]  /*2560*/  LEA.HI.X.SX32 R19, R19, R3, 0x1, P1 ;  /* 0x0000000313137211 */ /* 0x000fe400008f0eff */
[----:B0-----:R-:W-:-:S04]  /*2570*/  LEA R12, P0, R26, R4, 0x1 ;  /* 0x000000041a0c7211 */ /* 0x001fc800078008ff */
[----:B------:R-:W-:Y:S02]  /*2580*/  LEA.HI.X.SX32 R13, R26, R3, 0x1, P0 ;  /* 0x000000031a0d7211 */ /* 0x000fe400000f0eff */
[----:B------:R-:W-:-:S04]  /*2590*/  LEA R14, P0, R27, R4, 0x1 ;  /* 0x000000041b0e7211 */ /* 0x000fc800078008ff */
[----:B------:R-:W-:Y:S01]  /*25a0*/  LEA.HI.X.SX32 R15, R27, R3, 0x1, P0 ;  /* 0x000000031b0f7211 */ /* 0x000fe200000f0eff */
[----:B--2---:R0:W-:Y:S04]  /*25b0*/  STL [R1+0x2a44], R29 ;  /* 0x002a441d01007387 */ /* 0x0041e80000100800 */
[----:B0-----:R-:W2:Y:S04]  /*25c0*/  LDL.LU R29, [R1+0x118] ;  /* 0x00011800011d7983 */ /* 0x001ea80000300800 */
[----:B----4-:R0:W-:Y:S04]  /*25d0*/  STL [R1+0x2a48], R28 ;  /* 0x002a481c01007387 */ /* 0x0101e80000100800 */
[----:B0-----:R-:W4:Y:S04]  /*25e0*/  LDL.LU R28, [R1+0x14c] ;  /* 0x00014c00011c7983 */ /* 0x001f280000300800 */
[----:B------:R0:W-:Y:S04]  /*25f0*/  STL [R1+0x2a4c], R26 ;  /* 0x002a4c1a01007387 */ /* 0x0001e80000100800 */
[----:B0-----:R-:W2:Y:S04]  /*2600*/  LDL.LU R26, [R1+0xfc] ;  /* 0x0000fc00011a7983 */ /* 0x001ea80000300800 */
[----:B---3--:R0:W-:Y:S04]  /*2610*/  STL [R1+0x4], R23 ;  /* 0x0000041701007387 */ /* 0x0081e80000100800 */
[----:B0-----:R0:W3:Y:S02]  /*2620*/  LDG.E.U16 R23, desc[UR10][R18.64] ;  /* 0x0000000a12177981 */ /* 0x0010e4000c1e1500 */
[----:B0-----:R-:W-:-:S02]  /*2630*/  LEA R18, R11, R8, 0x2 ;  /* 0x000000080b127211 */ /* 0x001fc400078e10ff */
[----:B------:R0:W4:Y:S04]  /*2640*/  LDG.E.U16 R8, desc[UR10][R12.64] ;  /* 0x0000000a0c087981 */ /* 0x000128000c1e1500 */
[----:B------:R1:W2:Y:S01]  /*2650*/  LDG.E.U16 R11, desc[UR10][R14.64] ;  /* 0x0000000a0e0b7981 */ /* 0x0002a2000c1e1500 */
[----:B------:R-:W-:-:S04]  /*2660*/  LEA R16, P1, R24, R4, 0x1 ;  /* 0x0000000418107211 */ /* 0x000fc800078208ff */
[-C--:B------:R-:W-:Y:S02]  /*2670*/  LEA.HI.X.SX32 R17, R24, R3.reuse, 0x1, P1 ;  /* 0x0000000318117211 */ /* 0x080fe400008f0eff */
[CC--:B0-----:R-:W-:Y:S02]  /*2680*/  LEA R12, P1, R18.reuse, R4.reuse, 0x1 ;  /* 0x00000004120c7211 */ /* 0x0c1fe400078208ff */
[C---:B-1----:R-:W-:Y:S02]  /*2690*/  LEA R14, P0, R25.reuse, R4, 0x1 ;  /* 0x00000004190e7211 */ /* 0x042fe400078008ff */
[-C--:B------:R-:W-:Y:S02]  /*26a0*/  LEA.HI.X.SX32 R13, R18, R3.reuse, 0x1, P1 ;  /* 0x00000003120d7211 */ /* 0x080fe400008f0eff */
[----:B------:R0:W2:Y:S01]  /*26b0*/  LDG.E.U16 R18, desc[UR10][R16.64] ;  /* 0x0000000a10127981 */ /* 0x0000a2000c1e1500 */
[----:B------:R-:W-:-:S03]  /*26c0*/  LEA.HI.X.SX32 R15, R25, R3, 0x1, P0 ;  /* 0x00000003190f7211 */ /* 0x000fc600000f0eff */
[----:B------:R1:W2:Y:S01]  /*26d0*/  LDG.E.U16 R19, desc[UR10][R12.64] ;  /* 0x0000000a0c137981 */ /* 0x0002a2000c1e1500 */
[-C--:B0-----:R-:W-:Y:S02]  /*26e0*/  LEA R16, P0, R22, R4.reuse, 0x1 ;  /* 0x0000000416107211 */ /* 0x081fe400078008ff */
[----:B-1----:R-:W-:Y:S02]  /*26f0*/  LEA R12, P1, R20, R4, 0x1 ;  /* 0x00000004140c7211 */ /* 0x002fe400078208ff */
[-C--:B------:R-:W-:Y:S02]  /*2700*/  LEA.HI.X.SX32 R17, R22, R3.reuse, 0x1, P0 ;  /* 0x0000000316117211 */ /* 0x080fe400000f0eff */
[----:B------:R-:W-:-:S03]  /*2710*/  LEA.HI.X.SX32 R13, R20, R3, 0x1, P1 ;  /* 0x00000003140d7211 */ /* 0x000fc600008f0eff */
[----:B------:R0:W2:Y:S04]  /*2720*/  LDG.E.U16 R20, desc[UR10][R16.64] ;  /* 0x0000000a10147981 */ /* 0x0000a8000c1e1500 */
[----:B------:R-:W2:Y:S01]  /*2730*/  LDG.E.U16 R22, desc[UR10][R12.64] ;  /* 0x0000000a0c167981 */ /* 0x000ea2000c1e1500 */
[----:B0-----:R-:W-:-:S04]  /*2740*/  LEA R16, P1, R5, R4, 0x1 ;  /* 0x0000000405107211 */ /* 0x001fc800078208ff */
[----:B------:R-:W-:-:S05]  /*2750*/  LEA.HI.X.SX32 R17, R5, R3, 0x1, P1 ;  /* 0x0000000305117211 */ /* 0x000fca00008f0eff */
[----:B------:R-:W2:Y:S04]  /*2760*/  LDG.E.U16 R16, desc[UR10][R16.64] ;  /* 0x0000000a10107981 */ /* 0x000ea8000c1e1500 */
[----:B---3--:R0:W-:Y:S04]  /*2770*/  STL [R1+0x2a50], R23 ;  /* 0x002a501701007387 */ /* 0x0081e80000100800 */
[----:B0-----:R-:W3:Y:S04]  /*2780*/  LDL.LU R23, [R1+0x10c] ;  /* 0x00010c0001177983 */ /* 0x001ee80000300800 */
[----:B----4-:R0:W-:Y:S04]  /*2790*/  STL [R1+0x2a54], R8 ;  /* 0x002a540801007387 */ /* 0x0101e80000100800 */
[----:B0-----:R-:W4:Y:S04]  /*27a0*/  LDL.LU R8, [R1+0x11c] ;  /* 0x00011c0001087983 */ /* 0x001f280000300800 */
[----:B--2---:R0:W-:Y:S04]  /*27b0*/  STL [R1+0x2a58], R11 ;  /* 0x002a580b01007387 */ /* 0x0041e80000100800 */
[----:B0-----:R-:W2:Y:S04]  /*27c0*/  LDL.LU R11, [R1+0x108] ;  /* 0x00010800010b7983 */ /* 0x001ea80000300800 */
[----:B------:R0:W-:Y:S04]  /*27d0*/  STL [R1], R21 ;  /* 0x0000001501007387 */ /* 0x0001e80000100800 */
[----:B0-----:R0:W3:Y:S02]  /*27e0*/  LDG.E.U16 R21, desc[UR10][R14.64] ;  /* 0x0000000a0e157981 */ /* 0x0010e4000c1e1500 */
[----:B0-----:R-:W-:-:S04]  /*27f0*/  LEA R14, P0, R6, R4, 0x1 ;  /* 0x00000004060e7211 */ /* 0x001fc800078008ff */
[----:B------:R-:W-:Y:S02]  /*2800*/  LEA.HI.X.SX32 R15, R6, R3, 0x1, P0 ;  /* 0x00000003060f7211 */ /* 0x000fe400000f0eff */
[----:B------:R-:W-:-:S03]  /*2810*/  LEA R6, P0, R7, R4, 0x1 ;  /* 0x0000000407067211 */ /* 0x000fc600078008ff */
[----:B------:R0:W4:Y:S01]  /*2820*/  LDG.E.U16 R24, desc[UR10][R14.64] ;  /* 0x0000000a0e187981 */ /* 0x000122000c1e1500 */
[----:B------:R-:W-:Y:S02]  /*2830*/  LEA.HI.X.SX32 R7, R7, R3, 0x1, P0 ;  /* 0x0000000307077211 */ /* 0x000fe400000f0eff */
[----:B------:R-:W-:-:S04]  /*2840*/  LEA R12, P0, R9, R4, 0x1 ;  /* 0x00000004090c7211 */ /* 0x000fc800078008ff */
[----:B------:R-:W-:Y:S02]  /*2850*/  LEA.HI.X.SX32 R13, R9, R3, 0x1, P0 ;  /* 0x00000003090d7211 */ /* 0x000fe400000f0eff */
[----:B------:R1:W2:Y:S01]  /*2860*/  LDG.E.U16 R9, desc[UR10][R6.64] ;  /* 0x0000000a06097981 */ /* 0x0002a2000c1e1500 */
[----:B0-----:R-:W-:-:S03]  /*2870*/  LEA R14, P1, R2, R4, 0x1 ;  /* 0x00000004020e7211 */ /* 0x001fc600078208ff */
[----:B------:R-:W2:Y:S01]  /*2880*/  LDG.E.U16 R12, desc[UR10][R12.64] ;  /* 0x0000000a0c0c7981 */ /* 0x000ea2000c1e1500 */
[----:B------:R-:W-:Y:S02]  /*2890*/  LEA.HI.X.SX32 R15, R2, R3, 0x1, P1 ;  /* 0x00000003020f7211 */ /* 0x000fe400008f0eff */
[----:B-1----:R-:W-:-:S03]  /*28a0*/  LEA R6, P0, R0, R4, 0x1 ;  /* 0x0000000400067211 */ /* 0x002fc600078008ff */
[----:B------:R-:W2:Y:S01]  /*28b0*/  LDG.E.U16 R14, desc[UR10][R14.64] ;  /* 0x0000000a0e0e7981 */ /* 0x000ea2000c1e1500 */
[----:B------:R-:W-:Y:S02]  /*28c0*/  LEA R4, P1, R10, R4, 0x1 ;  /* 0x000000040a047211 */ /* 0x000fe400078208ff */
[-C--:B------:R-:W-:Y:S02]  /*28d0*/  LEA.HI.X.SX32 R7, R0, R3.reuse, 0x1, P0 ;  /* 0x0000000300077211 */ /* 0x080fe400000f0eff */
[----:B------:R-:W-:-:S03]  /*28e0*/  LEA.HI.X.SX32 R5, R10, R3, 0x1, P1 ;  /* 0x000000030a057211 */ /* 0x000fc600008f0eff */
[----:B------:R-:W2:Y:S04]  /*28f0*/  LDG.E.U16 R6, desc[UR10][R6.64] ;  /* 0x0000000a06067981 */ /* 0x000ea8000c1e1500 */
[----:B------:R-:W2:Y:S01]  /*2900*/  LDG.E.U16 R4, desc[UR10][R4.64] ;  /* 0x0000000a04047981 */ /* 0x000ea2000c1e1500 */
[----:B------:R-:W0:Y:S01]  /*2910*/  S2R R27, SR_TID.X ;  /* 0x00000000001b7919 */ /* 0x000e220000002100 */
[----:B------:R-:W1:Y:S02]  /*2920*/  S2UR UR6, SR_CgaCtaId ;  /* 0x00000000000679c3 */ /* 0x000e640000008800 */
[----:B------:R1:W-:Y:S04]  /*2930*/  STL [R1+0x2a5c], R18 ;  /* 0x002a5c1201007387 */ /* 0x0003e80000100800 */
[----:B-1----:R-:W2:Y:S04]  /*2940*/  LDL.LU R18, [R1+0x128] ;  /* 0x0001280001127983 */ /* 0x002ea80000300800 */
[----:B------:R1:W-:Y:S04]  /*2950*/  STL [R1+0x2a60], R25 ;  /* 0x002a601901007387 */ /* 0x0003e80000100800 */
[----:B-1----:R-:W2:Y:S04]  /*2960*/  LDL.LU R25, [R1+0x12c] ;  /* 0x00012c0001197983 */ /* 0x002ea80000300800 */
[----:B------:R1:W-:Y:S04]  /*2970*/  STL [R1+0x2a68], R19 ;  /* 0x002a681301007387 */ /* 0x0003e80000100800 */
[----:B-1----:R-:W2:Y:S01]  /*2980*/  LDL.LU R19, [R1+0x138] ;  /* 0x0001380001137983 */ /* 0x002ea20000300800 */
[----:B0-----:R-:W-:-:S02]  /*2990*/  SHF.R.S32.HI R2, RZ, 0x6, R27 ;  /* 0x00000006ff027819 */ /* 0x001fc4000001141b */
[----:B------:R-:W-:Y:S01]  /*29a0*/  LOP3.LUT R0, R27, 0x3f, RZ, 0xc0, !PT ;  /* 0x0000003f1b007812 */ /* 0x000fe200078ec0ff */
[----:B------:R-:W-:Y:S01]  /*29b0*/  UMOV UR4, 0x400 ;  /* 0x0000040000047882 */ /* 0x000fe20000000000 */
[----:B------:R-:W-:Y:S01]  /*29c0*/  SGXT R2, R2, 0x1 ;  /* 0x000000010202781a */ /* 0x000fe20000000200 */
[----:B------:R-:W-:Y:S01]  /*29d0*/  ULEA UR6, UR6, UR4, 0x18 ;  /* 0x0000000406067291 */ /* 0x000fe2000f8ec03f */
[----:B------:R-:W-:-:S04]  /*29e0*/  SHF.L.U32 R0, R0, 0x1, RZ ;  /* 0x0000000100007819 */ /* 0x000fc800000006ff */
[----:B------:R-:W-:-:S05]  /*29f0*/  LOP3.LUT R0, R0, 0x90, R2, 0x78, !PT ;  /* 0x0000009000007812 */ /* 0x000fca00078e7802 */
[----:B------:R-:W-:Y:S04]  /*2a00*/  STS.U16 [R0+UR6+0x21200], R28 ;  /* 0x0212001c00007988 */ /* 0x000fe80008000406 */
[----:B------:R-:W-:Y:S04]  /*2a10*/  STS.U16 [R0+UR6+0x22000], R29 ;  /* 0x0220001d00007988 */ /* 0x000fe80008000406 */
[----:B---3--:R0:W-:Y:S04]  /*2a20*/  STL [R1+0x2a64], R21 ;  /* 0x002a641501007387 */ /* 0x0081e80000100800 */
[----:B0-----:R-:W3:Y:S04]  /*2a30*/  LDL.LU R21, [R1+0x13c] ;  /* 0x00013c0001157983 */ /* 0x001ee80000300800 */
[----:B------:R0:W-:Y:S04]  /*2a40*/  STL [R1+0x2a6c], R20 ;  /* 0x002a6c1401007387 */ /* 0x0001e80000100800 */
[----:B0-----:R-:W3:Y:S04]  /*2a50*/  LDL.LU R20, [R1+0x148] ;  /* 0x0001480001147983 */ /* 0x001ee80000300800 */
[----:B------:R0:W-:Y:S04]  /*2a60*/  STL [R1+0x2a70], R22 ;  /* 0x002a701601007387 */ /* 0x0001e80000100800 */
[----:B0-----:R-:W3:Y:S04]  /*2a70*/  LDL.LU R22, [R1+0x158] ;  /* 0x0001580001167983 */ /* 0x001ee80000300800 */
[----:B----4-:R0:W-:Y:S04]  /*2a80*/  STL [R1+0x2a74], R24 ;  /* 0x002a741801007387 */ /* 0x0101e80000100800 */
[----:B0-----:R-:W4:Y:S04]  /*2a90*/  LDL.LU R24, [R1+0x15c] ;  /* 0x00015c0001187983 */ /* 0x001f280000300800 */
[----:B------:R-:W4:Y:S04]  /*2aa0*/  LDL.LU R17, [R1+0x168] ;  /* 0x0001680001117983 */ /* 0x000f280000300800 */
[----:B------:R0:W-:Y:S04]  /*2ab0*/  STL [R1+0x2a78], R16 ;  /* 0x002a781001007387 */ /* 0x0001e80000100800 */
[----:B0-----:R-:W4:Y:S04]  /*2ac0*/  LDL.LU R16, [R1+0x16c] ;  /* 0x00016c0001107983 */ /* 0x001f280000300800 */
[----:B--2---:R0:W-:Y:S04]  /*2ad0*/  STL [R1+0x2a7c], R9 ;  /* 0x002a7c0901007387 */ /* 0x0041e80000100800 */
[----:B0-----:R-:W2:Y:S04]  /*2ae0*/  LDL.LU R9, [R1+0x178] ;  /* 0x0001780001097983 */ /* 0x001ea80000300800 */
[----:B------:R-:W2:Y:S04]  /*2af0*/  LDL.LU R13, [R1+0x17c] ;  /* 0x00017c00010d7983 */ /* 0x000ea80000300800 */
[----:B------:R0:W-:Y:S04]  /*2b00*/  STL [R1+0x2a80], R12 ;  /* 0x002a800c01007387 */ /* 0x0001e80000100800 */
[----:B0-----:R-:W2:Y:S04]  /*2b10*/  LDL.LU R12, [R1+0x188] ;  /* 0x00018800010c7983 */ /* 0x001ea80000300800 */
[----:B------:R-:W2:Y:S04]  /*2b20*/  LDL.LU R10, [R1+0x198] ;  /* 0x00019800010a7983 */ /* 0x000ea80000300800 */
[----:B------:R-:W2:Y:S04]  /*2b30*/  LDL.LU R3, [R1+0x18c] ;  /* 0x00018c0001037983 */ /* 0x000ea80000300800 */
[----:B------:R-:W-:Y:S04]  /*2b40*/  STL [R1+0x2a84], R14 ;  /* 0x002a840e01007387 */ /* 0x000fe80000100800 */
[----:B------:R-:W-:Y:S04]  /*2b50*/  STL [R1+0x2a88], R6 ;  /* 0x002a880601007387 */ /* 0x000fe80000100800 */
[----:B------:R-:W-:Y:S04]  /*2b60*/  STL [R1+0x2a8c], R4 ;  /* 0x002a8c0401007387 */ /* 0x000fe80000100800 */
[----:B------:R0:W-:Y:S04]  /*2b70*/  STL [R1+0x2a90], R27 ;  /* 0x002a901b01007387 */ /* 0x0001e80000100800 */
[----:B------:R-:W2:Y:S04]  /*2b80*/  LDL.LU R28, [R1+0xf8] ;  /* 0x0000f800011c7983 */ /* 0x000ea80000300800 */
[----:B0-----:R-:W2:Y:S04]  /*2b90*/  LDL.LU R27, [R1+0xf4] ;  /* 0x0000f400011b7983 */ /* 0x001ea80000300800 */
[----:B------:R-:W2:Y:S04]  /*2ba0*/  LDL.LU R4, [R1+0xe8] ;  /* 0x0000e80001047983 */ /* 0x000ea80000300800 */
[----:B------:R-:W2:Y:S04]  /*2bb0*/  LDL.LU R5, [R1+0xe4] ;  /* 0x0000e40001057983 */ /* 0x000ea80000300800 */
[----:B------:R-:W2:Y:S04]  /*2bc0*/  LDL.LU R6, [R1+0xe0] ;  /* 0x0000e00001067983 */ /* 0x000ea80000300800 */
[----:B------:R-:W2:Y:S04]  /*2bd0*/  LDL.LU R7, [R1+0xd4] ;  /* 0x0000d40001077983 */ /* 0x000ea80000300800 */
[----:B------:R-:W2:Y:S04]  /*2be0*/  LDL.LU R14, [R1+0xd0] ;  /* 0x0000d000010e7983 */ /* 0x000ea80000300800 */
[----:B------:R-:W2:Y:S04]  /*2bf0*/  LDL.LU R15, [R1+0xcc] ;  /* 0x0000cc00010f7983 */ /* 0x000ea80000300800 */
[----:B------:R-:W2:Y:S04]  /*2c00*/  LDL.LU R29, [R1+0xc0] ;  /* 0x0000c000011d7983 */ /* 0x000ea80000300800 */
[----:B------:R0:W-:Y:S04]  /*2c10*/  STS.U16 [R0+UR6+0x21e00], R8 ;  /* 0x021e000800007988 */ /* 0x0001e80008000406 */
[----:B------:R1:W-:Y:S04]  /*2c20*/  STS.U16 [R0+UR6+0x22200], R23 ;  /* 0x0222001700007988 */ /* 0x0003e80008000406 */
[----:B0-----:R-:W2:Y:S04]  /*2c30*/  LDL.LU R8, [R1+0xbc] ;  /* 0x0000bc0001087983 */ /* 0x001ea80000300800 */
[----:B-1----:R-:W2:Y:S04]  /*2c40*/  LDL.LU R23, [R1+0xb8] ;  /* 0x0000b80001177983 */ /* 0x002ea80000300800 */
[----:B------:R-:W-:Y:S04]  /*2c50*/  STS.U16 [R0+UR6+0x22600], R26 ;  /* 0x0226001a00007988 */ /* 0x000fe80008000406 */
[----:B------:R-:W-:Y:S04]  /*2c60*/  STS.U16 [R0+UR6+0x21800], R19 ;  /* 0x0218001300007988 */ /* 0x000fe80008000406 */
[----:B------:R-:W-:Y:S04]  /*2c70*/  STS.U16 [R0+UR6+0x21a00], R25 ;  /* 0x021a001900007988 */ /* 0x000fe80008000406 */
[----:B------:R-:W-:Y:S04]  /*2c80*/  STS.U16 [R0+UR6+0x21c00], R18 ;  /* 0x021c001200007988 */ /* 0x000fe80008000406 */
[----:B------:R-:W-:Y:S04]  /*2c90*/  STS.U16 [R0+UR6+0x22400], R11 ;  /* 0x0224000b00007988 */ /* 0x000fe80008000406 */
[----:B---3--:R-:W-:Y:S04]  /*2ca0*/  STS.U16 [R0+UR6+0x21600], R21 ;  /* 0x0216001500007988 */ /* 0x008fe80008000406 */
[----:B------:R-:W-:Y:S04]  /*2cb0*/  STS.U16 [R0+UR6+0x21400], R20 ;  /* 0x0214001400007988 */ /* 0x000fe80008000406 */
[----:B------:R-:W-:Y:S04]  /*2cc0*/  STS.U16 [R0+UR6+0x21000], R22 ;  /* 0x0210001600007988 */ /* 0x000fe80008000406 */
[----:B----4-:R-:W-:Y:S04]  /*2cd0*/  STS.U16 [R0+UR6+0x20e00], R24 ;  /* 0x020e001800007988 */ /* 0x010fe80008000406 */
[----:B------:R-:W-:Y:S04]  /*2ce0*/  STS.U16 [R0+UR6+0x20c00], R17 ;  /* 0x020c001100007988 */ /* 0x000fe80008000406 */
[----:B------:R-:W-:Y:S04]  /*2cf0*/  STS.U16 [R0+UR6+0x20a00], R16 ;  /* 0x020a001000007988 */ /* 0x000fe80008000406 */
[----:B--2---:R-:W-:Y:S04]  /*2d00*/  STS.U16 [R0+UR6+0x20800], R9 ;  /* 0x0208000900007988 */ /* 0x004fe80008000406 */
[----:B------:R-:W-:Y:S04]  /*2d10*/  STS.U16 [R0+UR6+0x20600], R13 ;  /* 0x0206000d00007988 */ /* 0x000fe80008000406 */
[----:B------:R-:W-:Y:S04]  /*2d20*/  STS.U16 [R0+UR6+0x20400], R12 ;  /* 0x0204000c00007988 */ /* 0x000fe80008000406 */
[----:B------:R0:W-:Y:S04]  /*2d30*/  STS.U16 [R0+UR6+0x20000], R10 ;  /* 0x0200000a00007988 */ /* 0x0001e80008000406 */
[----:B------:R1:W-:Y:S04]  /*2d40*/  STS.U16 [R0+UR6+0x20200], R3 ;  /* 0x0202000300007988 */ /* 0x0003e80008000406 */
[----:B0-----:R-:W2:Y:S04]  /*2d50*/  LDL.LU R10, [R1+0xb4] ;  /* 0x0000b400010a7983 */ /* 0x001ea80000300800 */
[----:B-1----:R-:W3:Y:S04]  /*2d60*/  LDL.LU R3, [R1+0xa8] ;  /* 0x0000a80001037983 */ /* 0x002ee80000300800 */
[----:B------:R-:W4:Y:S04]  /*2d70*/  LDL.LU R12, [R1+0xa4] ;  /* 0x0000a400010c7983 */ /* 0x000f280000300800 */
        /* <DEDUP_REMOVED lines=12> */
[----:B------:R0:W-:Y:S04]  /*2e40*/  STS.U16 [R0+UR6+0x22800], R28 ;  /* 0x0228001c00007988 */ /* 0x0001e80008000406 */
[----:B------:R-:W4:Y:S04]  /*2e50*/  LDL.LU R11, [R1+0x48] ;  /* 0x00004800010b7983 */ /* 0x000f280000300800 */
[----:B------:R1:W-:Y:S04]  /*2e60*/  STS.U16 [R0+UR6+0x23800], R29 ;  /* 0x0238001d00007988 */ /* 0x0003e80008000406 */
[----:B0-----:R-:W4:Y:S04]  /*2e70*/  LDL.LU R28, [R1+0x40] ;  /* 0x00004000011c7983 */ /* 0x001f280000300800 */
[----:B-1----:R-:W4:Y:S04]  /*2e80*/  LDL.LU R29, [R1+0x3c] ;  /* 0x00003c00011d7983 */ /* 0x002f280000300800 */
[----:B------:R0:W-:Y:S04]  /*2e90*/  STS.U16 [R0+UR6+0x23a00], R8 ;  /* 0x023a000800007988 */ /* 0x0001e80008000406 */
[----:B------:R1:W-:Y:S04]  /*2ea0*/  STS.U16 [R0+UR6+0x23c00], R23 ;  /* 0x023c001700007988 */ /* 0x0003e80008000406 */
[----:B------:R-:W-:Y:S04]  /*2eb0*/  STS.U16 [R0+UR6+0x22a00], R27 ;  /* 0x022a001b00007988 */ /* 0x000fe80008000406 */
[----:B0-----:R-:W4:Y:S04]  /*2ec0*/  LDL.LU R8, [R1+0x38] ;  /* 0x0000380001087983 */ /* 0x001f280000300800 */
[----:B-1----:R-:W4:Y:S04]  /*2ed0*/  LDL.LU R23, [R1+0x34] ;  /* 0x0000340001177983 */ /* 0x002f280000300800 */
[----:B------:R-:W-:Y:S04]  /*2ee0*/  STS.U16 [R0+UR6+0x22c00], R4 ;  /* 0x022c000400007988 */ /* 0x000fe80008000406 */
[----:B------:R-:W-:Y:S04]  /*2ef0*/  STS.U16 [R0+UR6+0x22e00], R5 ;  /* 0x022e000500007988 */ /* 0x000fe80008000406 */
[----:B------:R-:W-:Y:S04]  /*2f00*/  STS.U16 [R0+UR6+0x23000], R6 ;  /* 0x0230000600007988 */ /* 0x000fe80008000406 */
[----:B------:R-:W-:Y:S04]  /*2f10*/  STS.U16 [R0+UR6+0x23200], R7 ;  /* 0x0232000700007988 */ /* 0x000fe80008000406 */
[----:B------:R-:W-:Y:S04]  /*2f20*/  STS.U16 [R0+UR6+0x23400], R14 ;  /* 0x0234000e00007988 */ /* 0x000fe80008000406 */
[----:B------:R-:W-:Y:S04]  /*2f30*/  STS.U16 [R0+UR6+0x23600], R15 ;  /* 0x0236000f00007988 */ /* 0x000fe80008000406 */
[----:B--2---:R-:W-:Y:S04]  /*2f40*/  STS.U16 [R0+UR6+0x23e00], R10 ;  /* 0x023e000a00007988 */ /* 0x004fe80008000406 */
[----:B---3--:R-:W-:Y:S04]  /*2f50*/  STS.U16 [R0+UR6+0x24000], R3 ;  /* 0x0240000300007988 */ /* 0x008fe80008000406 */
[----:B----4-:R-:W-:Y:S04]  /*2f60*/  STS.U16 [R0+UR6+0x24200], R12 ;  /* 0x0242000c00007988 */ /* 0x010fe80008000406 */
[----:B------:R-:W-:Y:S04]  /*2f70*/  STS.U16 [R0+UR6+0x24400], R13 ;  /* 0x0244000d00007988 */ /* 0x000fe80008000406 */
[----:B------:R-:W-:Y:S04]  /*2f80*/  STS.U16 [R0+UR6+0x24600], R9 ;  /* 0x0246000900007988 */ /* 0x000fe80008000406 */
[----:B------:R0:W-:Y:S04]  /*2f90*/  STS.U16 [R0+UR6+0x25000], R26 ;  /* 0x0250001a00007988 */ /* 0x0001e80008000406 */
[----:B0-----:R-:W2:Y:S04]  /*2fa0*/  LDL.LU R26, [R1+0x30] ;  /* 0x00003000011a7983 */ /* 0x001ea80000300800 */
[----:B------:R-:W3:Y:S04]  /*2fb0*/  LDL.LU R27, [R1+0x2c] ;  /* 0x00002c00011b7983 */ /* 0x000ee80000300800 */
        /* <DEDUP_REMOVED lines=11> */
[----:B------:R-:W4:Y:S04]  /*3070*/  LDL.LU R3, [R1+0x4] ;  /* 0x0000040001037983 */ /* 0x000f280000300800 */
[----:B------:R-:W4:Y:S04]  /*3080*/  LDL.LU R12, [R1] ;  /* 0x00000000010c7983 */ /* 0x000f280000300800 */
        /* <DEDUP_REMOVED lines=8> */
[----:B------:R1:W-:Y:S04]  /*3110*/  STS.U16 [R0+UR6+0x25200], R20 ;  /* 0x0252001400007988 */ /* 0x0003e80008000406 */
[----:B0-----:R-:W4:Y:S04]  /*3120*/  LDL.LU R24, [R1+0x1a8] ;  /* 0x0001a80001187983 */ /* 0x001f280000300800 */
[----:B-1----:R-:W4:Y:S04]  /*3130*/  LDL.LU R22, [R1+0x1a4] ;  /* 0x0001a40001167983 */ /* 0x002f280000300800 */
        /* <DEDUP_REMOVED lines=13> */
[----:B0-----:R-:W4:Y:S01]  /*3210*/  LDL.LU R8, [R1+0x174] ;  /* 0x0001740001087983 */ /* 0x001f220000300800 */
[----:B------:R-:W-:-:S03]  /*3220*/  LOP3.LUT R2, R0, 0x20, RZ, 0x3c, !PT ;  /* 0x0000002000027812 */ /* 0x000fc600078e3cff */
[----:B-1----:R-:W4:Y:S04]  /*3230*/  LDL.LU R23, [R1+0x170] ;  /* 0x0001700001177983 */ /* 0x002f280000300800 */
[----:B--2---:R0:W-:Y:S04]  /*3240*/  STS.U16 [R0+UR6+0x26600], R26 ;  /* 0x0266001a00007988 */ /* 0x0041e80008000406 */
[----:B0-----:R-:W2:Y:S04]  /*3250*/  LDL.LU R26, [R1+0x164] ;  /* 0x00016400011a7983 */ /* 0x001ea80000300800 */
[----:B---3--:R-:W-:Y:S04]  /*3260*/  STS.U16 [R0+UR6+0x26800], R27 ;  /* 0x0268001b00007988 */ /* 0x008fe80008000406 */
[----:B----4-:R-:W-:Y:S04]  /*3270*/  STS.U16 [R0+UR6+0x26a00], R4 ;  /* 0x026a000400007988 */ /* 0x010fe80008000406 */
[----:B------:R-:W-:Y:S04]  /*3280*/  STS.U16 [R0+UR6+0x26c00], R5 ;  /* 0x026c000500007988 */ /* 0x000fe80008000406 */
[----:B------:R-:W-:Y:S04]  /*3290*/  STS.U16 [R0+UR6+0x26e00], R6 ;  /* 0x026e000600007988 */ /* 0x000fe80008000406 */
[----:B------:R-:W-:Y:S04]  /*32a0*/  STS.U16 [R0+UR6+0x27000], R7 ;  /* 0x0270000700007988 */ /* 0x000fe80008000406 */
[----:B------:R-:W-:Y:S04]  /*32b0*/  STS.U16 [R0+UR6+0x27200], R14 ;  /* 0x0272000e00007988 */ /* 0x000fe80008000406 */
[----:B------:R0:W-:Y:S04]  /*32c0*/  STS.U16 [R0+UR6+0x27800], R28 ;  /* 0x0278001c00007988 */ /* 0x0001e80008000406 */
[----:B------:R1:W-:Y:S04]  /*32d0*/  STS.U16 [R0+UR6+0x27a00], R29 ;  /* 0x027a001d00007988 */ /* 0x0003e80008000406 */
[----:B0-----:R-:W3:Y:S04]  /*32e0*/  LDL.LU R28, [R1+0x160] ;  /* 0x00016000011c7983 */ /* 0x001ee80000300800 */
[----:B-1----:R-:W4:Y:S04]  /*32f0*/  LDL.LU R29, [R1+0x154] ;  /* 0x00015400011d7983 */ /* 0x002f280000300800 */
[----:B------:R-:W-:Y:S04]  /*3300*/  STS.U16 [R0+UR6+0x27400], R15 ;  /* 0x0274000f00007988 */ /* 0x000fe80008000406 */
[----:B------:R-:W-:Y:S04]  /*3310*/  STS.U16 [R0+UR6+0x27600], R10 ;  /* 0x0276000a00007988 */ /* 0x000fe80008000406 */
[----:B------:R-:W-:Y:S04]  /*3320*/  STS.U16 [R0+UR6+0x27e00], R3 ;  /* 0x027e000300007988 */ /* 0x000fe80008000406 */
[----:B------:R-:W-:Y:S04]  /*3330*/  STS.U16 [R0+UR6+0x27c00], R12 ;  /* 0x027c000c00007988 */ /* 0x000fe80008000406 */
[----:B------:R0:W-:Y:S04]  /*3340*/  STS.U16 [R2+UR6+0x20700], R17 ;  /* 0x0207001102007988 */ /* 0x0001e80008000406 */
[----:B------:R1:W-:Y:S04]  /*3350*/  STS.U16 [R2+UR6+0x20300], R9 ;  /* 0x0203000902007988 */ /* 0x0003e80008000406 */
[----:B0-----:R-:W4:Y:S04]  /*3360*/  LDL.LU R17, [R1+0x150] ;  /* 0x0001500001117983 */ /* 0x001f280000300800 */
[----:B------:R-:W4:Y:S04]  /*3370*/  LDL.LU R27, [R1+0x144] ;  /* 0x00014400011b7983 */ /* 0x000f280000300800 */
[----:B------:R-:W4:Y:S04]  /*3380*/  LDL.LU R4, [R1+0x140] ;  /* 0x0001400001047983 */ /* 0x000f280000300800 */
[----:B------:R-:W4:Y:S04]  /*3390*/  LDL.LU R6, [R1+0x134] ;  /* 0x0001340001067983 */ /* 0x000f280000300800 */
[----:B------:R-:W4:Y:S04]  /*33a0*/  LDL.LU R14, [R1+0x130] ;  /* 0x00013000010e7983 */ /* 0x000f280000300800 */
[----:B------:R-:W4:Y:S04]  /*33b0*/  LDL.LU R12, [R1+0x124] ;  /* 0x00012400010c7983 */ /* 0x000f280000300800 */
[----:B------:R0:W-:Y:S04]  /*33c0*/  STS.U16 [R2+UR6+0x20500], R16 ;  /* 0x0205001002007988 */ /* 0x0001e80008000406 */
[----:B-1----:R-:W4:Y:S04]  /*33d0*/  LDL.LU R9, [R1+0x120] ;  /* 0x0001200001097983 */ /* 0x002f280000300800 */
[----:B------:R1:W-:Y:S04]  /*33e0*/  STS.U16 [R2+UR6+0x20900], R24 ;  /* 0x0209001802007988 */ /* 0x0003e80008000406 */
[----:B0-----:R-:W4:Y:S04]  /*33f0*/  LDL.LU R16, [R1+0x114] ;  /* 0x0001140001107983 */ /* 0x001f280000300800 */
[----:B------:R0:W-:Y:S04]  /*3400*/  STS.U16 [R2+UR6+0x20b00], R22 ;  /* 0x020b001602007988 */ /* 0x0001e80008000406 */
[----:B-1----:R-:W4:Y:S04]  /*3410*/  LDL.LU R24, [R1+0x110] ;  /* 0x0001100001187983 */ /* 0x002f280000300800 */
[----:B------:R1:W-:Y:S04]  /*3420*/  STS.U16 [R2+UR6+0x20d00], R20 ;  /* 0x020d001402007988 */ /* 0x0003e80008000406 */
[----:B0-----:R-:W4:Y:S04]  /*3430*/  LDL.LU R22, [R1+0x104] ;  /* 0x0001040001167983 */ /* 0x001f280000300800 */
[----:B------:R0:W-:Y:S04]  /*3440*/  STS.U16 [R2+UR6+0x21100], R19 ;  /* 0x0211001302007988 */ /* 0x0001e80008000406 */
[----:B-1----:R-:W4:Y:S04]  /*3450*/  LDL.LU R20, [R1+0x100] ;  /* 0x0001000001147983 */ /* 0x002f280000300800 */
[----:B0-----:R-:W4:Y:S04]  /*3460*/  LDL.LU R19, [R1+0xf0] ;  /* 0x0000f00001137983 */ /* 0x001f280000300800 */
        /* <DEDUP_REMOVED lines=9> */
[----:B------:R0:W-:Y:S04]  /*3500*/  STS.U16 [R2+UR6+0x21b00], R23 ;  /* 0x021b001702007988 */ /* 0x0001e80008000406 */
[----:B-1----:R-:W4:Y:S04]  /*3510*/  LDL.LU R8, [R1+0xc4] ;  /* 0x0000c40001087983 */ /* 0x002f280000300800 */
[----:B0-----:R-:W4:Y:S04]  /*3520*/  LDL.LU R23, [R1+0xb0] ;  /* 0x0000b00001177983 */ /* 0x001f280000300800 */
[----:B------:R-:W-:Y:S04]  /*3530*/  STS.U16 [R2+UR6+0x20100], R13 ;  /* 0x0201000d02007988 */ /* 0x000fe80008000406 */
[----:B--2---:R0:W-:Y:S04]  /*3540*/  STS.U16 [R2+UR6+0x21d00], R26 ;  /* 0x021d001a02007988 */ /* 0x0041e80008000406 */
[----:B0-----:R-:W2:Y:S04]  /*3550*/  LDL.LU R26, [R1+0xac] ;  /* 0x0000ac00011a7983 */ /* 0x001ea80000300800 */
[----:B---3--:R0:W-:Y:S04]  /*3560*/  STS.U16 [R2+UR6+0x21f00], R28 ;  /* 0x021f001c02007988 */ /* 0x0081e80008000406 */
[----:B----4-:R1:W-:Y:S04]  /*3570*/  STS.U16 [R2+UR6+0x22100], R29 ;  /* 0x0221001d02007988 */ /* 0x0103e80008000406 */
[----:B0-----:R-:W3:Y:S04]  /*3580*/  LDL.LU R28, [R1+0x9c] ;  /* 0x00009c00011c7983 */ /* 0x001ee80000300800 */
[----:B-1----:R-:W4:Y:S04]  /*3590*/  LDL.LU R29, [R1+0x98] ;  /* 0x00009800011d7983 */ /* 0x002f280000300800 */
        /* <DEDUP_REMOVED lines=40> */
[----:B------:R0:W-:Y:S04]  /*3820*/  STS.U16 [R2+UR6+0x27f00], R19 ;  /* 0x027f001302007988 */ /* 0x0001e80008000406 */
[----:B0-----:R-:W2:Y:S04]  /*3830*/  LDL.LU R19, [R1+0x88] ;  /* 0x0000880001137983 */ /* 0x001ea80000300800 */
[----:B------:R-:W3:Y:S04]  /*3840*/  LDL.LU R21, [R1+0x2a64] ;  /* 0x002a640001157983 */ /* 0x000ee80000300800 */
[----:B------:R0:W5:Y:S04]  /*3850*/  LDL.LU R25, [R1+0x2a60] ;  /* 0x002a600001197983 */ /* 0x0001680000300800 */
[----:B------:R-:W4:Y:S04]  /*3860*/  LDL.LU R18, [R1+0x2a5c] ;  /* 0x002a5c0001127983 */ /* 0x000f280000300800 */
[----:B------:R-:W4:Y:S04]  /*3870*/  LDL.LU R11, [R1+0x2a58] ;  /* 0x002a5800010b7983 */ /* 0x000f280000300800 */
[----:B------:R-:W4:Y:S04]  /*3880*/  LDL.LU R8, [R1+0x2a54] ;  /* 0x002a540001087983 */ /* 0x000f280000300800 */
[----:B------:R-:W4:Y:S04]  /*3890*/  LDL.LU R23, [R1+0x2a50] ;  /* 0x002a500001177983 */ /* 0x000f280000300800 */
[----:B------:R0:W5:Y:S04]  /*38a0*/  LDL.LU R26, [R1+0x2a4c] ;  /* 0x002a4c00011a7983 */ /* 0x0001680000300800 */
[----:B------:R-:W4:Y:S04]  /*38b0*/  LDL.LU R28, [R1+0x2a48] ;  /* 0x002a4800011c7983 */ /* 0x000f280000300800 */
[----:B------:R-:W4:Y:S04]  /*38c0*/  LDL.LU R29, [R1+0x2a44] ;  /* 0x002a4400011d7983 */ /* 0x000f280000300800 */
[----:B------:R1:W-:Y:S02]  /*38d0*/  STS.U16 [R2+UR6+0x24f00], R0 ;  /* 0x024f000002007988 */ /* 0x0003e40008000406 */
[----:B-1----:R-:W1:Y:S02]  /*38e0*/  LDC R0, c[0x0][0x280] ;  /* 0x0000a000ff007b82 */ /* 0x002e640000000800 */
[----:B------:R-:W-:Y:S04]  /*38f0*/  STS.U16 [R2+UR6+0x25100], R5 ;  /* 0x0251000502007988 */ /* 0x000fe80008000406 */
[----:B------:R-:W-:Y:S04]  /*3900*/  STS.U16 [R2+UR6+0x25300], R7 ;  /* 0x0253000702007988 */ /* 0x000fe80008000406 */
[----:B------:R-:W-:Y:S04]  /*3910*/  STS.U16 [R2+UR6+0x25500], R15 ;  /* 0x0255000f02007988 */ /* 0x000fe80008000406 */
[----:B------:R-:W-:Y:S04]  /*3920*/  STS.U16 [R2+UR6+0x25700], R10 ;  /* 0x0257000a02007988 */ /* 0x000fe80008000406 */
[----:B------:R0:W-:Y:S04]  /*3930*/  STS.U16 [R2+UR6+0x25900], R3 ;  /* 0x0259000302007988 */ /* 0x0001e80008000406 */
[----:B------:R-:W-:Y:S01]  /*3940*/  STS.U16 [R2+UR6+0x25b00], R13 ;  /* 0x025b000d02007988 */ /* 0x000fe20008000406 */
[----:B-1----:R-:W-:-:S03]  /*3950*/  ISETP.GE.AND P0, PT, R0, 0x1, PT ;  /* 0x000000010000780c */ /* 0x002fc60003f06270 */
[----:B------:R-:W-:Y:S01]  /*3960*/  STS.U16 [R2+UR6+0x25d00], R17 ;  /* 0x025d001102007988 */ /* 0x000fe20008000406 */
[----:B------:R-:W-:-:S03]  /*3970*/  MOV R0, 0x3f800000 ;  /* 0x3f80000000007802 */ /* 0x000fc60000000f00 */
[----:B------:R-:W-:Y:S04]  /*3980*/  STS.U16 [R2+UR6+0x26d00], R20 ;  /* 0x026d001402007988 */ /* 0x000fe80008000406 */
[----:B------:R-:W-:Y:S04]  /*3990*/  STS.U16 [R2+UR6+0x26f00], R22 ;  /* 0x026f001602007988 */ /* 0x000fe80008000406 */
[----:B------:R-:W-:Y:S04]  /*39a0*/  STS.U16 [R2+UR6+0x27100], R24 ;  /* 0x0271001802007988 */ /* 0x000fe80008000406 */
[----:B------:R-:W-:Y:S04]  /*39b0*/  STS.U16 [R2+UR6+0x27300], R16 ;  /* 0x0273001002007988 */ /* 0x000fe80008000406 */
[----:B------:R-:W-:Y:S04]  /*39c0*/  STS.U16 [R2+UR6+0x27500], R9 ;  /* 0x0275000902007988 */ /* 0x000fe80008000406 */
[----:B------:R-:W-:Y:S04]  /*39d0*/  STS.U16 [R2+UR6+0x27700], R12 ;  /* 0x0277000c02007988 */ /* 0x000fe80008000406 */
[----:B------:R-:W-:Y:S04]  /*39e0*/  STS.U16 [R2+UR6+0x27900], R14 ;  /* 0x0279000e02007988 */ /* 0x000fe80008000406 */
[----:B------:R-:W-:Y:S04]  /*39f0*/  STS.U16 [R2+UR6+0x27b00], R6 ;  /* 0x027b000602007988 */ /* 0x000fe80008000406 */
[----:B------:R1:W-:Y:S01]  /*3a00*/  STS.U16 [R2+UR6+0x27d00], R4 ;  /* 0x027d000402007988 */ /* 0x0003e20008000406 */
[----:B0-----:R-:W-:-:S02]  /*3a10*/  MOV R3, 0xff800000 ;  /* 0xff80000000037802 */ /* 0x001fc40000000f00 */
[----:B-1----:R-:W-:Y:S01]  /*3a20*/  LOP3.LUT R4, R27, 0x7f, RZ, 0xc0, !PT ;  /* 0x0000007f1b047812 */ /* 0x002fe200078ec0ff */
[----:B--2---:R-:W-:Y:S04]  /*3a30*/  STS.U16 [R2+UR6+0x24d00], R19 ;  /* 0x024d001302007988 */ /* 0x004fe80008000406 */
[----:B---3--:R-:W-:Y:S04]  /*3a40*/  STS.U16 [R2+UR6+0x26b00], R21 ;  /* 0x026b001502007988 */ /* 0x008fe80008000406 */
[----:B----4-:R-:W-:Y:S04]  /*3a50*/  STS.U16 [R2+UR6+0x26900], R18 ;  /* 0x0269001202007988 */ /* 0x010fe80008000406 */
[----:B------:R-:W-:Y:S04]  /*3a60*/  STS.U16 [R2+UR6+0x26700], R11 ;  /* 0x0267000b02007988 */ /* 0x000fe80008000406 */
[----:B------:R-:W-:Y:S04]  /*3a70*/  STS.U16 [R2+UR6+0x26500], R8 ;  /* 0x0265000802007988 */ /* 0x000fe80008000406 */
[----:B------:R-:W-:Y:S04]  /*3a80*/  STS.U16 [R2+UR6+0x26300], R23 ;  /* 0x0263001702007988 */ /* 0x000fe80008000406 */
[----:B------:R-:W-:Y:S04]  /*3a90*/  STS.U16 [R2+UR6+0x26100], R28 ;  /* 0x0261001c02007988 */ /* 0x000fe80008000406 */
[----:B------:R0:W-:Y:S02]  /*3aa0*/  STS.U16 [R2+UR6+0x25f00], R29 ;  /* 0x025f001d02007988 */ /* 0x0001e40008000406 */
[----:B0-----:R-:W-:-:S05]  /*3ab0*/  IMAD.MOV.U32 R2, RZ, RZ, -0x800000 ;  /* 0xff800000ff027424 */ /* 0x001fca00078e00ff */
[----:B------:R-:W-:Y:S04]  /*3ac0*/  STL [R1+0x49c], R2 ;  /* 0x00049c0201007387 */ /* 0x000fe80000100800 */
[----:B------:R0:W-:Y:S04]  /*3ad0*/  STL [R1+0xa74], R0 ;  /* 0x000a740001007387 */ /* 0x0001e80000100800 */
[----:B------:R1:W-:Y:S01]  /*3ae0*/  STL [R1+0x498], R3 ;  /* 0x0004980301007387 */ /* 0x0003e20000100800 */
[----:B0-----:R-:W-:-:S03]  /*3af0*/  MOV R0, 0xff800000 ;  /* 0xff80000000007802 */ /* 0x001fc60000000f00 */
[----:B------:R0:W-:Y:S01]  /*3b00*/  STL [R1+0x474], R2 ;  /* 0x0004740201007387 */ /* 0x0001e20000100800 */
[----:B-1----:R-:W-:-:S03]  /*3b10*/  IMAD.MOV.U32 R3, RZ, RZ, 0x3f800000 ;  /* 0x3f800000ff037424 */ /* 0x002fc600078e00ff */
[----:B------:R1:W-:Y:S01]  /*3b20*/  STL [R1+0x468], R0 ;  /* 0x0004680001007387 */ /* 0x0003e20000100800 */
[----:B0-----:R-:W-:-:S03]  /*3b30*/  MOV R2, 0x3f800000 ;  /* 0x3f80000000027802 */ /* 0x001fc60000000f00 */
[----:B------:R0:W-:Y:S01]  /*3b40*/  STL [R1+0xc28], R3 ;  /* 0x000c280301007387 */ /* 0x0001e20000100800 */
[----:B-1----:R-:W-:-:S03]  /*3b50*/  MOV R0, 0x3f800000 ;  /* 0x3f80000000007802 */ /* 0x002fc60000000f00 */
[----:B------:R0:W-:Y:S04]  /*3b60*/  STL [R1+0xc2c], R2 ;  /* 0x000c2c0201007387 */ /* 0x0001e80000100800 */
[----:B------:R0:W-:Y:S04]  /*3b70*/  STL [R1+0x4c0], RZ ;  /* 0x0004c0ff01007387 */ /* 0x0001e80000100800 */
[----:B------:R0:W-:Y:S04]  /*3b80*/  STL [R1+0xc30], R0 ;  /* 0x000c300001007387 */ /* 0x0001e80000100800 */
[----:B------:R0:W-:Y:S04]  /*3b90*/  STL [R1+0x4c4], RZ ;  /* 0x0004c4ff01007387 */ /* 0x0001e80000100800 */
        /* <DEDUP_REMOVED lines=125> */
[----:B------:R0:W-:Y:S01]  /*4370*/  STL [R1+0x71c], RZ ;  /* 0x00071cff01007387 */ /* 0x0001e20000100800 */
[----:B------:R-:W-:Y:S05]  /*4380*/  @!P0 BRA `(.L_x_0) ;  /* 0x000004fc00848947 */ /* 0x000fea0003800000 */
[----:B0-----:R-:W0:Y:S01]  /*4390*/  LDC.64 R2, c[0x0][0x250] ;  /* 0x00009400ff027b82 */ /* 0x001e220000000a00 */
[----:B-----5:R1:W-:Y:S01]  /*43a0*/  STL [R1+0x2c48], R26 ;  /* 0x002c481a01007387 */ /* 0x0203e20000100800 */
[----:B------:R-:W-:Y:S01]  /*43b0*/  LOP3.LUT P0, RZ, R27, 0x3, RZ, 0xc0, !PT ;  /* 0x000000031bff7812 */ /* 0x000fe2000780c0ff */
[----:B------:R-:W-:Y:S01]  /*43c0*/  ULDC.64 UR4, c[0x0][0x260] ;  /* 0x0000980000047ab9 */ /* 0x000fe20000000a00 */
[----:B------:R-:W-:Y:S01]  /*43d0*/  ULDC UR9, c[0x0][0x238] ;  /* 0x00008e0000097ab9 */ /* 0x000fe20000000800 */
[----:B------:R-:W-:Y:S01]  /*43e0*/  STL [R1+0x2c44], R24 ;  /* 0x002c441801007387 */ /* 0x000fe20000100800 */
[----:B------:R-:W-:Y:S01]  /*43f0*/  IMAD R11, R4, UR5, RZ ;  /* 0x00000005040b7c24 */ /* 0x000fe2000f8e02ff */
[----:B------:R-:W-:Y:S01]  /*4400*/  UIMAD UR4, UR7, UR4, URZ ;  /* 0x00000004070472a4 */ /* 0x000fe2000f8e023f */
[----:B------:R-:W2:Y:S01]  /*4410*/  LDC.64 R16, c[0x0][0x218] ;  /* 0x00008600ff107b82 */ /* 0x000ea20000000a00 */
[----:B------:R3:W-:Y:S02]  /*4420*/  STL [R1+0x2c4c], R24 ;  /* 0x002c4c1801007387 */ /* 0x0007e40000100800 */
[----:B------:R-:W-:Y:S01]  /*4430*/  USHF.L.U32 UR5, UR4, 0x1, URZ ;  /* 0x0000000104057899 */ /* 0x000fe2000800063f */
[----:B------:R-:W-:Y:S01]  /*4440*/  SHF.L.U32 R13, R11, 0x1, RZ ;  /* 0x000000010b0d7819 */ /* 0x000fe200000006ff */
[----:B------:R-:W-:Y:S03]  /*4450*/  STL [R1+0x2c40], R22 ;  /* 0x002c401601007387 */ /* 0x000fe60000100800 */
[----:B------:R-:W4:Y:S01]  /*4460*/  LDC R5, c[0x0][0x258] ;  /* 0x00009600ff057b82 */ /* 0x000f220000000800 */
[----:B0-----:R-:W-:-:S07]  /*4470*/  IMAD R2, R2, UR7, RZ ;  /* 0x0000000702027c24 */ /* 0x001fce000f8e02ff */
[----:B------:R-:W0:Y:S01]  /*4480*/  LDC.64 R28, c[0x0][0x220] ;  /* 0x00008800ff1c7b82 */ /* 0x000e220000000a00 */
[----:B--2---:R-:W-:-:S07]  /*4490*/  LEA R15, P1, R2, R16, 0x1 ;  /* 0x00000010020f7211 */ /* 0x004fce00078208ff */
[----:B------:R-:W2:Y:S01]  /*44a0*/  LDC R7, c[0x0][0x268] ;  /* 0x00009a00ff077b82 */ /* 0x000ea20000000800 */
[----:B------:R-:W-:Y:S01]  /*44b0*/  LEA.HI.X.SX32 R17, R2, R17, 0x1, P1 ;  /* 0x0000001102117211 */ /* 0x000fe200008f0eff */
[----:B----4-:R-:W-:-:S06]  /*44c0*/  IMAD R0, R4, R5, RZ ;  /* 0x0000000504007224 */ /* 0x010fcc00078e02ff */
[----:B------:R-:W4:Y:S01]  /*44d0*/  LDC R9, c[0x0][0x268] ;  /* 0x00009a00ff097b82 */ /* 0x000f220000000800 */
[C---:B------:R-:W-:Y:S02]  /*44e0*/  LEA R2, R5.reuse, R0, 0x7 ;  /* 0x0000000005027211 */ /* 0x040fe400078e38ff */
[-C--:B-1----:R-:W-:Y:S02]  /*44f0*/  LEA R26, P1, R0, R15.reuse, 0x1 ;  /* 0x0000000f001a7211 */ /* 0x082fe400078208ff */
[----:B---3--:R-:W-:Y:S01]  /*4500*/  LEA R24, P2, R2, R15, 0x1 ;  /* 0x0000000f02187211 */ /* 0x008fe200078408ff */
[----:B------:R-:W-:Y:S02]  /*4510*/  IMAD R4, R5, 0x80, R2 ;  /* 0x0000008005047824 */ /* 0x000fe400078e0202 */
[----:B------:R-:W1:Y:S01]  /*4520*/  LDC R12, c[0x0][0x268] ;  /* 0x00009a00ff0c7b82 */ /* 0x000e620000000800 */
[----:B------:R-:W-:Y:S01]  /*4530*/  MOV R14, R24 ;  /* 0x00000018000e7202 */ /* 0x000fe20000000f00 */
[----:B------:R3:W-:Y:S01]  /*4540*/  STL [R1+0x488], R24 ;  /* 0x0004881801007387 */ /* 0x0007e20000100800 */
[----:B------:R-:W-:-:S02]  /*4550*/  LEA.HI.X.SX32 R27, R0, R17, 0x1, P1 ;  /* 0x00000011001b7211 */ /* 0x000fc400008f0eff */
[----:B------:R-:W-:-:S03]  /*4560*/  LEA R5, R5, R4, 0x7 ;  /* 0x0000000405057211 */ /* 0x000fc600078e38ff */
[----:B------:R-:W1:Y:S01]  /*4570*/  LDC R0, c[0x0][0x268] ;  /* 0x00009a00ff007b82 */ /* 0x000e620000000800 */
[-C--:B------:R-:W-:Y:S02]  /*4580*/  LEA R20, P3, R4, R15.reuse, 0x1 ;  /* 0x0000000f04147211 */ /* 0x080fe400078608ff */
[----:B------:R-:W-:Y:S01]  /*4590*/  LEA R18, P4, R5, R15, 0x1 ;  /* 0x0000000f05127211 */ /* 0x000fe200078808ff */
[----:B------:R-:W-:Y:S01]  /*45a0*/  IMAD.MOV.U32 R15, RZ, RZ, R25 ;  /* 0x000000ffff0f7224 */ /* 0x000fe200078e0019 */
[----:B---3--:R3:W3:Y:S01]  /*45b0*/  LDL.LU R24, [R1+0x2c4c] ;  /* 0x002c4c0001187983 */ /* 0x0086e20000300800 */
[----:B------:R-:W-:Y:S02]  /*45c0*/  LEA.HI.X.SX32 R15, R2, R17, 0x1, P2 ;  /* 0x00000011020f7211 */ /* 0x000fe400010f0eff */
[----:B------:R-:W1:Y:S01]  /*45d0*/  LDC R10, c[0x0][0x268] ;  /* 0x00009a00ff0a7b82 */ /* 0x000e620000000800 */
[----:B------:R2:W-:Y:S01]  /*45e0*/  STL.64 [R1+0x490], R26 ;  /* 0x0004901a01007387 */ /* 0x0005e20000100a00 */
[----:B0-----:R-:W-:Y:S01]  /*45f0*/  IADD3 R28, P1, P2, R13, UR5, R28 ;  /* 0x000000050d1c7c10 */ /* 0x001fe2000fa3e01c */
[----:B------:R-:W-:Y:S01]  /*4600*/  UIMAD.WIDE UR4, UR4, 0x2, URZ ;  /* 0x00000002040478a5 */ /* 0x000fe2000f8e023f */
[----:B------:R-:W-:-:S04]  /*4610*/  IMAD.HI R14, R11, 0x2, RZ ;  /* 0x000000020b0e7827 */ /* 0x000fc800078e02ff */
[----:B----4-:R-:W-:Y:S01]  /*4620*/  IMAD R9, R9, 0x3ae, RZ ;  /* 0x000003ae09097824 */ /* 0x010fe200078e02ff */
[-C--:B------:R-:W-:Y:S01]  /*4630*/  LEA.HI.X.SX32 R21, R4, R17.reuse, 0x1, P3 ;  /* 0x0000001104157211 */ /* 0x080fe200018f0eff */
[----:B------:R-:W0:Y:S01]  /*4640*/  LDC R8, c[0x0][0x268] ;  /* 0x00009a00ff087b82 */ /* 0x000e220000000800 */
[----:B--2---:R2:W4:Y:S04]  /*4650*/  LDL.LU R26, [R1+0x2c48] ;  /* 0x002c4800011a7983 */ /* 0x0045280000300800 */
[----:B------:R2:W-:Y:S01]  /*4660*/  STL [R1+0x48c], R15 ;  /* 0x00048c0f01007387 */ /* 0x0005e20000100800 */
[----:B------:R-:W-:Y:S02]  /*4670*/  IADD3.X R29, R14, UR5, R29, P1, P2 ;  /* 0x000000050e1d7c10 */ /* 0x000fe40008fe441d */
[----:B------:R-:W0:Y:S01]  /*4680*/  LDC R4, c[0x0][0x268] ;  /* 0x00009a00ff047b82 */ /* 0x000e220000000800 */
[-C--:B------:R-:W-:Y:S01]  /*4690*/  IADD3 RZ, P2, R9, R28.reuse, RZ ;  /* 0x0000001c09ff7210 */ /* 0x080fe20007f5e0ff */
[----:B--2---:R-:W-:Y:S01]  /*46a0*/  IMAD R15, R7, 0x3ba, RZ ;  /* 0x000003ba070f7824 */ /* 0x004fe200078e02ff */
[----:B------:R-:W-:Y:S01]  /*46b0*/  LEA.HI.X.SX32 R19, R5, R17, 0x1, P4 ;  /* 0x0000001105137211 */ /* 0x000fe200020f0eff */
[----:B------:R-:W-:Y:S04]  /*46c0*/  STL.64 [R1+0x480], R20 ;  /* 0x0004801401007387 */ /* 0x000fe80000100a00 */
[----:B------:R-:W2:Y:S01]  /*46d0*/  LDC R5, c[0x0][0x268] ;  /* 0x00009a00ff057b82 */ /* 0x000ea20000000800 */
[-C--:B------:R-:W-:Y:S01]  /*46e0*/  IADD3 RZ, P6, R15, R28.reuse, RZ ;  /* 0x0000001c0fff7210 */ /* 0x080fe20007fde0ff */
[----:B-1----:R-:W-:Y:S01]  /*46f0*/  IMAD R15, R0, 0x1d7, RZ ;  /* 0x000001d7000f7824 */ /* 0x002fe200078e02ff */
[----:B------:R2:W-:Y:S04]  /*4700*/  STL.64 [R1+0x478], R18 ;  /* 0x0004781201007387 */ /* 0x0005e80000100a00 */
[----:B------:R-:W-:Y:S01]  /*4710*/  LEA.HI.X.SX32 R25, R15, R29, 0x1, P2 ;  /* 0x0000001d0f197211 */ /* 0x000fe200010f0eff */
[----:B------:R-:W-:Y:S01]  /*4720*/  IMAD R13, R12, 0x3b6, RZ ;  /* 0x000003b60c0d7824 */ /* 0x000fe200078e02ff */
[----:B------:R-:W1:Y:S03]  /*4730*/  LDC R2, c[0x0][0x268] ;  /* 0x00009a00ff027b82 */ /* 0x000e660000000800 */
[----:B------:R-:W-:Y:S01]  /*4740*/  STL [R1+0xbec], R25 ;  /* 0x000bec1901007387 */ /* 0x000fe20000100800 */
[----:B------:R-:W-:Y:S01]  /*4750*/  IMAD R11, R10, 0x3b2, RZ ;  /* 0x000003b20a0b7824 */ /* 0x000fe200078e02ff */
[----:B------:R-:W-:-:S03]  /*4760*/  IADD3 RZ, P1, R13, R28, RZ ;  /* 0x0000001c0dff7210 */ /* 0x000fc60007f3e0ff */
[----:B------:R-:W1:Y:S01]  /*4770*/  LDC R13, c[0x0][0x268] ;  /* 0x00009a00ff0d7b82 */ /* 0x000e620000000800 */
[----:B------:R-:W-:-:S07]  /*4780*/  IADD3 RZ, P3, R11, R28, RZ ;  /* 0x0000001c0bff7210 */ /* 0x000fce0007f7e0ff */
[----:B------:R-:W1:Y:S01]  /*4790*/  LDC R11, c[0x0][0x268] ;  /* 0x00009a00ff0b7b82 */ /* 0x000e620000000800 */
[----:B--2---:R-:W-:-:S07]  /*47a0*/  IMAD R19, R5, 0x3c6, RZ ;  /* 0x000003c605137824 */ /* 0x004fce00078e02ff */
[----:B------:R-:W2:Y:S01]  /*47b0*/  LDC R10, c[0x0][0x268] ;  /* 0x00009a00ff0a7b82 */ /* 0x000ea20000000800 */
[----:B0-----:R-:W-:-:S05]  /*47c0*/  IMAD R5, R4, 0x1d9, RZ ;  /* 0x000001d904057824 */ /* 0x001fca00078e02ff */
[----:B------:R-:W-:Y:S02]  /*47d0*/  LEA.HI.X.SX32 R5, R5, R29, 0x1, P3 ;  /* 0x0000001d05057211 */ /* 0x000fe400018f0eff */
[----:B------:R-:W0:Y:S01]  /*47e0*/  LDC R9, c[0x0][0x268] ;  /* 0x00009a00ff097b82 */ /* 0x000e220000000800 */
[----:B------:R-:W-:-:S07]  /*47f0*/  IMAD R17, R8, 0x3be, RZ ;  /* 0x000003be08117824 */ /* 0x000fce00078e02ff */
[----:B------:R-:W0:Y:S08]  /*4800*/  LDC R7, c[0x0][0x268] ;  /* 0x00009a00ff077b82 */ /* 0x000e300000000800 */
[----:B------:R-:W0:Y:S01]  /*4810*/  LDC R6, c[0x0][0x268] ;  /* 0x00009a00ff067b82 */ /* 0x000e220000000800 */
[----:B-1----:R-:W-:-:S07]  /*4820*/  IMAD R13, R13, 0x1db, RZ ;  /* 0x000001db0d0d7824 */ /* 0x002fce00078e02ff */
[----:B------:R-:W1:Y:S01]  /*4830*/  LDC R8, c[0x0][0x268] ;  /* 0x00009a00ff087b82 */ /* 0x000e620000000800 */
[----:B------:R-:W-:Y:S02]  /*4840*/  IMAD R11, R11, 0x1dd, RZ ;  /* 0x000001dd0b0b7824 */ /* 0x000fe400078e02ff */
[----:B--2---:R-:W-:-:S05]  /*4850*/  IMAD R10, R10, 0x3d2, RZ ;  /* 0x000003d20a0a7824 */ /* 0x004fca00078e02ff */
[----:B------:R-:W2:Y:S01]  /*4860*/  LDC R12, c[0x0][0x268] ;  /* 0x00009a00ff0c7b82 */ /* 0x000ea20000000800 */
[----:B------:R-:W-:Y:S02]  /*4870*/  LEA.HI.X.SX32 R15, R13, R29, 0x1, P1 ;  /* 0x0000001d0d0f7211 */ /* 0x000fe400008f0eff */
[----:B------:R-:W-:-:S05]  /*4880*/  IADD3 RZ, P5, R17, R28, RZ ;  /* 0x0000001c11ff7210 */ /* 0x000fca0007fbe0ff */
[----:B------:R-:W2:Y:S01]  /*4890*/  LDC R4, c[0x0][0x268] ;  /* 0x00009a00ff047b82 */ /* 0x000ea20000000800 */
[----:B------:R-:W-:Y:S01]  /*48a0*/  LEA.HI.X.SX32 R13, R11, R29, 0x1, P6 ;  /* 0x0000001d0b0d7211 */ /* 0x000fe200030f0eff */
[----:B------:R-:W-:Y:S01]  /*48b0*/  IMAD R17, R2, 0x3c2, RZ ;  /* 0x000003c202117824 */ /* 0x000fe200078e02ff */
[----:B------:R-:W-:Y:S01]  /*48c0*/  IADD3 RZ, P6, R10, R28, RZ ;  /* 0x0000001c0aff7210 */ /* 0x000fe20007fde0ff */
[----:B0-----:R-:W-:-:S04]  /*48d0*/  IMAD R9, R9, 0x1df, RZ ;  /* 0x000001df09097824 */ /* 0x001fc800078e02ff */
[----:B------:R-:W0:Y:S01]  /*48e0*/  LDC R2, c[0x0][0x268] ;  /* 0x00009a00ff027b82 */ /* 0x000e220000000800 */
[----:B------:R-:W-:Y:S02]  /*48f0*/  IMAD R7, R7, 0x3d6, RZ ;  /* 0x000003d607077824 */ /* 0x000fe400078e02ff */
[----:B------:R-:W-:-:S05]  /*4900*/  IMAD R21, R6, 0x3ca, RZ ;  /* 0x000003ca06157824 */ /* 0x000fca00078e02ff */
[----:B------:R-:W4:Y:S01]  /*4910*/  LDC R10, c[0x0][0x268] ;  /* 0x00009a00ff0a7b82 */ /* 0x000f220000000800 */
[----:B------:R-:W-:Y:S01]  /*4920*/  LEA.HI.X.SX32 R11, R9, R29, 0x1, P5 ;  /* 0x0000001d090b7211 */ /* 0x000fe200028f0eff */
[----:B-1----:R-:W-:Y:S01]  /*4930*/  IMAD R8, R8, 0x1e1, RZ ;  /* 0x000001e108087824 */ /* 0x002fe200078e02ff */
[----:B------:R-:W-:-:S05]  /*4940*/  IADD3 RZ, P5, R7, R28, RZ ;  /* 0x0000001c07ff7210 */ /* 0x000fca0007fbe0ff */
[----:B------:R-:W1:Y:S01]  /*4950*/  LDC R0, c[0x0][0x268] ;  /* 0x00009a00ff007b82 */ /* 0x000e620000000800 */
[----:B------:R-:W-:-:S07]  /*4960*/  IADD3 RZ, P4, R17, R28, RZ ;  /* 0x0000001c11ff7210 */ /* 0x000fce0007f9e0ff */
[----:B------:R-:W1:Y:S01]  /*4970*/  LDC R6, c[0x0][0x268] ;  /* 0x00009a00ff067b82 */ /* 0x000e620000000800 */
[----:B------:R-:W-:Y:S01]  /*4980*/  IADD3 RZ, P2, R19, R28, RZ ;  /* 0x0000001c13ff7210 */ /* 0x000fe20007f5e0ff */
[----:B--2---:R-:W-:Y:S01]  /*4990*/  IMAD R12, R12, 0x3ce, RZ ;  /* 0x000003ce0c0c7824 */ /* 0x004fe200078e02ff */
[----:B------:R-:W-:-:S05]  /*49a0*/  LEA.HI.X.SX32 R17, R8, R29, 0x1, P4 ;  /* 0x0000001d08117211 */ /* 0x000fca00020f0eff */
[----:B------:R-:W2:Y:S01]  /*49b0*/  LDC R7, c[0x0][0x268] ;  /* 0x00009a00ff077b82 */ /* 0x000ea20000000800 */
[----:B------:R-:W-:-:S07]  /*49c0*/  IMAD R4, R4, 0x3de, RZ ;  /* 0x000003de04047824 */ /* 0x000fce00078e02ff */
[----:B------:R-:W2:Y:S08]  /*49d0*/  LDC R14, c[0x0][0x268] ;  /* 0x00009a00ff0e7b82 */ /* 0x000eb00000000800 */
[----:B------:R-:W2:Y:S08]  /*49e0*/  LDC R16, c[0x0][0x268] ;  /* 0x00009a00ff107b82 */ /* 0x000eb00000000800 */
[----:B------:R-:W2:Y:S08]  /*49f0*/  LDC R18, c[0x0][0x268] ;  /* 0x00009a00ff127b82 */ /* 0x000eb00000000800 */
[----:B------:R-:W2:Y:S01]  /*4a00*/  LDC R20, c[0x0][0x268] ;  /* 0x00009a00ff147b82 */ /* 0x000ea20000000800 */
[----:B---3--:R3:W3:Y:S07]  /*4a10*/  LDL.LU R24, [R1+0x2c44] ;  /* 0x002c440001187983 */ /* 0x0086ee0000300800 */
[----:B------:R-:W2:Y:S01]  /*4a20*/  LDC R8, c[0x0][0x268] ;  /* 0x00009a00ff087b82 */ /* 0x000ea20000000800 */
[----:B------:R1:W-:Y:S01]  /*4a30*/  STL [R1+0xbdc], R5 ;  /* 0x000bdc0501007387 */ /* 0x0003e20000100800 */
[----:B0-----:R-:W-:Y:S01]  /*4a40*/  IMAD R2, R2, 0x1e5, RZ ;  /* 0x000001e502027824 */ /* 0x001fe200078e02ff */
[----:B------:R-:W-:Y:S01]  /*4a50*/  IADD3 RZ, P3, R21, R28, RZ ;  /* 0x0000001c15ff7210 */ /* 0x000fe20007f7e0ff */
[----:B-1----:R-:W-:-:S02]  /*4a60*/  IMAD R0, R0, 0x3e2, RZ ;  /* 0x000003e200007824 */ /* 0x002fc400078e02ff */
[----:B------:R-:W-:Y:S02]  /*4a70*/  IMAD R6, R6, 0x3da, RZ ;  /* 0x000003da06067824 */ /* 0x000fe400078e02ff */
[----:B------:R-:W0:Y:S08]  /*4a80*/  LDC R19, c[0x0][0x268] ;  /* 0x00009a00ff137b82 */ /* 0x000e300000000800 */
[----:B------:R-:W1:Y:S01]  /*4a90*/  LDC R5, c[0x0][0x268] ;  /* 0x00009a00ff057b82 */ /* 0x000e620000000800 */
[----:B------:R-:W-:Y:S04]  /*4aa0*/  STL [R1+0xbcc], R15 ;  /* 0x000bcc0f01007387 */ /* 0x000fe80000100800 */
[----:B------:R4:W-:Y:S03]  /*4ab0*/  STL [R1+0xbbc], R13 ;  /* 0x000bbc0d01007387 */ /* 0x0009e60000100800 */
[----:B----4-:R-:W4:Y:S01]  /*4ac0*/  LDC R26, c[0x0][0x268] ;  /* 0x00009a00ff1a7b82 */ /* 0x010f220000000800 */
[----:B------:R-:W-:Y:S07]  /*4ad0*/  STL [R1+0xbac], R11 ;  /* 0x000bac0b01007387 */ /* 0x000fee0000100800 */
[----:B------:R-:W0:Y:S01]  /*4ae0*/  LDC R13, c[0x0][0x268] ;  /* 0x00009a00ff0d7b82 */ /* 0x000e220000000800 */
[----:B-1----:R-:W-:-:S07]  /*4af0*/  IMAD R5, R5, 0x1e3, RZ ;  /* 0x000001e305057824 */ /* 0x002fce00078e02ff */
[----:B------:R-:W1:Y:S01]  /*4b00*/  LDC R15, c[0x0][0x268] ;  /* 0x00009a00ff0f7b82 */ /* 0x000e620000000800 */
[----:B------:R-:W-:Y:S01]  /*4b10*/  LEA.HI.X.SX32 R9, R5, R29, 0x1, P2 ;  /* 0x0000001d05097211 */ /* 0x000fe200010f0eff */
[----:B------:R2:W-:Y:S01]  /*4b20*/  STL [R1+0xb9c], R17 ;  /* 0x000b9c1101007387 */ /* 0x0005e20000100800 */
[----:B------:R-:W-:-:S05]  /*4b30*/  IADD3 RZ, P1, R12, R28, RZ ;  /* 0x0000001c0cff7210 */ /* 0x000fca0007f3e0ff */
[----:B------:R-:W4:Y:S01]  /*4b40*/  LDC R12, c[0x0][0x268] ;  /* 0x00009a00ff0c7b82 */ /* 0x000f220000000800 */
[----:B------:R0:W-:Y:S01]  /*4b50*/  STL [R1+0xb8c], R9 ;  /* 0x000b8c0901007387 */ /* 0x0001e20000100800 */
[----:B------:R-:W-:Y:S01]  /*4b60*/  IADD3 RZ, P2, R4, R28, RZ ;  /* 0x0000001c04ff7210 */ /* 0x000fe20007f5e0ff */
[----:B------:R-:W-:-:S05]  /*4b70*/  IMAD R4, R10, 0x1e9, RZ ;  /* 0x000001e90a047824 */ /* 0x000fca00078e02ff */
[----:B--2---:R-:W2:Y:S01]  /*4b80*/  LDC R17, c[0x0][0x268] ;  /* 0x00009a00ff117b82 */ /* 0x004ea20000000800 */
[----:B------:R-:W-:-:S07]  /*4b90*/  LEA.HI.X.SX32 R5, R2, R29, 0x1, P3 ;  /* 0x0000001d02057211 */ /* 0x000fce00018f0eff */
[----:B0-----:R-:W0:Y:S08]  /*4ba0*/  LDC R9, c[0x0][0x268] ;  /* 0x00009a00ff097b82 */ /* 0x001e300000000800 */
[----:B------:R-:W2:Y:S01]  /*4bb0*/  LDC R10, c[0x0][0x268] ;  /* 0x00009a00ff0a7b82 */ /* 0x000ea20000000800 */
[-C--:B------:R-:W-:Y:S01]  /*4bc0*/  IADD3 RZ, P3, R0, R28.reuse, RZ ;  /* 0x0000001c00ff7210 */ /* 0x080fe20007f7e0ff */
[----:B------:R1:W-:Y:S01]  /*4bd0*/  STL [R1+0xb7c], R5 ;  /* 0x000b7c0501007387 */ /* 0x0003e20000100800 */
[----:B------:R-:W-:Y:S01]  /*4be0*/  IMAD R0, R7, 0x1e7, RZ ;  /* 0x000001e707007824 */ /* 0x000fe200078e02ff */
[----:B------:R-:W-:Y:S01]  /*4bf0*/  IADD3 RZ, P4, R6, R28, RZ ;  /* 0x0000001c06ff7210 */ /* 0x000fe20007f9e0ff */
[----:B------:R-:W-:Y:S01]  /*4c00*/  IMAD R6, R13, 0x1eb, RZ ;  /* 0x000001eb0d067824 */ /* 0x000fe200078e02ff */
[-C--:B------:R-:W-:Y:S01]  /*4c10*/  LEA.HI.X.SX32 R13, R4, R29.reuse, 0x1, P6 ;  /* 0x0000001d040d7211 */ /* 0x080fe200030f0eff */
[----:B-1----:R-:W-:Y:S01]  /*4c20*/  IMAD R7, R15, 0x3ee, RZ ;  /* 0x000003ee0f077824 */ /* 0x002fe200078e02ff */
[----:B------:R-:W-:Y:S01]  /*4c30*/  LEA.HI.X.SX32 R15, R0, R29, 0x1, P1 ;  /* 0x0000001d000f7211 */ /* 0x000fe200008f0eff */
[----:B------:R-:W1:Y:S01]  /*4c40*/  LDC R11, c[0x0][0x268] ;  /* 0x00009a00ff0b7b82 */ /* 0x000e620000000800 */
[----:B------:R-:W-:-:S03]  /*4c50*/  IMAD R5, R14, 0x3ea, RZ ;  /* 0x000003ea0e057824 */ /* 0x000fc600078e02ff */
[----:B------:R-:W-:Y:S01]  /*4c60*/  STL [R1+0xb6c], R15 ;  /* 0x000b6c0f01007387 */ /* 0x000fe20000100800 */
[----:B------:R-:W-:Y:S01]  /*4c70*/  IMAD R0, R8, 0x1ed, RZ ;  /* 0x000001ed08007824 */ /* 0x000fe200078e02ff */
[-C--:B------:R-:W-:Y:S01]  /*4c80*/  IADD3 RZ, P6, R5, R28.reuse, RZ ;  /* 0x0000001c05ff7210 */ /* 0x080fe20007fde0ff */
[----:B----4-:R-:W-:Y:S01]  /*4c90*/  IMAD R2, R12, 0x3e6, RZ ;  /* 0x000003e60c027824 */ /* 0x010fe200078e02ff */
[----:B------:R-:W-:Y:S01]  /*4ca0*/  LEA.HI.X.SX32 R5, R6, R29, 0x1, P5 ;  /* 0x0000001d06057211 */ /* 0x000fe200028f0eff */
[----:B------:R4:W-:Y:S01]  /*4cb0*/  STL [R1+0xb5c], R13 ;  /* 0x000b5c0d01007387 */ /* 0x0009e20000100800 */
[----:B0-----:R-:W-:Y:S01]  /*4cc0*/  IMAD R4, R9, 0x1ef, RZ ;  /* 0x000001ef09047824 */ /* 0x001fe200078e02ff */
[----:B------:R-:W0:Y:S02]  /*4cd0*/  LDC R14, c[0x0][0x268] ;  /* 0x00009a00ff0e7b82 */ /* 0x000e240000000800 */
[----:B------:R2:W-:Y:S01]  /*4ce0*/  STL [R1+0xb4c], R5 ;  /* 0x000b4c0501007387 */ /* 0x0005e20000100800 */
[----:B------:R-:W-:Y:S01]  /*4cf0*/  IMAD R6, R16, 0x1f1, RZ ;  /* 0x000001f110067824 */ /* 0x000fe200078e02ff */
[----:B------:R-:W-:-:S04]  /*4d00*/  IADD3 RZ, P1, R2, R28, RZ ;  /* 0x0000001c02ff7210 */ /* 0x000fc80007f3e0ff */
[----:B----4-:R-:W4:Y:S01]  /*4d10*/  LDC R13, c[0x0][0x268] ;  /* 0x00009a00ff0d7b82 */ /* 0x010f220000000800 */
[----:B--2---:R-:W-:Y:S01]  /*4d20*/  IMAD R5, R17, 0x3f6, RZ ;  /* 0x000003f611057824 */ /* 0x004fe200078e02ff */
[-C--:B------:R-:W-:Y:S01]  /*4d30*/  LEA.HI.X.SX32 R17, R0, R29.reuse, 0x1, P4 ;  /* 0x0000001d00117211 */ /* 0x080fe200020f0eff */
[----:B------:R-:W-:Y:S01]  /*4d40*/  IMAD R0, R10, 0x1f3, RZ ;  /* 0x000001f30a007824 */ /* 0x000fe200078e02ff */
[----:B------:R-:W-:-:S04]  /*4d50*/  LEA.HI.X.SX32 R9, R4, R29, 0x1, P2 ;  /* 0x0000001d04097211 */ /* 0x000fc800010f0eff */
[----:B------:R-:W2:Y:S01]  /*4d60*/  LDC R12, c[0x0][0x268] ;  /* 0x00009a00ff0c7b82 */ /* 0x000ea20000000800 */
[-C--:B------:R-:W-:Y:S02]  /*4d70*/  IADD3 RZ, P2, R5, R28.reuse, RZ ;  /* 0x0000001c05ff7210 */ /* 0x080fe40007f5e0ff */
[-C--:B------:R-:W-:Y:S02]  /*4d80*/  LEA.HI.X.SX32 R5, R6, R29.reuse, 0x1, P3 ;  /* 0x0000001d06057211 */ /* 0x080fe400018f0eff */
[----:B------:R-:W-:Y:S01]  /*4d90*/  LEA.HI.X.SX32 R23, R0, R29, 0x1, P1 ;  /* 0x0000001d00177211 */ /* 0x000fe200008f0eff */
[----:B------:R-:W-:Y:S01]  /*4da0*/  STL [R1+0xb3c], R17 ;  /* 0x000b3c1101007387 */ /* 0x000fe20000100800 */
[----:B------:R-:W-:Y:S01]  /*4db0*/  IADD3 RZ, P5, R7, R28, RZ ;  /* 0x0000001c07ff7210 */ /* 0x000fe20007fbe0ff */
[----:B------:R-:W2:Y:S02]  /*4dc0*/  LDC R6, c[0x0][0x268] ;  /* 0x00009a00ff067b82 */ /* 0x000ea40000000800 */
[----:B------:R-:W-:Y:S01]  /*4dd0*/  STL [R1+0xb2c], R9 ;  /* 0x000b2c0901007387 */ /* 0x000fe20000100800 */
[----:B------:R-:W-:-:S03]  /*4de0*/  IMAD R7, R18, 0x3fa, RZ ;  /* 0x000003fa12077824 */ /* 0x000fc600078e02ff */
[----:B------:R0:W-:Y:S01]  /*4df0*/  STL [R1+0xb1c], R5 ;  /* 0x000b1c0501007387 */ /* 0x0001e20000100800 */
[----:B----4-:R-:W-:Y:S01]  /*4e00*/  IMAD R4, R13, 0x1f5, RZ ;  /* 0x000001f50d047824 */ /* 0x010fe200078e02ff */
[----:B------:R-:W4:Y:S02]  /*4e10*/  LDC R15, c[0x0][0x268] ;  /* 0x00009a00ff0f7b82 */ /* 0x000f240000000800 */
[----:B------:R-:W-:Y:S04]  /*4e20*/  STL [R1+0xb0c], R23 ;  /* 0x000b0c1701007387 */ /* 0x000fe80000100800 */
[----:B------:R2:W3:Y:S01]  /*4e30*/  LDL.LU R22, [R1+0x2c40] ;  /* 0x002c400001167983 */ /* 0x0004e20000300800 */
[----:B------:R-:W-:Y:S02]  /*4e40*/  IADD3 RZ, P3, R7, R28, RZ ;  /* 0x0000001c07ff7210 */ /* 0x000fe40007f7e0ff */
[----:B------:R-:W4:Y:S01]  /*4e50*/  LDC R7, c[0x0][0x268] ;  /* 0x00009a00ff077b82 */ /* 0x000f220000000800 */
[----:B0-----:R-:W-:Y:S01]  /*4e60*/  IMAD R5, R14, 0x1f7, RZ ;  /* 0x000001f70e057824 */ /* 0x001fe200078e02ff */
[----:B------:R-:W-:Y:S01]  /*4e70*/  LEA.HI.X.SX32 R13, R4, R29, 0x1, P6 ;  /* 0x0000001d040d7211 */ /* 0x000fe200030f0eff */
[----:B-1----:R-:W-:-:S05]  /*4e80*/  IMAD R2, R11, 0x3f2, RZ ;  /* 0x000003f20b027824 */ /* 0x002fca00078e02ff */
[----:B------:R-:W0:Y:S01]  /*4e90*/  LDC R9, c[0x0][0x268] ;  /* 0x00009a00ff097b82 */ /* 0x000e220000000800 */
[----:B------:R-:W-:Y:S01]  /*4ea0*/  LEA.HI.X.SX32 R5, R5, R29, 0x1, P5 ;  /* 0x0000001d05057211 */ /* 0x000fe200028f0eff */
[----:B------:R-:W-:Y:S01]  /*4eb0*/  STL [R1+0xafc], R13 ;  /* 0x000afc0d01007387 */ /* 0x000fe20000100800 */
[----:B------:R-:W-:Y:S01]  /*4ec0*/  IADD3 RZ, P4, R2, R28, RZ ;  /* 0x0000001c02ff7210 */ /* 0x000fe20007f9e0ff */
[----:B--2---:R-:W-:-:S04]  /*4ed0*/  IMAD R2, R12, 0x3fe, RZ ;  /* 0x000003fe0c027824 */ /* 0x004fc800078e02ff */
[----:B------:R-:W1:Y:S01]  /*4ee0*/  LDC R16, c[0x0][0x268] ;  /* 0x00009a00ff107b82 */ /* 0x000e620000000800 */
[----:B------:R2:W-:Y:S01]  /*4ef0*/  STL [R1+0xaec], R5 ;  /* 0x000aec0501007387 */ /* 0x0005e20000100800 */
[----:B------:R-:W-:-:S06]  /*4f00*/  IADD3 RZ, P1, R2, R28, RZ ;  /* 0x0000001c02ff7210 */ /* 0x000fcc0007f3e0ff */
[----:B------:R-:W1:Y:S01]  /*4f10*/  LDC R12, c[0x0][0x268] ;  /* 0x00009a00ff0c7b82 */ /* 0x000e620000000800 */
[----:B------:R-:W-:-:S07]  /*4f20*/  IMAD R0, R6, 0x1f9, RZ ;  /* 0x000001f906007824 */ /* 0x000fce00078e02ff */
[----:B--2---:R-:W2:Y:S01]  /*4f30*/  LDC R5, c[0x0][0x268] ;  /* 0x00009a00ff057b82 */ /* 0x004ea20000000800 */
[----:B----4-:R-:W-:Y:S01]  /*4f40*/  IMAD R2, R7, 0x1fb, RZ ;  /* 0x000001fb07027824 */ /* 0x010fe200078e02ff */
[----:B------:R-:W-:-:S06]  /*4f50*/  LEA RZ, P6, R19, R28, 0x2 ;  /* 0x0000001c13ff7211 */ /* 0x000fcc00078c10ff */
[----:B------:R-:W4:Y:S01]  /*4f60*/  LDC R10, c[0x0][0x268] ;  /* 0x00009a00ff0a7b82 */ /* 0x000f220000000800 */
[----:B------:R-:W-:Y:S01]  /*4f70*/  LEA.HI.X.SX32 R21, R2, R29, 0x1, P2 ;  /* 0x0000001d02157211 */ /* 0x000fe200010f0eff */
[----:B------:R-:W-:-:S06]  /*4f80*/  IMAD R2, R15, 0x1fd, RZ ;  /* 0x000001fd0f027824 */ /* 0x000fcc00078e02ff */
[----:B------:R-:W2:Y:S01]  /*4f90*/  LDC R8, c[0x0][0x268] ;  /* 0x00009a00ff087b82 */ /* 0x000ea20000000800 */
[----:B------:R-:W-:-:S07]  /*4fa0*/  LEA.HI.X.SX32 R27, R0, R29, 0x1, P4 ;  /* 0x0000001d001b7211 */ /* 0x000fce00020f0eff */
[----:B------:R-:W2:Y:S08]  /*4fb0*/  LDC R17, c[0x0][0x268] ;  /* 0x00009a00ff117b82 */ /* 0x000eb00000000800 */
[----:B------:R-:W2:Y:S08]  /*4fc0*/  LDC R6, c[0x0][0x268] ;  /* 0x00009a00ff067b82 */ /* 0x000eb00000000800 */
[----:B------:R-:W2:Y:S01]  /*4fd0*/  LDC R7, c[0x0][0x268] ;  /* 0x00009a00ff077b82 */ /* 0x000ea20000000800 */
[----:B0-----:R-:W-:-:S07]  /*4fe0*/  SHF.L.U32 R0, R9, 0x1, RZ ;  /* 0x0000000109007819 */ /* 0x001fce00000006ff */
[----:B------:R-:W0:Y:S08]  /*4ff0*/  LDC R19, c[0x0][0x268] ;  /* 0x00009a00ff137b82 */ /* 0x000e300000000800 */
[----:B------:R-:W0:Y:S08]  /*5000*/  LDC R11, c[0x0][0x268] ;  /* 0x00009a00ff0b7b82 */ /* 0x000e300000000800 */
[----:B------:R-:W0:Y:S01]  /*5010*/  LDC R18, c[0x0][0x268] ;  /* 0x00009a00ff127b82 */ /* 0x000e220000000800 */
[----:B------:R-:W-:Y:S01]  /*5020*/  LEA RZ, P5, R20, R28, 0x3 ;  /* 0x0000001c14ff7211 */ /* 0x000fe200078a18ff */
[----:B-1----:R-:W-:-:S06]  /*5030*/  IMAD R4, R16, 0x1ff, RZ ;  /* 0x000001ff10047824 */ /* 0x002fcc00078e02ff */
[----:B------:R-:W1:Y:S01]  /*5040*/  LDC R14, c[0x0][0x268] ;  /* 0x00009a00ff0e7b82 */ /* 0x000e620000000800 */
[-C--:B------:R-:W-:Y:S02]  /*5050*/  LEA.HI.X.SX32 R25, R2, R29.reuse, 0x1, P3 ;  /* 0x0000001d02197211 */ /* 0x080fe400018f0eff */
[----:B------:R-:W-:Y:S01]  /*5060*/  IADD3 R20, P3, R0, R28, RZ ;  /* 0x0000001c00147210 */ /* 0x000fe20007f7e0ff */
[----:B------:R-:W-:Y:S04]  /*5070*/  STL [R1+0xaac], R27 ;  /* 0x000aac1b01007387 */ /* 0x000fe80000100800 */
[----:B------:R-:W1:Y:S01]  /*5080*/  LDC R9, c[0x0][0x268] ;  /* 0x00009a00ff097b82 */ /* 0x000e620000000800 */
[----:B------:R2:W-:Y:S01]  /*5090*/  STL [R1+0xa9c], R21 ;  /* 0x000a9c1501007387 */ /* 0x0005e20000100800 */
[----:B------:R-:W-:-:S02]  /*50a0*/  LEA.HI.X.SX32 R23, R4, R29, 0x1, P1 ;  /* 0x0000001d04177211 */ /* 0x000fc400008f0eff */
[-C--:B----4-:R-:W-:Y:S01]  /*50b0*/  LEA RZ, P1, R10, R28.reuse, 0x6 ;  /* 0x0000001c0aff7211 */ /* 0x090fe200078230ff */
[----:B------:R-:W-:Y:S01]  /*50c0*/  STL [R1+0xa8c], R25 ;  /* 0x000a8c1901007387 */ /* 0x000fe20000100800 */
[-C--:B--2---:R-:W-:Y:S02]  /*50d0*/  LEA RZ, P4, R8, R28.reuse, 0x4 ;  /* 0x0000001c08ff7211 */ /* 0x084fe400078820ff */
[----:B------:R-:W2:Y:S01]  /*50e0*/  LDC R10, c[0x0][0x268] ;  /* 0x00009a00ff0a7b82 */ /* 0x000ea20000000800 */
[-C--:B------:R-:W-:Y:S02]  /*50f0*/  LEA.HI.X.SX32 R21, R12, R29.reuse, 0x1, P3 ;  /* 0x0000001d0c157211 */ /* 0x080fe400018f0eff */
[----:B------:R-:W-:Y:S02]  /*5100*/  LEA RZ, P3, R5, R28, 0x7 ;  /* 0x0000001c05ff7211 */ /* 0x000fe400078638ff */
[----:B------:R-:W-:Y:S01]  /*5110*/  LEA.HI.X.SX32 R5, R0, R29, 0x1, P6 ;  /* 0x0000001d00057211 */ /* 0x000fe200030f0eff */
[----:B------:R-:W-:Y:S01]  /*5120*/  STL [R1+0xa7c], R23 ;  /* 0x000a7c1701007387 */ /* 0x000fe20000100800 */
[----:B------:R-:W-:Y:S01]  /*5130*/  SHF.L.U32 R4, R17, 0x3, RZ ;  /* 0x0000000311047819 */ /* 0x000fe200000006ff */
[----:B------:R-:W-:Y:S01]  /*5140*/  IMAD R2, R6, 0x3b0, RZ ;  /* 0x000003b006027824 */ /* 0x000fe200078e02ff */
[----:B------:R-:W4:Y:S01]  /*5150*/  LDC R13, c[0x0][0x268] ;  /* 0x00009a00ff0d7b82 */ /* 0x000f220000000800 */
[----:B------:R-:W-:Y:S01]  /*5160*/  STL.64 [R1+0x1a78], R20 ;  /* 0x001a781401007387 */ /* 0x000fe20000100a00 */
[----:B0-----:R-:W-:-:S03]  /*5170*/  IMAD.SHL.U32 R6, R19, 0x10, RZ ;  /* 0x0000001013067824 */ /* 0x001fc600078e00ff */
[----:B------:R0:W-:Y:S01]  /*5180*/  STL [R1+0xc24], R5 ;  /* 0x000c240501007387 */ /* 0x0001e20000100800 */
[----:B------:R-:W-:Y:S02]  /*5190*/  LEA RZ, P2, R11, R28, 0x5 ;  /* 0x0000001c0bff7211 */ /* 0x000fe400078428ff */
[----:B------:R-:W4:Y:S01]  /*51a0*/  LDC R15, c[0x0][0x268] ;  /* 0x00009a00ff0f7b82 */ /* 0x000f220000000800 */
[----:B------:R-:W-:Y:S01]  /*51b0*/  LEA.HI.X.SX32 R17, R4, R29, 0x1, P4 ;  /* 0x0000001d04117211 */ /* 0x000fe200020f0eff */
[----:B0-----:R-:W-:-:S06]  /*51c0*/  IMAD R5, R7, 0x3b4, RZ ;  /* 0x000003b407057824 */ /* 0x001fcc00078e02ff */
[----:B------:R-:W0:Y:S01]  /*51d0*/  LDC R11, c[0x0][0x268] ;  /* 0x00009a00ff0b7b82 */ /* 0x000e220000000800 */
[----:B------:R-:W-:Y:S01]  /*51e0*/  IMAD R7, R18, 0x3b8, RZ ;  /* 0x000003b812077824 */ /* 0x000fe200078e02ff */
[----:B-1----:R-:W-:Y:S02]  /*51f0*/  SHF.L.U32 R0, R14, 0x2, RZ ;  /* 0x000000020e007819 */ /* 0x002fe400000006ff */
[-C--:B------:R-:W-:Y:S02]  /*5200*/  IADD3 RZ, P4, R5, R28.reuse, RZ ;  /* 0x0000001c05ff7210 */ /* 0x080fe40007f9e0ff */
[-C--:B------:R-:W-:Y:S02]  /*5210*/  LEA.HI.X.SX32 R5, R6, R29.reuse, 0x1, P2 ;  /* 0x0000001d06057211 */ /* 0x080fe400010f0eff */
[----:B------:R-:W-:Y:S01]  /*5220*/  IADD3 RZ, P2, R7, R28, RZ ;  /* 0x0000001c07ff7210 */ /* 0x000fe20007f5e0ff */
[----:B------:R-:W1:Y:S01]  /*5230*/  LDC R6, c[0x0][0x268] ;  /* 0x00009a00ff067b82 */ /* 0x000e620000000800 */
[----:B------:R-:W-:-:S02]  /*5240*/  LEA.HI.X.SX32 R19, R0, R29, 0x1, P5 ;  /* 0x0000001d00137211 */ /* 0x000fc400028f0eff */
[----:B------:R-:W-:-:S05]  /*5250*/  SHF.L.U32 R0, R9, 0x5, RZ ;  /* 0x0000000509007819 */ /* 0x000fca00000006ff */
[----:B------:R-:W0:Y:S08]  /*5260*/  LDC R7, c[0x0][0x268] ;  /* 0x00009a00ff077b82 */ /* 0x000e300000000800 */
[----:B------:R-:W1:Y:S08]  /*5270*/  LDC R9, c[0x0][0x268] ;  /* 0x00009a00ff097b82 */ /* 0x000e700000000800 */
[----:B------:R-:W1:Y:S01]  /*5280*/  LDC R8, c[0x0][0x268] ;  /* 0x00009a00ff087b82 */ /* 0x000e620000000800 */
[----:B--2---:R-:W-:Y:S01]  /*5290*/  SHF.L.U32 R4, R10, 0x6, RZ ;  /* 0x000000060a047819 */ /* 0x004fe200000006ff */
[----:B------:R-:W-:Y:S01]  /*52a0*/  STL [R1+0xc1c], R19 ;  /* 0x000c1c1301007387 */ /* 0x000fe20000100800 */
[-C--:B------:R-:W-:Y:S01]  /*52b0*/  IADD3 RZ, P5, R2, R28.reuse, RZ ;  /* 0x0000001c02ff7210 */ /* 0x080fe20007fbe0ff */
[----:B----4-:R-:W-:Y:S01]  /*52c0*/  IMAD R2, R15, 0x3bc, RZ ;  /* 0x000003bc0f027824 */ /* 0x010fe200078e02ff */
[----:B------:R-:W-:-:S03]  /*52d0*/  LEA RZ, P6, R13, R28, 0x8 ;  /* 0x0000001c0dff7211 */ /* 0x000fc600078c40ff */
[----:B------:R-:W2:Y:S01]  /*52e0*/  LDC R10, c[0x0][0x268] ;  /* 0x00009a00ff0a7b82 */ /* 0x000ea20000000800 */
[----:B------:R4:W-:Y:S01]  /*52f0*/  STL [R1+0xc14], R17 ;  /* 0x000c141101007387 */ /* 0x0009e20000100800 */
[----:B------:R-:W-:-:S03]  /*5300*/  LEA.HI.X.SX32 R13, R0, R29, 0x1, P1 ;  /* 0x0000001d000d7211 */ /* 0x000fc600008f0eff */
[----:B------:R4:W-:Y:S01]  /*5310*/  STL [R1+0xc0c], R5 ;  /* 0x000c0c0501007387 */ /* 0x0009e20000100800 */
[----:B------:R-:W-:Y:S01]  /*5320*/  IADD3 RZ, P1, R2, R28, RZ ;  /* 0x0000001c02ff7210 */ /* 0x000fe20007f3e0ff */
[----:B0-----:R-:W-:Y:S01]  /*5330*/  IMAD R0, R7, 0x76, RZ ;  /* 0x0000007607007824 */ /* 0x001fe200078e02ff */
[----:B-1----:R-:W-:Y:S01]  /*5340*/  SHF.L.U32 R2, R6, 0x7, RZ ;  /* 0x0000000706027819 */ /* 0x002fe200000006ff */
[----:B------:R0:W-:Y:S01]  /*5350*/  STL [R1+0xc04], R13 ;  /* 0x000c040d01007387 */ /* 0x0001e20000100800 */
[----:B------:R-:W-:Y:S01]  /*5360*/  LEA.HI.X.SX32 R15, R4, R29, 0x1, P3 ;  /* 0x0000001d040f7211 */ /* 0x000fe200018f0eff */
[----:B----4-:R-:W1:Y:S01]  /*5370*/  LDC R17, c[0x0][0x268] ;  /* 0x00009a00ff117b82 */ /* 0x010e620000000800 */
[----:B------:R-:W-:-:S07]  /*5380*/  IMAD R5, R11, 0x3c0, RZ ;  /* 0x000003c00b057824 */ /* 0x000fce00078e02ff */
[----:B------:R-:W4:Y:S01]  /*5390*/  LDC R11, c[0x0][0x268] ;  /* 0x00009a00ff0b7b82 */ /* 0x000f220000000800 */
[----:B------:R-:W-:Y:S01]  /*53a0*/  IADD3 RZ, P3, R5, R28, RZ ;  /* 0x0000001c05ff7210 */ /* 0x000fe20007f7e0ff */
[----:B------:R-:W-:Y:S01]  /*53b0*/  IMAD R4, R9, 0xec, RZ ;  /* 0x000000ec09047824 */ /* 0x000fe200078e02ff */
[----:B------:R-:W-:Y:S01]  /*53c0*/  LEA.HI.X.SX32 R9, R2, R29, 0x1, P6 ;  /* 0x0000001d02097211 */ /* 0x000fe200030f0eff */
[----:B------:R-:W-:-:S04]  /*53d0*/  IMAD R5, R8, 0x3b, RZ ;  /* 0x0000003b08057824 */ /* 0x000fc800078e02ff */
[----:B0-----:R-:W0:Y:S01]  /*53e0*/  LDC R13, c[0x0][0x268] ;  /* 0x00009a00ff0d7b82 */ /* 0x001e220000000800 */
[----:B------:R-:W-:Y:S01]  /*53f0*/  IADD3 R6, P6, R0, R28, RZ ;  /* 0x0000001c00067210 */ /* 0x000fe20007fde0ff */
[----:B------:R2:W-:Y:S03]  /*5400*/  STL [R1+0xbfc], R15 ;  /* 0x000bfc0f01007387 */ /* 0x0005e60000100800 */
[----:B------:R-:W-:-:S03]  /*5410*/  LEA.HI.X.SX32 R7, R5, R29, 0x1, P6 ;  /* 0x0000001d05077211 */ /* 0x000fc600030f0eff */
[----:B------:R-:W3:Y:S01]  /*5420*/  LDC R14, c[0x0][0x268] ;  /* 0x00009a00ff0e7b82 */ /* 0x000ee20000000800 */
[----:B------:R-:W-:Y:S01]  /*5430*/  IADD3 R8, P6, R4, R28, RZ ;  /* 0x0000001c04087210 */ /* 0x000fe20007fde0ff */
[----:B------:R2:W-:Y:S02]  /*5440*/  STL [R1+0xbf4], R9 ;  /* 0x000bf40901007387 */ /* 0x0005e40000100800 */
[----:B--2---:R-:W-:-:S04]  /*5450*/  IMAD R2, R10, 0x1d8, RZ ;  /* 0x000001d80a027824 */ /* 0x004fc800078e02ff */
[----:B------:R-:W2:Y:S01]  /*5460*/  LDC R15, c[0x0][0x268] ;  /* 0x00009a00ff0f7b82 */ /* 0x000ea20000000800 */
[----:B------:R-:W-:-:S07]  /*5470*/  LEA.HI.X.SX32 R9, R0, R29, 0x1, P6 ;  /* 0x0000001d00097211 */ /* 0x000fce00030f0eff */
[----:B------:R-:W3:Y:S01]  /*5480*/  LDC R16, c[0x0][0x268] ;  /* 0x00009a00ff107b82 */ /* 0x000ee20000000800 */
[----:B------:R4:W-:Y:S04]  /*5490*/  STL.64 [R1+0x1a58], R6 ;  /* 0x001a580601007387 */ /* 0x0009e80000100a00 */
[----:B------:R1:W-:Y:S03]  /*54a0*/  STL.64 [R1+0x1a30], R8 ;  /* 0x001a300801007387 */ /* 0x0003e60000100a00 */
[----:B------:R-:W2:Y:S01]  /*54b0*/  LDC R12, c[0x0][0x268] ;  /* 0x00009a00ff0c7b82 */ /* 0x000ea20000000800 */
[----:B0-----:R-:W-:Y:S02]  /*54c0*/  IMAD R0, R13, 0x1da, RZ ;  /* 0x000001da0d007824 */ /* 0x001fe400078e02ff */
[----:B----4-:R-:W-:Y:S01]  /*54d0*/  IMAD R6, R11, 0x3c4, RZ ;  /* 0x000003c40b067824 */ /* 0x010fe200078e02ff */
[----:B------:R-:W-:-:S04]  /*54e0*/  LEA.HI.X.SX32 R11, R2, R29, 0x1, P5 ;  /* 0x0000001d020b7211 */ /* 0x000fc800028f0eff */
[----:B------:R-:W0:Y:S01]  /*54f0*/  LDC R18, c[0x0][0x268] ;  /* 0x00009a00ff127b82 */ /* 0x000e220000000800 */
[----:B-1----:R-:W-:-:S04]  /*5500*/  IADD3 R8, P6, R2, R28, RZ ;  /* 0x0000001c02087210 */ /* 0x002fc80007fde0ff */
[----:B------:R-:W-:-:S03]  /*5510*/  LEA.HI.X.SX32 R9, R4, R29, 0x1, P6 ;  /* 0x0000001d04097211 */ /* 0x000fc600030f0eff */
[----:B------:R-:W1:Y:S01]  /*5520*/  LDC R19, c[0x0][0x268] ;  /* 0x00009a00ff137b82 */ /* 0x000e620000000800 */
[----:B------:R-:W-:Y:S01]  /*5530*/  STL [R1+0xbe4], R11 ;  /* 0x000be40b01007387 */ /* 0x000fe20000100800 */
[----:B------:R-:W-:Y:S01]  /*5540*/  IMAD R2, R17, 0x1dc, RZ ;  /* 0x000001dc11027824 */ /* 0x000fe200078e02ff */
[----:B------:R-:W-:Y:S02]  /*5550*/  LEA.HI.X.SX32 R17, R0, R29, 0x1, P4 ;  /* 0x0000001d00117211 */ /* 0x000fe400020f0eff */
[----:B------:R4:W-:Y:S03]  /*5560*/  STL.64 [R1+0x19e0], R8 ;  /* 0x0019e00801007387 */ /* 0x0009e60000100a00 */
[----:B------:R-:W1:Y:S01]  /*5570*/  LDC R25, c[0x0][0x268] ;  /* 0x00009a00ff197b82 */ /* 0x000e620000000800 */
[----:B---3--:R-:W-:-:S07]  /*5580*/  IMAD R4, R16, 0xee, RZ ;  /* 0x000000ee10047824 */ /* 0x008fce00078e02ff */
[----:B------:R-:W3:Y:S01]  /*5590*/  LDC R27, c[0x0][0x268] ;  /* 0x00009a00ff1b7b82 */ /* 0x000ee20000000800 */
[----:B----4-:R-:W-:Y:S01]  /*55a0*/  IMAD R8, R14, 0xed, RZ ;  /* 0x000000ed0e087824 */ /* 0x010fe200078e02ff */
[----:B------:R-:W-:Y:S01]  /*55b0*/  IADD3 R14, P4, R0, R28, RZ ;  /* 0x0000001c000e7210 */ /* 0x000fe20007f9e0ff */
[----:B--2---:R-:W-:-:S05]  /*55c0*/  IMAD R9, R15, 0x77, RZ ;  /* 0x000000770f097824 */ /* 0x004fca00078e02ff */
[----:B------:R-:W2:Y:S01]  /*55d0*/  LDC R24, c[0x0][0x268] ;  /* 0x00009a00ff187b82 */ /* 0x000ea20000000800 */
[----:B------:R-:W-:Y:S01]  /*55e0*/  LEA.HI.X.SX32 R15, R8, R29, 0x1, P4 ;  /* 0x0000001d080f7211 */ /* 0x000fe200020f0eff */
[----:B------:R-:W-:Y:S06]  /*55f0*/  STL [R1+0xbd4], R17 ;  /* 0x000bd41101007387 */ /* 0x000fec0000100800 */
[----:B------:R-:W4:Y:S01]  /*5600*/  LDC R20, c[0x0][0x268] ;  /* 0x00009a00ff147b82 */ /* 0x000f220000000800 */
[----:B------:R-:W-:Y:S01]  /*5610*/  IMAD R5, R12, 0x3c8, RZ ;  /* 0x000003c80c057824 */ /* 0x000fe200078e02ff */
[----:B------:R0:W-:Y:S04]  /*5620*/  STL.64 [R1+0x19d8], R14 ;  /* 0x0019d80e01007387 */ /* 0x0001e80000100a00 */
[-C--:B------:R-:W-:Y:S01]  /*5630*/  IADD3 RZ, P6, R5, R28.reuse, RZ ;  /* 0x0000001c05ff7210 */ /* 0x080fe20007fde0ff */
[----:B0-----:R-:W-:Y:S01]  /*5640*/  IMAD R5, R18, 0x1de, RZ ;  /* 0x000001de12057824 */ /* 0x001fe200078e02ff */
[----:B------:R-:W0:Y:S01]  /*5650*/  LDC R23, c[0x0][0x268] ;  /* 0x00009a00ff177b82 */ /* 0x000e220000000800 */
[----:B------:R-:W-:-:S07]  /*5660*/  IADD3 R14, P4, R4, R28, RZ ;  /* 0x0000001c040e7210 */ /* 0x000fce0007f9e0ff */
[----:B------:R-:W0:Y:S01]  /*5670*/  LDC R21, c[0x0][0x268] ;  /* 0x00009a00ff157b82 */ /* 0x000e220000000800 */
[-C--:B------:R-:W-:Y:S01]  /*5680*/  LEA.HI.X.SX32 R15, R9, R29.reuse, 0x1, P4 ;  /* 0x0000001d090f7211 */ /* 0x080fe200020f0eff */
[----:B-1----:R-:W-:Y:S01]  /*5690*/  IMAD R10, R19, 0xef, RZ ;  /* 0x000000ef130a7824 */ /* 0x002fe200078e02ff */
[----:B------:R-:W-:Y:S01]  /*56a0*/  STL [R1+0x2c3c], R26 ;  /* 0x002c3c1a01007387 */ /* 0x000fe20000100800 */
[CC--:B------:R-:W-:Y:S02]  /*56b0*/  IADD3 R16, P4, R2.reuse, R28.reuse, RZ ;  /* 0x0000001c02107210 */ /* 0x0c0fe40007f9e0ff */
[-C--:B------:R-:W-:Y:S01]  /*56c0*/  LEA.HI.X.SX32 R19, R2, R29.reuse, 0x1, P2 ;  /* 0x0000001d02137211 */ /* 0x080fe200010f0eff */
[----:B------:R1:W-:Y:S01]  /*56d0*/  STL.64 [R1+0x1a28], R14 ;  /* 0x001a280e01007387 */ /* 0x0003e20000100a00 */
[----:B------:R-:W-:Y:S01]  /*56e0*/  LEA.HI.X.SX32 R17, R4, R29, 0x1, P4 ;  /* 0x0000001d04117211 */ /* 0x000fe200020f0eff */
[----:B------:R-:W-:Y:S01]  /*56f0*/  IMAD R7, R25, 0x1e, RZ ;  /* 0x0000001e19077824 */ /* 0x000fe200078e02ff */
[-C--:B------:R-:W-:Y:S01]  /*5700*/  IADD3 RZ, P5, R6, R28.reuse, RZ ;  /* 0x0000001c06ff7210 */ /* 0x080fe20007fbe0ff */
[----:B---3--:R-:W-:Y:S01]  /*5710*/  IMAD R6, R27, 0x3c, RZ ;  /* 0x0000003c1b067824 */ /* 0x008fe200078e02ff */
[----:B------:R3:W-:Y:S01]  /*5720*/  STL [R1+0xbc4], R19 ;  /* 0x000bc41301007387 */ /* 0x0007e20000100800 */
[----:B--2---:R-:W-:Y:S01]  /*5730*/  IMAD R0, R24, 0x78, RZ ;  /* 0x0000007818007824 */ /* 0x004fe200078e02ff */
[----:B------:R-:W2:Y:S01]  /*5740*/  LDC R22, c[0x0][0x268] ;  /* 0x00009a00ff167b82 */ /* 0x000ea20000000800 */
[----:B-1----:R-:W-:-:S02]  /*5750*/  IADD3 R14, P2, R5, R28, RZ ;  /* 0x0000001c050e7210 */ /* 0x002fc40007f5e0ff */
[-C--:B------:R-:W-:Y:S02]  /*5760*/  LEA.HI.X.SX32 R5, R5, R29.reuse, 0x1, P1 ;  /* 0x0000001d05057211 */ /* 0x080fe400008f0eff */
[-C--:B------:R-:W-:Y:S01]  /*5770*/  LEA.HI.X.SX32 R15, R10, R29.reuse, 0x1, P2 ;  /* 0x0000001d0a0f7211 */ /* 0x080fe200010f0eff */
[----:B----4-:R-:W-:Y:S01]  /*5780*/  IMAD R13, R20, 0xf, RZ ;  /* 0x0000000f140d7824 */ /* 0x010fe200078e02ff */
[----:B------:R1:W-:Y:S01]  /*5790*/  STL.64 [R1+0x19d0], R16 ;  /* 0x0019d01001007387 */ /* 0x0003e20000100a00 */
[----:B------:R-:W-:Y:S01]  /*57a0*/  IADD3 R18, P4, R7, R28, RZ ;  /* 0x0000001c07127210 */ /* 0x000fe20007f9e0ff */
[----:B0-----:R-:W-:Y:S01]  /*57b0*/  IMAD R8, R23, 0xf0, RZ ;  /* 0x000000f017087824 */ /* 0x001fe200078e02ff */
[----:B------:R-:W0:Y:S01]  /*57c0*/  LDC R10, c[0x0][0x268] ;  /* 0x00009a00ff0a7b82 */ /* 0x000e220000000800 */
[----:B------:R-:W-:Y:S01]  /*57d0*/  STL [R1+0xbb4], R5 ;  /* 0x000bb40501007387 */ /* 0x000fe20000100800 */
[----:B---3--:R-:W-:-:S03]  /*57e0*/  LEA.HI.X.SX32 R19, R13, R29, 0x1, P4 ;  /* 0x0000001d0d137211 */ /* 0x008fc600020f0eff */
[----:B------:R3:W-:Y:S01]  /*57f0*/  STL.64 [R1+0x19c8], R14 ;  /* 0x0019c80e01007387 */ /* 0x0007e20000100a00 */
[----:B------:R-:W-:Y:S02]  /*5800*/  IMAD R12, R26, 0x3cc, RZ ;  /* 0x000003cc1a0c7824 */ /* 0x000fe400078e02ff */
[----:B------:R-:W-:Y:S01]  /*5810*/  IMAD R9, R21, 0x3d4, RZ ;  /* 0x000003d415097824 */ /* 0x000fe200078e02ff */
[-C--:B-1----:R-:W-:Y:S01]  /*5820*/  IADD3 R16, P1, R6, R28.reuse, RZ ;  /* 0x0000001c06107210 */ /* 0x082fe20007f3e0ff */
[----:B------:R-:W-:Y:S01]  /*5830*/  STL.64 [R1+0x1a70], R18 ;  /* 0x001a701201007387 */ /* 0x000fe20000100a00 */
[-C--:B------:R-:W-:Y:S01]  /*5840*/  IADD3 R4, P4, R8, R28.reuse, RZ ;  /* 0x0000001c08047210 */ /* 0x080fe20007f9e0ff */
[----:B--2---:R-:W-:Y:S01]  /*5850*/  IMAD R11, R22, 0x3d0, RZ ;  /* 0x000003d0160b7824 */ /* 0x004fe200078e02ff */
[----:B------:R-:W-:Y:S01]  /*5860*/  LEA.HI.X.SX32 R17, R7, R29, 0x1, P1 ;  /* 0x0000001d07117211 */ /* 0x000fe200008f0eff */
[----:B------:R-:W1:Y:S01]  /*5870*/  LDC R21, c[0x0][0x268] ;  /* 0x00009a00ff157b82 */ /* 0x000e620000000800 */
[----:B---3--:R-:W-:-:S04]  /*5880*/  IADD3 R14, P2, R0, R28, RZ ;  /* 0x0000001c000e7210 */ /* 0x008fc80007f5e0ff */
[-C--:B------:R-:W-:Y:S01]  /*5890*/  LEA.HI.X.SX32 R15, R6, R29.reuse, 0x1, P2 ;  /* 0x0000001d060f7211 */ /* 0x080fe200010f0eff */
[----:B------:R-:W-:Y:S01]  /*58a0*/  STL.64 [R1+0x1a68], R16 ;  /* 0x001a681001007387 */ /* 0x000fe20000100a00 */
[----:B------:R-:W-:Y:S01]  /*58b0*/  LEA.HI.X.SX32 R5, R0, R29, 0x1, P4 ;  /* 0x0000001d00057211 */ /* 0x000fe200020f0eff */
[----:B------:R-:W2:Y:S02]  /*58c0*/  LDC R6, c[0x0][0x268] ;  /* 0x00009a00ff067b82 */ /* 0x000ea40000000800 */
[----:B------:R3:W-:Y:S06]  /*58d0*/  STL.64 [R1+0x1a50], R14 ;  /* 0x001a500e01007387 */ /* 0x0007ec0000100a00 */
[----:B------:R-:W4:Y:S08]  /*58e0*/  LDC R7, c[0x0][0x268] ;  /* 0x00009a00ff077b82 */ /* 0x000f300000000800 */
[----:B---3--:R-:W3:Y:S01]  /*58f0*/  LDC R14, c[0x0][0x268] ;  /* 0x00009a00ff0e7b82 */ /* 0x008ee20000000800 */
[----:B------:R0:W-:Y:S01]  /*5900*/  STL.64 [R1+0x1a20], R4 ;  /* 0x001a200401007387 */ /* 0x0001e20000100a00 */
[-C--:B------:R-:W-:Y:S01]  /*5910*/  IADD3 RZ, P2, R11, R28.reuse, RZ ;  /* 0x0000001c0bff7210 */ /* 0x080fe20007f5e0ff */
[----:B--2---:R-:W-:Y:S01]  /*5920*/  IMAD R6, R6, 0xf1, RZ ;  /* 0x000000f106067824 */ /* 0x004fe200078e02ff */
[----:B------:R-:W-:-:S04]  /*5930*/  IADD3 RZ, P4, R9, R28, RZ ;  /* 0x0000001c09ff7210 */ /* 0x000fc80007f9e0ff */
[----:B------:R-:W2:Y:S08]  /*5940*/  LDC R11, c[0x0][0x268] ;  /* 0x00009a00ff0b7b82 */ /* 0x000eb00000000800 */
[----:B0-----:R-:W0:Y:S01]  /*5950*/  LDC R4, c[0x0][0x268] ;  /* 0x00009a00ff047b82 */ /* 0x001e220000000800 */
[----:B---3--:R-:W-:-:S07]  /*5960*/  IMAD R0, R14, 0x1e0, RZ ;  /* 0x000001e00e007824 */ /* 0x008fce00078e02ff */
[----:B------:R-:W3:Y:S08]  /*5970*/  LDC R14, c[0x0][0x268] ;  /* 0x00009a00ff0e7b82 */ /* 0x000ef00000000800 */
[----:B------:R-:W1:Y:S01]  /*5980*/  LDC R5, c[0x0][0x268] ;  /* 0x00009a00ff057b82 */ /* 0x000e620000000800 */
[----:B------:R-:W-:-:S05]  /*5990*/  LEA.HI.X.SX32 R13, R0, R29, 0x1, P3 ;  /* 0x0000001d000d7211 */ /* 0x000fca00018f0eff */
[----:B------:R0:W-:Y:S01]  /*59a0*/  STL [R1+0xba4], R13 ;  /* 0x000ba40d01007387 */ /* 0x0001e20000100800 */
[----:B----4-:R-:W-:Y:S01]  /*59b0*/  IMAD R7, R7, 0x79, RZ ;  /* 0x0000007907077824 */ /* 0x010fe200078e02ff */
[----:B------:R-:W4:Y:S01]  /*59c0*/  LDC R9, c[0x0][0x268] ;  /* 0x00009a00ff097b82 */ /* 0x000f220000000800 */
[----:B---3--:R-:W-:Y:S01]  /*59d0*/  IMAD R2, R14, 0x3d8, RZ ;  /* 0x000003d80e027824 */ /* 0x008fe200078e02ff */
[----:B------:R-:W-:Y:S01]  /*59e0*/  IADD3 R14, P3, R0, R28, RZ ;  /* 0x0000001c000e7210 */ /* 0x000fe20007f7e0ff */
[----:B0-----:R-:W-:-:S05]  /*59f0*/  IMAD R0, R4, 0x1e2, RZ ;  /* 0x000001e204007824 */ /* 0x001fca00078e02ff */
[----:B------:R-:W0:Y:S01]  /*5a00*/  LDC R13, c[0x0][0x268] ;  /* 0x00009a00ff0d7b82 */ /* 0x000e220000000800 */
[-C--:B------:R-:W-:Y:S02]  /*5a10*/  LEA.HI.X.SX32 R15, R8, R29.reuse, 0x1, P3 ;  /* 0x0000001d080f7211 */ /* 0x080fe400018f0eff */
[C---:B------:R-:W-:Y:S02]  /*5a20*/  LEA.HI.X.SX32 R27, R0.reuse, R29, 0x1, P5 ;  /* 0x0000001d001b7211 */ /* 0x040fe400028f0eff */
[-C--:B------:R-:W-:Y:S01]  /*5a30*/  IADD3 R26, P5, R0, R28.reuse, RZ ;  /* 0x0000001c001a7210 */ /* 0x080fe20007fbe0ff */
[----:B------:R-:W-:Y:S01]  /*5a40*/  STL.64 [R1+0x19c0], R14 ;  /* 0x0019c00e01007387 */ /* 0x000fe20000100a00 */
[----:B-1----:R-:W-:Y:S01]  /*5a50*/  IMAD R4, R5, 0xf2, RZ ;  /* 0x000000f205047824 */ /* 0x002fe200078e02ff */
[----:B------:R-:W1:Y:S02]  /*5a60*/  LDC R8, c[0x0][0x268] ;  /* 0x00009a00ff087b82 */ /* 0x000e640000000800 */
[----:B------:R3:W-:Y:S01]  /*5a70*/  STL [R1+0xb94], R27 ;  /* 0x000b941b01007387 */ /* 0x0007e20000100800 */
[----:B------:R-:W-:-:S05]  /*5a80*/  IADD3 RZ, P1, R12, R28, RZ ;  /* 0x0000001c0cff7210 */ /* 0x000fca0007f3e0ff */
[----:B------:R-:W0:Y:S01]  /*5a90*/  LDC R12, c[0x0][0x268] ;  /* 0x00009a00ff0c7b82 */ /* 0x000e220000000800 */
[----:B---3--:R-:W-:-:S07]  /*5aa0*/  LEA.HI.X.SX32 R27, R6, R29, 0x1, P5 ;  /* 0x0000001d061b7211 */ /* 0x008fce00028f0eff */
[----:B------:R-:W3:Y:S01]  /*5ab0*/  LDC R14, c[0x0][0x268] ;  /* 0x00009a00ff0e7b82 */ /* 0x000ee20000000800 */
[----:B------:R2:W-:Y:S07]  /*5ac0*/  STL.64 [R1+0x19b8], R26 ;  /* 0x0019b81a01007387 */ /* 0x0005ee0000100a00 */
[----:B------:R-:W0:Y:S01]  /*5ad0*/  LDC R15, c[0x0][0x268] ;  /* 0x00009a00ff0f7b82 */ /* 0x000e220000000800 */
[----:B--2---:R-:W-:-:S07]  /*5ae0*/  IADD3 R26, P5, R4, R28, RZ ;  /* 0x0000001c041a7210 */ /* 0x004fce0007fbe0ff */
[----:B------:R-:W2:Y:S01]  /*5af0*/  LDC R17, c[0x0][0x268] ;  /* 0x00009a00ff117b82 */ /* 0x000ea20000000800 */
[----:B------:R-:W-:-:S05]  /*5b00*/  LEA.HI.X.SX32 R27, R7, R29, 0x1, P5 ;  /* 0x0000001d071b7211 */ /* 0x000fca00028f0eff */
[----:B------:R4:W-:Y:S02]  /*5b10*/  STL.64 [R1+0x1a18], R26 ;  /* 0x001a181a01007387 */ /* 0x0009e40000100a00 */
[----:B------:R-:W2:Y:S08]  /*5b20*/  LDC R16, c[0x0][0x268] ;  /* 0x00009a00ff107b82 */ /* 0x000eb00000000800 */
[----:B------:R-:W2:Y:S01]  /*5b30*/  LDC R18, c[0x0][0x268] ;  /* 0x00009a00ff127b82 */ /* 0x000ea20000000800 */
[----:B----4-:R4:W4:Y:S01]  /*5b40*/  LDL.LU R26, [R1+0x2c3c] ;  /* 0x002c3c00011a7983 */ /* 0x0109220000300800 */
[----:B------:R-:W-:Y:S01]  /*5b50*/  IADD3 RZ, P3, R2, R28, RZ ;  /* 0x0000001c02ff7210 */ /* 0x000fe20007f7e0ff */
[----:B------:R-:W-:-:S02]  /*5b60*/  IMAD R2, R9, 0x1e4, RZ ;  /* 0x000001e409027824 */ /* 0x000fc400078e02ff */
[----:B---3--:R-:W-:Y:S02]  /*5b70*/  IMAD R9, R14, 0x3dc, RZ ;  /* 0x000003dc0e097824 */ /* 0x008fe400078e02ff */
[----:B------:R-:W-:Y:S01]  /*5b80*/  IMAD R5, R10, 0x1e6, RZ ;  /* 0x000001e60a057824 */ /* 0x000fe200078e02ff */
[-C--:B------:R-:W-:Y:S01]  /*5b90*/  IADD3 R14, P5, R2, R28.reuse, RZ ;  /* 0x0000001c020e7210 */ /* 0x080fe20007fbe0ff */
[----:B-1----:R-:W-:Y:S01]  /*5ba0*/  IMAD R6, R8, 0xf4, RZ ;  /* 0x000000f408067824 */ /* 0x002fe200078e02ff */
[----:B------:R-:W1:Y:S01]  /*5bb0*/  LDC R19, c[0x0][0x268] ;  /* 0x00009a00ff137b82 */ /* 0x000e620000000800 */
[----:B0-----:R-:W-:Y:S01]  /*5bc0*/  IMAD R8, R15, 0x3e0, RZ ;  /* 0x000003e00f087824 */ /* 0x001fe200078e02ff */
[-C--:B------:R-:W-:Y:S01]  /*5bd0*/  LEA.HI.X.SX32 R25, R2, R29.reuse, 0x1, P6 ;  /* 0x0000001d02197211 */ /* 0x080fe200030f0eff */
[----:B------:R-:W-:Y:S01]  /*5be0*/  IMAD R10, R11, 0xf3, RZ ;  /* 0x000000f30b0a7824 */ /* 0x000fe200078e02ff */
[----:B------:R-:W-:Y:S01]  /*5bf0*/  LEA.HI.X.SX32 R15, R4, R29, 0x1, P5 ;  /* 0x0000001d040f7211 */ /* 0x000fe200028f0eff */
[----:B------:R-:W-:Y:S01]  /*5c00*/  IMAD R0, R13, 0x7a, RZ ;  /* 0x0000007a0d007824 */ /* 0x000fe200078e02ff */
[----:B------:R-:W-:-:S02]  /*5c10*/  IADD3 R24, P6, R5, R28, RZ ;  /* 0x0000001c05187210 */ /* 0x000fc40007fde0ff */
[----:B------:R-:W0:Y:S01]  /*5c20*/  LDC R20, c[0x0][0x268] ;  /* 0x00009a00ff147b82 */ /* 0x000e220000000800 */
[-C--:B------:R-:W-:Y:S01]  /*5c30*/  LEA.HI.X.SX32 R13, R5, R29.reuse, 0x1, P1 ;  /* 0x0000001d050d7211 */ /* 0x080fe200008f0eff */
[----:B------:R-:W-:Y:S01]  /*5c40*/  IMAD R11, R12, 0x3d, RZ ;  /* 0x0000003d0c0b7824 */ /* 0x000fe200078e02ff */
[----:B------:R-:W-:Y:S01]  /*5c50*/  IADD3 R12, P1, R6, R28, RZ ;  /* 0x0000001c060c7210 */ /* 0x000fe20007f3e0ff */
[----:B------:R3:W-:Y:S04]  /*5c60*/  STL [R1+0xb84], R25 ;  /* 0x000b841901007387 */ /* 0x0007e80000100800 */
[----:B------:R-:W0:Y:S01]  /*5c70*/  LDC R23, c[0x0][0x268] ;  /* 0x00009a00ff177b82 */ /* 0x000e220000000800 */
[----:B------:R2:W-:Y:S04]  /*5c80*/  STL.64 [R1+0x19b0], R14 ;  /* 0x0019b00e01007387 */ /* 0x0005e80000100a00 */
[----:B------:R2:W-:Y:S01]  /*5c90*/  STL [R1+0xb74], R13 ;  /* 0x000b740d01007387 */ /* 0x0005e20000100800 */
[----:B---3--:R-:W-:-:S02]  /*5ca0*/  LEA.HI.X.SX32 R25, R10, R29, 0x1, P6 ;  /* 0x0000001d0a197211 */ /* 0x008fc400030f0eff */
[-C--:B------:R-:W-:Y:S01]  /*5cb0*/  IADD3 RZ, P6, R9, R28.reuse, RZ ;  /* 0x0000001c09ff7210 */ /* 0x080fe20007fde0ff */
[----:B--2---:R-:W-:Y:S01]  /*5cc0*/  IMAD R7, R16, 0x3e4, RZ ;  /* 0x000003e410077824 */ /* 0x004fe200078e02ff */
[----:B------:R-:W2:Y:S01]  /*5cd0*/  LDC R9, c[0x0][0x268] ;  /* 0x00009a00ff097b82 */ /* 0x000ea20000000800 */
[C---:B------:R-:W-:Y:S02]  /*5ce0*/  IADD3 R14, P5, R0.reuse, R28, RZ ;  /* 0x0000001c000e7210 */ /* 0x040fe40007fbe0ff */
[-C--:B------:R-:W-:Y:S01]  /*5cf0*/  LEA.HI.X.SX32 R13, R0, R29.reuse, 0x1, P1 ;  /* 0x0000001d000d7211 */ /* 0x080fe200008f0eff */
[----:B------:R-:W-:Y:S01]  /*5d00*/  IMAD R0, R17, 0x1e8, RZ ;  /* 0x000001e811007824 */ /* 0x000fe200078e02ff */
[----:B------:R-:W-:-:S03]  /*5d10*/  LEA.HI.X.SX32 R15, R11, R29, 0x1, P5 ;  /* 0x0000001d0b0f7211 */ /* 0x000fc600028f0eff */
[----:B------:R-:W3:Y:S01]  /*5d20*/  LDC R10, c[0x0][0x268] ;  /* 0x00009a00ff0a7b82 */ /* 0x000ee20000000800 */
[C---:B------:R-:W-:Y:S02]  /*5d30*/  LEA.HI.X.SX32 R5, R0.reuse, R29, 0x1, P2 ;  /* 0x0000001d00057211 */ /* 0x040fe400010f0eff */
[----:B------:R-:W-:-:S05]  /*5d40*/  IADD3 R16, P2, R0, R28, RZ ;  /* 0x0000001c00107210 */ /* 0x000fca0007f5e0ff */
[----:B------:R-:W3:Y:S01]  /*5d50*/  LDC R11, c[0x0][0x268] ;  /* 0x00009a00ff0b7b82 */ /* 0x000ee20000000800 */
[----:B------:R-:W-:Y:S01]  /*5d60*/  LEA.HI.X.SX32 R17, R6, R29, 0x1, P2 ;  /* 0x0000001d06117211 */ /* 0x000fe200010f0eff */
[----:B------:R-:W-:Y:S01]  /*5d70*/  STL.64 [R1+0x19a8], R24 ;  /* 0x0019a81801007387 */ /* 0x000fe20000100a00 */
[----:B------:R-:W-:Y:S02]  /*5d80*/  IMAD R2, R18, 0x1ea, RZ ;  /* 0x000001ea12027824 */ /* 0x000fe400078e02ff */
[----:B------:R-:W-:Y:S01]  /*5d90*/  IMAD R4, R21, 0xf6, RZ ;  /* 0x000000f615047824 */ /* 0x000fe200078e02ff */
[----:B------:R0:W-:Y:S01]  /*5da0*/  STL.64 [R1+0x1a48], R14 ;  /* 0x001a480e01007387 */ /* 0x0001e20000100a00 */
[-C--:B------:R-:W-:Y:S01]  /*5db0*/  IADD3 RZ, P5, R8, R28.reuse, RZ ;  /* 0x0000001c08ff7210 */ /* 0x080fe20007fbe0ff */
[----:B------:R-:W3:Y:S02]  /*5dc0*/  LDC R22, c[0x0][0x268] ;  /* 0x00009a00ff167b82 */ /* 0x000ee40000000800 */
[----:B------:R2:W-:Y:S01]  /*5dd0*/  STL.64 [R1+0x1a10], R12 ;  /* 0x001a100c01007387 */ /* 0x0005e20000100a00 */
[----:B------:R-:W-:Y:S01]  /*5de0*/  IADD3 RZ, P1, R7, R28, RZ ;  /* 0x0000001c07ff7210 */ /* 0x000fe20007f3e0ff */
[----:B-1----:R-:W-:-:S02]  /*5df0*/  IMAD R8, R19, 0xf5, RZ ;  /* 0x000000f513087824 */ /* 0x002fc400078e02ff */
[----:B------:R-:W-:Y:S01]  /*5e00*/  STL [R1+0xb64], R5 ;  /* 0x000b640501007387 */ /* 0x000fe20000100800 */
[----:B0-----:R-:W-:Y:S01]  /*5e10*/  IMAD R7, R20, 0x7b, RZ ;  /* 0x0000007b14077824 */ /* 0x001fe200078e02ff */
[-C--:B------:R-:W-:Y:S01]  /*5e20*/  LEA.HI.X.SX32 R21, R2, R29.reuse, 0x1, P4 ;  /* 0x0000001d02157211 */ /* 0x080fe200020f0eff */
[----:B------:R-:W-:Y:S01]  /*5e30*/  IMAD R0, R23, 0x3ec, RZ ;  /* 0x000003ec17007824 */ /* 0x000fe200078e02ff */
[----:B------:R0:W-:Y:S01]  /*5e40*/  STL.64 [R1+0x19a0], R16 ;  /* 0x0019a01001007387 */ /* 0x0001e20000100a00 */
[----:B------:R-:W-:Y:S01]  /*5e50*/  IADD3 R18, P4, R4, R28, RZ ;  /* 0x0000001c04127210 */ /* 0x000fe20007f9e0ff */
[----:B------:R-:W1:Y:S03]  /*5e60*/  LDC R14, c[0x0][0x268] ;  /* 0x00009a00ff0e7b82 */ /* 0x000e660000000800 */
[----:B------:R-:W-:-:S05]  /*5e70*/  LEA.HI.X.SX32 R19, R7, R29, 0x1, P4 ;  /* 0x0000001d07137211 */ /* 0x000fca00020f0eff */
[----:B--2---:R-:W2:Y:S01]  /*5e80*/  LDC R13, c[0x0][0x268] ;  /* 0x00009a00ff0d7b82 */ /* 0x004ea20000000800 */
[-C--:B0-----:R-:W-:Y:S02]  /*5e90*/  IADD3 R16, P2, R2, R28.reuse, RZ ;  /* 0x0000001c02107210 */ /* 0x081fe40007f5e0ff */
[-C--:B------:R-:W-:Y:S02]  /*5ea0*/  IADD3 RZ, P4, R0, R28.reuse, RZ ;  /* 0x0000001c00ff7210 */ /* 0x080fe40007f9e0ff */
[-C--:B------:R-:W-:Y:S01]  /*5eb0*/  LEA.HI.X.SX32 R17, R8, R29.reuse, 0x1, P2 ;  /* 0x0000001d08117211 */ /* 0x080fe200010f0eff */
[----:B------:R-:W-:Y:S01]  /*5ec0*/  IMAD R0, R9, 0x1ec, RZ ;  /* 0x000001ec09007824 */ /* 0x000fe200078e02ff */
[----:B------:R-:W-:Y:S01]  /*5ed0*/  STL [R1+0xb54], R21 ;  /* 0x000b541501007387 */ /* 0x000fe20000100800 */
[----:B------:R-:W0:Y:S01]  /*5ee0*/  LDC R12, c[0x0][0x268] ;  /* 0x00009a00ff0c7b82 */ /* 0x000e220000000800 */
[----:B---3--:R-:W-:Y:S02]  /*5ef0*/  IMAD R6, R11, 0xf7, RZ ;  /* 0x000000f70b067824 */ /* 0x008fe400078e02ff */
[----:B------:R3:W-:Y:S01]  /*5f00*/  STL.64 [R1+0x1998], R16 ;  /* 0x0019981001007387 */ /* 0x0007e20000100a00 */
[-C--:B------:R-:W-:Y:S01]  /*5f10*/  LEA.HI.X.SX32 R11, R0, R29.reuse, 0x1, P3 ;  /* 0x0000001d000b7211 */ /* 0x080fe200018f0eff */
[----:B------:R-:W-:Y:S01]  /*5f20*/  IMAD R2, R10, 0x1ee, RZ ;  /* 0x000001ee0a027824 */ /* 0x000fe200078e02ff */
[----:B------:R-:W-:Y:S01]  /*5f30*/  IADD3 R10, P3, R0, R28, RZ ;  /* 0x0000001c000a7210 */ /* 0x000fe20007f7e0ff */
[----:B------:R-:W-:Y:S01]  /*5f40*/  STL.64 [R1+0x1a08], R18 ;  /* 0x001a081201007387 */ /* 0x000fe20000100a00 */
[----:B------:R-:W0:Y:S08]  /*5f50*/  LDC R15, c[0x0][0x268] ;  /* 0x00009a00ff0f7b82 */ /* 0x000e300000000800 */
[----:B---3--:R-:W3:Y:S01]  /*5f60*/  LDC R16, c[0x0][0x268] ;  /* 0x00009a00ff107b82 */ /* 0x008ee20000000800 */
[----:B------:R1:W-:Y:S07]  /*5f70*/  STL [R1+0xb44], R11 ;  /* 0x000b440b01007387 */ /* 0x0003ee0000100800 */
[----:B------:R-:W3:Y:S01]  /*5f80*/  LDC R17, c[0x0][0x268] ;  /* 0x00009a00ff117b82 */ /* 0x000ee20000000800 */
[----:B-1----:R-:W-:-:S07]  /*5f90*/  LEA.HI.X.SX32 R11, R4, R29, 0x1, P3 ;  /* 0x0000001d040b7211 */ /* 0x002fce00018f0eff */
[----:B------:R-:W1:Y:S01]  /*5fa0*/  LDC R18, c[0x0][0x268] ;  /* 0x00009a00ff127b82 */ /* 0x000e620000000800 */
[----:B------:R-:W-:Y:S01]  /*5fb0*/  IMAD R5, R22, 0x3e8, RZ ;  /* 0x000003e816057824 */ /* 0x000fe200078e02ff */
[----:B------:R2:W-:Y:S06]  /*5fc0*/  STL.64 [R1+0x1990], R10 ;  /* 0x0019900a01007387 */ /* 0x0005ec0000100a00 */
[----:B------:R-:W1:Y:S01]  /*5fd0*/  LDC R19, c[0x0][0x268] ;  /* 0x00009a00ff137b82 */ /* 0x000e620000000800 */
[C---:B------:R-:W-:Y:S02]  /*5fe0*/  LEA.HI.X.SX32 R27, R2.reuse, R29, 0x1, P6 ;  /* 0x0000001d021b7211 */ /* 0x040fe400030f0eff */
[----:B--2---:R-:W-:-:S05]  /*5ff0*/  IADD3 R10, P3, R2, R28, RZ ;  /* 0x0000001c020a7210 */ /* 0x004fca0007f7e0ff */
[----:B------:R-:W2:Y:S01]  /*6000*/  LDC R20, c[0x0][0x268] ;  /* 0x00009a00ff147b82 */ /* 0x000ea20000000800 */
[-C--:B------:R-:W-:Y:S01]  /*6010*/  IADD3 RZ, P2, R5, R28.reuse, RZ ;  /* 0x0000001c05ff7210 */ /* 0x080fe20007f5e0ff */
[----:B------:R-:W-:Y:S01]  /*6020*/  IMAD R0, R14, 0x3e, RZ ;  /* 0x0000003e0e007824 */ /* 0x000fe200078e02ff */
[----:B------:R-:W-:Y:S01]  /*6030*/  LEA.HI.X.SX32 R11, R6, R29, 0x1, P3 ;  /* 0x0000001d060b7211 */ /* 0x000fe200018f0eff */
[----:B------:R-:W-:Y:S01]  /*6040*/  IMAD R5, R13, 0x7c, RZ ;  /* 0x0000007c0d057824 */ /* 0x000fe200078e02ff */
[----:B------:R-:W-:Y:S01]  /*6050*/  STL [R1+0xb34], R27 ;  /* 0x000b341b01007387 */ /* 0x000fe20000100800 */
[----:B0-----:R-:W-:Y:S02]  /*6060*/  IMAD R8, R12, 0x1f, RZ ;  /* 0x0000001f0c087824 */ /* 0x001fe400078e02ff */
[----:B------:R-:W0:Y:S01]  /*6070*/  LDC R21, c[0x0][0x268] ;  /* 0x00009a00ff157b82 */ /* 0x000e220000000800 */
[----:B------:R1:W-:Y:S01]  /*6080*/  STL.64 [R1+0x1988], R10 ;  /* 0x0019880a01007387 */ /* 0x0003e20000100a00 */
[----:B------:R-:W-:Y:S01]  /*6090*/  IADD3 R12, P6, R0, R28, RZ ;  /* 0x0000001c000c7210 */ /* 0x000fe20007fde0ff */
[----:B---3--:R-:W-:-:S05]  /*60a0*/  IMAD R4, R16, 0xf8, RZ ;  /* 0x000000f810047824 */ /* 0x008fca00078e02ff */
[----:B------:R-:W3:Y:S01]  /*60b0*/  LDC R22, c[0x0][0x268] ;  /* 0x00009a00ff167b82 */ /* 0x000ee20000000800 */
[----:B------:R-:W-:Y:S02]  /*60c0*/  LEA.HI.X.SX32 R13, R8, R29, 0x1, P6 ;  /* 0x0000001d080d7211 */ /* 0x000fe400030f0eff */
[----:B-1----:R-:W-:-:S05]  /*60d0*/  IADD3 R10, P3, R5, R28, RZ ;  /* 0x0000001c050a7210 */ /* 0x002fca0007f7e0ff */
[----:B------:R-:W1:Y:S01]  /*60e0*/  LDC R24, c[0x0][0x268] ;  /* 0x00009a00ff187b82 */ /* 0x000e620000000800 */
[-C--:B------:R-:W-:Y:S01]  /*60f0*/  LEA.HI.X.SX32 R11, R0, R29.reuse, 0x1, P3 ;  /* 0x0000001d000b7211 */ /* 0x080fe200018f0eff */
[----:B------:R-:W-:Y:S01]  /*6100*/  IMAD R2, R17, 0x1f0, RZ ;  /* 0x000001f011027824 */ /* 0x000fe200078e02ff */
[----:B------:R-:W-:Y:S01]  /*6110*/  IADD3 R8, P3, R4, R28, RZ ;  /* 0x0000001c04087210 */ /* 0x000fe20007f7e0ff */
[----:B------:R-:W-:Y:S01]  /*6120*/  IMAD R6, R18, 0x3f4, RZ ;  /* 0x000003f412067824 */ /* 0x000fe200078e02ff */
[----:B------:R2:W-:Y:S01]  /*6130*/  STL.64 [R1+0x1a60], R12 ;  /* 0x001a600c01007387 */ /* 0x0005e20000100a00 */
[----:B------:R-:W-:Y:S01]  /*6140*/  IMAD R0, R19, 0x3f8, RZ ;  /* 0x000003f813007824 */ /* 0x000fe200078e02ff */
[-C--:B------:R-:W-:Y:S01]  /*6150*/  LEA.HI.X.SX32 R9, R5, R29.reuse, 0x1, P3 ;  /* 0x0000001d05097211 */ /* 0x080fe200018f0eff */
[----:B------:R-:W1:Y:S01]  /*6160*/  LDC R23, c[0x0][0x268] ;  /* 0x00009a00ff177b82 */ /* 0x000e620000000800 */
[----:B------:R-:W-:Y:S01]  /*6170*/  IMAD R7, R15, 0x3f0, RZ ;  /* 0x000003f00f077824 */ /* 0x000fe200078e02ff */
[----:B------:R-:W-:-:S02]  /*6180*/  LEA.HI.X.SX32 R19, R2, R29, 0x1, P5 ;  /* 0x0000001d02137211 */ /* 0x000fc400028f0eff */
[----:B------:R-:W-:-:S04]  /*6190*/  IADD3 RZ, P5, R6, R28, RZ ;  /* 0x0000001c06ff7210 */ /* 0x000fc80007fbe0ff */
[----:B------:R-:W4:Y:S01]  /*61a0*/  LDC R6, c[0x0][0x268] ;  /* 0x00009a00ff067b82 */ /* 0x000f220000000800 */
[----:B--2---:R-:W-:-:S04]  /*61b0*/  IADD3 R12, P3, R2, R28, RZ ;  /* 0x0000001c020c7210 */ /* 0x004fc80007f7e0ff */
[-C--:B------:R-:W-:Y:S02]  /*61c0*/  LEA.HI.X.SX32 R13, R4, R29.reuse, 0x1, P3 ;  /* 0x0000001d040d7211 */ /* 0x080fe400018f0eff */
[-C--:B------:R-:W-:Y:S01]  /*61d0*/  IADD3 RZ, P3, R0, R28.reuse, RZ ;  /* 0x0000001c00ff7210 */ /* 0x080fe20007f7e0ff */
[----:B------:R-:W-:Y:S01]  /*61e0*/  IMAD R0, R20, 0x1f2, RZ ;  /* 0x000001f214007824 */ /* 0x000fe200078e02ff */
[----:B------:R-:W-:Y:S01]  /*61f0*/  IADD3 RZ, P6, R7, R28, RZ ;  /* 0x0000001c07ff7210 */ /* 0x000fe20007fde0ff */
[----:B------:R-:W-:Y:S01]  /*6200*/  STL.64 [R1+0x1a40], R10 ;  /* 0x001a400a01007387 */ /* 0x000fe20000100a00 */
[----:B------:R-:W2:Y:S01]  /*6210*/  LDC R7, c[0x0][0x268] ;  /* 0x00009a00ff077b82 */ /* 0x000ea20000000800 */
[----:B0-----:R-:W-:Y:S02]  /*6220*/  IMAD R4, R21, 0xf9, RZ ;  /* 0x000000f915047824 */ /* 0x001fe400078e02ff */
[----:B------:R0:W-:Y:S01]  /*6230*/  STL.64 [R1+0x1a00], R8 ;  /* 0x001a000801007387 */ /* 0x0001e20000100a00 */
[----:B------:R-:W-:Y:S01]  /*6240*/  LEA.HI.X.SX32 R15, R0, R29, 0x1, P1 ;  /* 0x0000001d000f7211 */ /* 0x000fe200008f0eff */
[----:B---3--:R-:W-:-:S02]  /*6250*/  IMAD R2, R22, 0xfa, RZ ;  /* 0x000000fa16027824 */ /* 0x008fc400078e02ff */
[----:B------:R-:W-:Y:S01]  /*6260*/  STL [R1+0xb24], R19 ;  /* 0x000b241301007387 */ /* 0x000fe20000100800 */
[----:B------:R-:W3:Y:S03]  /*6270*/  LDC R16, c[0x0][0x268] ;  /* 0x00009a00ff107b82 */ /* 0x000ee60000000800 */
[----:B------:R0:W-:Y:S01]  /*6280*/  STL.64 [R1+0x1980], R12 ;  /* 0x0019800c01007387 */ /* 0x0001e20000100a00 */
[----:B-1----:R-:W-:-:S04]  /*6290*/  IMAD R5, R24, 0x7d, RZ ;  /* 0x0000007d18057824 */ /* 0x002fc800078e02ff */
[----:B0-----:R-:W0:Y:S01]  /*62a0*/  LDC R9, c[0x0][0x268] ;  /* 0x00009a00ff097b82 */ /* 0x001e220000000800 */
[----:B------:R-:W-:-:S07]  /*62b0*/  IADD3 R12, P1, R0, R28, RZ ;  /* 0x0000001c000c7210 */ /* 0x000fce0007f3e0ff */
[----:B------:R-:W1:Y:S01]  /*62c0*/  LDC R8, c[0x0][0x268] ;  /* 0x00009a00ff087b82 */ /* 0x000e620000000800 */
[-C--:B------:R-:W-:Y:S02]  /*62d0*/  LEA.HI.X.SX32 R13, R4, R29.reuse, 0x1, P1 ;  /* 0x0000001d040d7211 */ /* 0x080fe400008f0eff */
[----:B------:R-:W-:Y:S01]  /*62e0*/  IADD3 R14, P1, R2, R28, RZ ;  /* 0x0000001c020e7210 */ /* 0x000fe20007f3e0ff */
[----:B------:R2:W-:Y:S04]  /*62f0*/  STL [R1+0xb14], R15 ;  /* 0x000b140f01007387 */ /* 0x0005e80000100800 */
[----:B------:R-:W3:Y:S01]  /*6300*/  LDC R10, c[0x0][0x268] ;  /* 0x00009a00ff0a7b82 */ /* 0x000ee20000000800 */
[----:B------:R-:W-:Y:S01]  /*6310*/  IMAD R0, R23, 0x1f4, RZ ;  /* 0x000001f417007824 */ /* 0x000fe200078e02ff */
[----:B------:R2:W-:Y:S06]  /*6320*/  STL.64 [R1+0x1978], R12 ;  /* 0x0019780c01007387 */ /* 0x0005ec0000100a00 */
[----:B------:R-:W3:Y:S01]  /*6330*/  LDC R11, c[0x0][0x268] ;  /* 0x00009a00ff0b7b82 */ /* 0x000ee20000000800 */
[----:B--2---:R-:W-:-:S02]  /*6340*/  LEA.HI.X.SX32 R15, R5, R29, 0x1, P1 ;  /* 0x0000001d050f7211 */ /* 0x004fc400008f0eff */
[----:B------:R-:W-:-:S03]  /*6350*/  LEA.HI.X.SX32 R17, R0, R29, 0x1, P2 ;  /* 0x0000001d00117211 */ /* 0x000fc600010f0eff */
[----:B------:R2:W-:Y:S02]  /*6360*/  STL.64 [R1+0x19f8], R14 ;  /* 0x0019f80e01007387 */ /* 0x0005e40000100a00 */
[----:B------:R-:W3:Y:S01]  /*6370*/  LDC R12, c[0x0][0x268] ;  /* 0x00009a00ff0c7b82 */ /* 0x000ee20000000800 */
[----:B------:R-:W-:-:S07]  /*6380*/  IMAD R5, R7, 0xfb, RZ ;  /* 0x000000fb07057824 */ /* 0x000fce00078e02ff */
[----:B------:R-:W3:Y:S01]  /*6390*/  LDC R13, c[0x0][0x268] ;  /* 0x00009a00ff0d7b82 */ /* 0x000ee20000000800 */
[----:B--2---:R-:W-:Y:S01]  /*63a0*/  IADD3 R14, P1, R0, R28, RZ ;  /* 0x0000001c000e7210 */ /* 0x004fe20007f3e0ff */
[----:B----4-:R-:W-:-:S03]  /*63b0*/  IMAD R0, R6, 0x1f6, RZ ;  /* 0x000001f606007824 */ /* 0x010fc600078e02ff */
[-C--:B------:R-:W-:Y:S02]  /*63c0*/  LEA.HI.X.SX32 R15, R2, R29.reuse, 0x1, P1 ;  /* 0x0000001d020f7211 */ /* 0x080fe400008f0eff */
[CC--:B------:R-:W-:Y:S01]  /*63d0*/  LEA.HI.X.SX32 R7, R0.reuse, R29.reuse, 0x1, P4 ;  /* 0x0000001d00077211 */ /* 0x0c0fe200020f0eff */
[----:B------:R-:W2:Y:S01]  /*63e0*/  LDC R18, c[0x0][0x268] ;  /* 0x00009a00ff127b82 */ /* 0x000ea20000000800 */
[-C--:B------:R-:W-:Y:S01]  /*63f0*/  IADD3 R22, P4, R0, R28.reuse, RZ ;  /* 0x0000001c00167210 */ /* 0x080fe20007f9e0ff */
[----:B------:R4:W-:Y:S01]  /*6400*/  STL [R1+0xb04], R17 ;  /* 0x000b041101007387 */ /* 0x0009e20000100800 */
[----:B0-----:R-:W-:Y:S01]  /*6410*/  LEA RZ, P1, R9, R28, 0x9 ;  /* 0x0000001c09ff7211 */ /* 0x001fe200078248ff */
[----:B-1----:R-:W-:Y:S01]  /*6420*/  IMAD R2, R8, 0x7e, RZ ;  /* 0x0000007e08027824 */ /* 0x002fe200078e02ff */
[----:B------:R-:W-:Y:S01]  /*6430*/  LEA.HI.X.SX32 R23, R5, R29, 0x1, P4 ;  /* 0x0000001d05177211 */ /* 0x000fe200020f0eff */
[----:B------:R0:W-:Y:S02]  /*6440*/  STL.64 [R1+0x1970], R14 ;  /* 0x0019700e01007387 */ /* 0x0001e40000100a00 */
[----:B------:R-:W1:Y:S01]  /*6450*/  LDC R9, c[0x0][0x268] ;  /* 0x00009a00ff097b82 */ /* 0x000e620000000800 */
[----:B---3--:R-:W-:Y:S01]  /*6460*/  IMAD R4, R10, 0x3fc, RZ ;  /* 0x000003fc0a047824 */ /* 0x008fe200078e02ff */
[----:B------:R-:W-:Y:S01]  /*6470*/  STL [R1+0xaf4], R7 ;  /* 0x000af40701007387 */ /* 0x000fe20000100800 */
[----:B------:R-:W-:-:S03]  /*6480*/  IMAD R6, R11, 0x3f, RZ ;  /* 0x0000003f0b067824 */ /* 0x000fc600078e02ff */
[----:B------:R3:W-:Y:S01]  /*6490*/  STL.64 [R1+0x1968], R22 ;  /* 0x0019681601007387 */ /* 0x0007e20000100a00 */
[----:B------:R-:W-:Y:S01]  /*64a0*/  IMAD R0, R13, 0x1f8, RZ ;  /* 0x000001f80d007824 */ /* 0x000fe200078e02ff */
[----:B----4-:R-:W4:Y:S01]  /*64b0*/  LDC R17, c[0x0][0x268] ;  /* 0x00009a00ff117b82 */ /* 0x010f220000000800 */
[----:B------:R-:W-:-:S07]  /*64c0*/  IADD3 RZ, P2, R4, R28, RZ ;  /* 0x0000001c04ff7210 */ /* 0x000fce0007f5e0ff */
[----:B0-----:R-:W0:Y:S01]  /*64d0*/  LDC R14, c[0x0][0x268] ;  /* 0x00009a00ff0e7b82 */ /* 0x001e220000000800 */
[----:B---3--:R-:W-:Y:S01]  /*64e0*/  IADD3 R22, P4, R2, R28, RZ ;  /* 0x0000001c02167210 */ /* 0x008fe20007f9e0ff */
[----:B------:R-:W-:-:S03]  /*64f0*/  IMAD R4, R12, 0xfc, RZ ;  /* 0x000000fc0c047824 */ /* 0x000fc600078e02ff */
[----:B------:R-:W-:-:S03]  /*6500*/  LEA.HI.X.SX32 R23, R6, R29, 0x1, P4 ;  /* 0x0000001d06177211 */ /* 0x000fc600020f0eff */
[----:B------:R-:W3:Y:S02]  /*6510*/  LDC R15, c[0x0][0x268] ;  /* 0x00009a00ff0f7b82 */ /* 0x000ee40000000800 */
[----:B------:R2:W-:Y:S06]  /*6520*/  STL.64 [R1+0x1a38], R22 ;  /* 0x001a381601007387 */ /* 0x0005ec0000100a00 */
[----:B------:R-:W4:Y:S01]  /*6530*/  LDC R10, c[0x0][0x268] ;  /* 0x00009a00ff0a7b82 */ /* 0x000f220000000800 */
[----:B--2---:R-:W-:Y:S01]  /*6540*/  IADD3 R22, P4, R4, R28, RZ ;  /* 0x0000001c04167210 */ /* 0x004fe20007f9e0ff */
[----:B-1----:R-:W-:Y:S01]  /*6550*/  IMAD R5, R9, 0x202, RZ ;  /* 0x0000020209057824 */ /* 0x002fe200078e02ff */
[----:B------:R-:W-:-:S05]  /*6560*/  LEA.HI.X.SX32 R25, R0, R29, 0x1, P6 ;  /* 0x0000001d00197211 */ /* 0x000fca00030f0eff */
[----:B------:R-:W1:Y:S01]  /*6570*/  LDC R19, c[0x0][0x268] ;  /* 0x00009a00ff137b82 */ /* 0x000e620000000800 */
[----:B------:R-:W-:-:S05]  /*6580*/  LEA.HI.X.SX32 R23, R2, R29, 0x1, P4 ;  /* 0x0000001d02177211 */ /* 0x000fca00020f0eff */
[----:B------:R2:W-:Y:S02]  /*6590*/  STL.64 [R1+0x19f0], R22 ;  /* 0x0019f01601007387 */ /* 0x0005e40000100a00 */
[----:B------:R-:W1:Y:S01]  /*65a0*/  LDC R7, c[0x0][0x268] ;  /* 0x00009a00ff077b82 */ /* 0x000e620000000800 */
[----:B------:R-:W-:Y:S01]  /*65b0*/  IADD3 RZ, P6, R5, R28, RZ ;  /* 0x0000001c05ff7210 */ /* 0x000fe20007fde0ff */
[----:B---3--:R-:W-:-:S06]  /*65c0*/  IMAD R5, R15, 0xfd, RZ ;  /* 0x000000fd0f057824 */ /* 0x008fcc00078e02ff */
[----:B------:R-:W3:Y:S01]  /*65d0*/  LDC R8, c[0x0][0x268] ;  /* 0x00009a00ff087b82 */ /* 0x000ee20000000800 */
[----:B--2---:R-:W-:Y:S01]  /*65e0*/  IADD3 R22, P4, R0, R28, RZ ;  /* 0x0000001c00167210 */ /* 0x004fe20007f9e0ff */
[----:B0-----:R-:W-:-:S05]  /*65f0*/  IMAD R0, R14, 0x1fa, RZ ;  /* 0x000001fa0e007824 */ /* 0x001fca00078e02ff */
[CC--:B------:R-:W-:Y:S01]  /*6600*/  LEA.HI.X.SX32 R21, R0.reuse, R29.reuse, 0x1, P5 ;  /* 0x0000001d00157211 */ /* 0x0c0fe200028f0eff */
[----:B------:R-:W0:Y:S01]  /*6610*/  LDC R11, c[0x0][0x268] ;  /* 0x00009a00ff0b7b82 */ /* 0x000e220000000800 */
[----:B------:R-:W-:Y:S01]  /*6620*/  IADD3 R14, P5, R0, R28, RZ ;  /* 0x0000001c000e7210 */ /* 0x000fe20007fbe0ff */
[----:B----4-:R-:W-:Y:S01]  /*6630*/  IMAD R6, R10, 0x204, RZ ;  /* 0x000002040a067824 */ /* 0x010fe200078e02ff */
[-C--:B------:R-:W-:Y:S01]  /*6640*/  LEA.HI.X.SX32 R23, R4, R29.reuse, 0x1, P4 ;  /* 0x0000001d04177211 */ /* 0x080fe200020f0eff */
[----:B------:R-:W-:Y:S01]  /*6650*/  IMAD R4, R16, 0xfe, RZ ;  /* 0x000000fe10047824 */ /* 0x000fe200078e02ff */
[----:B------:R-:W-:-:S03]  /*6660*/  LEA.HI.X.SX32 R15, R5, R29, 0x1, P5 ;  /* 0x0000001d050f7211 */ /* 0x000fc600028f0eff */
[----:B------:R-:W2:Y:S01]  /*6670*/  LDC R12, c[0x0][0x268] ;  /* 0x00009a00ff0c7b82 */ /* 0x000ea20000000800 */
[----:B------:R-:W-:Y:S01]  /*6680*/  STL [R1+0xab4], R25 ;  /* 0x000ab41901007387 */ /* 0x000fe20000100800 */
[-C--:B------:R-:W-:Y:S01]  /*6690*/  IADD3 RZ, P4, R6, R28.reuse, RZ ;  /* 0x0000001c06ff7210 */ /* 0x080fe20007f9e0ff */
[----:B------:R-:W-:Y:S02]  /*66a0*/  IMAD R6, R18, 0x7f, RZ ;  /* 0x0000007f12067824 */ /* 0x000fe400078e02ff */
[----:B------:R-:W-:Y:S04]  /*66b0*/  STL.64 [R1+0x1960], R22 ;  /* 0x0019601601007387 */ /* 0x000fe80000100a00 */
[----:B------:R-:W-:Y:S04]  /*66c0*/  STL [R1+0xaa4], R21 ;  /* 0x000aa41501007387 */ /* 0x000fe80000100800 */
[----:B------:R4:W-:Y:S01]  /*66d0*/  STL.64 [R1+0x1958], R14 ;  /* 0x0019580e01007387 */ /* 0x0009e20000100a00 */
[----:B------:R-:W-:Y:S01]  /*66e0*/  IMAD R0, R17, 0x1fc, RZ ;  /* 0x000001fc11007824 */ /* 0x000fe200078e02ff */
[----:B----4-:R-:W-:-:S04]  /*66f0*/  IADD3 R14, P5, R4, R28, RZ ;  /* 0x0000001c040e7210 */ /* 0x010fc80007fbe0ff */
[-C--:B------:R-:W-:Y:S01]  /*6700*/  LEA.HI.X.SX32 R15, R6, R29.reuse, 0x1, P5 ;  /* 0x0000001d060f7211 */ /* 0x080fe200028f0eff */
[----:B-1----:R-:W-:Y:S02]  /*6710*/  IMAD R2, R19, 0x1fe, RZ ;  /* 0x000001fe13027824 */ /* 0x002fe400078e02ff */
[----:B------:R-:W-:Y:S02]  /*6720*/  IMAD R5, R7, 0x206, RZ ;  /* 0x0000020607057824 */ /* 0x000fe400078e02ff */
[----:B------:R1:W-:Y:S01]  /*6730*/  STL.64 [R1+0x19e8], R14 ;  /* 0x0019e80e01007387 */ /* 0x0003e20000100a00 */
[----:B---3--:R-:W-:Y:S01]  /*6740*/  IMAD R8, R8, 0xff, RZ ;  /* 0x000000ff08087824 */ /* 0x008fe200078e02ff */
[----:B------:R-:W-:Y:S02]  /*6750*/  LEA.HI.X.SX32 R13, R0, R29, 0x1, P3 ;  /* 0x0000001d000d7211 */ /* 0x000fe400018f0eff */
[-C--:B------:R-:W-:Y:S01]  /*6760*/  IADD3 R10, P3, R2, R28.reuse, RZ ;  /* 0x0000001c020a7210 */ /* 0x080fe20007f7e0ff */
[----:B0-----:R-:W-:Y:S01]  /*6770*/  IMAD R7, R11, 0x208, RZ ;  /* 0x000002080b077824 */ /* 0x001fe200078e02ff */
[----:B-1----:R-:W-:Y:S01]  /*6780*/  IADD3 R14, P5, R0, R28, RZ ;  /* 0x0000001c000e7210 */ /* 0x002fe20007fbe0ff */
[----:B--2---:R-:W-:-:S03]  /*6790*/  IMAD R6, R12, 0x20a, RZ ;  /* 0x0000020a0c067824 */ /* 0x004fc600078e02ff */
[-C--:B------:R-:W-:Y:S02]  /*67a0*/  LEA.HI.X.SX32 R15, R4, R29.reuse, 0x1, P5 ;  /* 0x0000001d040f7211 */ /* 0x080fe400028f0eff */
[-C--:B------:R-:W-:Y:S02]  /*67b0*/  IADD3 RZ, P5, R5, R28.reuse, RZ ;  /* 0x0000001c05ff7210 */ /* 0x080fe40007fbe0ff */
[-C--:B------:R-:W-:Y:S01]  /*67c0*/  LEA.HI.X.SX32 R5, R2, R29.reuse, 0x1, P2 ;  /* 0x0000001d02057211 */ /* 0x080fe200010f0eff */
[----:B------:R-:W-:Y:S01]  /*67d0*/  STL [R1+0xa94], R13 ;  /* 0x000a940d01007387 */ /* 0x000fe20000100800 */
[----:B------:R-:W-:Y:S01]  /*67e0*/  LEA.HI.X.SX32 R11, R8, R29, 0x1, P3 ;  /* 0x0000001d080b7211 */ /* 0x000fe200018f0eff */
[----:B------:R-:W-:Y:S02]  /*67f0*/  IMAD R0, R3, 0x7f, RZ ;  /* 0x0000007f03007824 */ /* 0x000fe400078e02ff */
[----:B------:R-:W-:Y:S01]  /*6800*/  STL.64 [R1+0x1950], R14 ;  /* 0x0019500e01007387 */ /* 0x000fe20000100a00 */
[-C--:B------:R-:W-:Y:S01]  /*6810*/  IADD3 RZ, P2, R7, R28.reuse, RZ ;  /* 0x0000001c07ff7210 */ /* 0x080fe20007f5e0ff */
[C---:B------:R-:W-:Y:S01]  /*6820*/  IMAD.SHL.U32 R4, R3.reuse, 0x2, RZ ;  /* 0x0000000203047824 */ /* 0x040fe200078e00ff */
[----:B------:R-:W-:Y:S01]  /*6830*/  IADD3 RZ, P3, R6, R28, RZ ;  /* 0x0000001c06ff7210 */ /* 0x000fe20007f7e0ff */
[----:B------:R0:W-:Y:S01]  /*6840*/  STL [R1+0xa84], R5 ;  /* 0x000a840501007387 */ /* 0x0001e20000100800 */
[C---:B------:R-:W-:Y:S01]  /*6850*/  SHF.L.U32 R6, R3.reuse, 0x2, RZ ;  /* 0x0000000203067819 */ /* 0x040fe200000006ff */
[----:B------:R-:W-:-:S02]  /*6860*/  IMAD R7, R3, 0x5, RZ ;  /* 0x0000000503077824 */ /* 0x000fc400078e02ff */
[----:B------:R1:W-:Y:S01]  /*6870*/  STL.64 [R1+0x1948], R10 ;  /* 0x0019480a01007387 */ /* 0x0003e20000100a00 */
[C---:B------:R-:W-:Y:S02]  /*6880*/  IMAD R8, R3.reuse, 0x6, RZ ;  /* 0x0000000603087824 */ /* 0x040fe400078e02ff */
[C---:B------:R-:W-:Y:S02]  /*6890*/  IMAD R9, R3.reuse, 0x7, RZ ;  /* 0x0000000703097824 */ /* 0x040fe400078e02ff */
[C---:B0-----:R-:W-:Y:S01]  /*68a0*/  IMAD R5, R3.reuse, 0x3, RZ ;  /* 0x0000000303057824 */ /* 0x041fe200078e02ff */
[----:B------:R-:W-:Y:S01]  /*68b0*/  STL [R1+0x190], R0 ;  /* 0x0001900001007387 */ /* 0x000fe20000100800 */
[C---:B------:R-:W-:Y:S02]  /*68c0*/  IMAD R12, R3.reuse, 0xa, RZ ;  /* 0x0000000a030c7824 */ /* 0x040fe400078e02ff */
[C---:B------:R-:W-:Y:S01]  /*68d0*/  IMAD R13, R3.reuse, 0xb, RZ ;  /* 0x0000000b030d7824 */ /* 0x040fe200078e02ff */
[C---:B-1----:R-:W-:Y:S01]  /*68e0*/  SHF.L.U32 R10, R3.reuse, 0x3, RZ ;  /* 0x00000003030a7819 */ /* 0x042fe200000006ff */
[C---:B------:R-:W-:Y:S01]  /*68f0*/  IMAD R11, R3.reuse, 0x9, RZ ;  /* 0x00000009030b7824 */ /* 0x040fe200078e02ff */
[----:B------:R0:W-:Y:S01]  /*6900*/  STL.64 [R1+0x2b88], R4 ;  /* 0x002b880401007387 */ /* 0x0001e20000100a00 */
[----:B------:R-:W-:-:S02]  /*6910*/  IMAD R14, R3, 0xc, RZ ;  /* 0x0000000c030e7824 */ /* 0x000fc400078e02ff */
[C---:B------:R-:W-:Y:S01]  /*6920*/  IMAD R15, R3.reuse, 0xd, RZ ;  /* 0x0000000d030f7824 */ /* 0x040fe200078e02ff */
[----:B------:R-:W-:Y:S01]  /*6930*/  STL.64 [R1+0x2b80], R6 ;  /* 0x002b800601007387 */ /* 0x000fe20000100a00 */
[C---:B------:R-:W-:Y:S01]  /*6940*/  IMAD R16, R3.reuse, 0xe, RZ ;  /* 0x0000000e03107824 */ /* 0x040fe200078e02ff */
[C---:B------:R-:W-:Y:S01]  /*6950*/  SHF.L.U32 R18, R3.reuse, 0x4, RZ ;  /* 0x0000000403127819 */ /* 0x040fe200000006ff */
[C---:B------:R-:W-:Y:S01]  /*6960*/  IMAD R17, R3.reuse, 0xf, RZ ;  /* 0x0000000f03117824 */ /* 0x040fe200078e02ff */
[----:B------:R1:W-:Y:S01]  /*6970*/  STL.64 [R1+0x2b90], R8 ;  /* 0x002b900801007387 */ /* 0x0003e20000100a00 */
[C---:B------:R-:W-:Y:S02]  /*6980*/  IMAD R19, R3.reuse, 0x11, RZ ;  /* 0x0000001103137824 */ /* 0x040fe400078e02ff */
[C---:B------:R-:W-:Y:S01]  /*6990*/  IMAD R20, R3.reuse, 0x12, RZ ;  /* 0x0000001203147824 */ /* 0x040fe200078e02ff */
[----:B------:R-:W-:Y:S01]  /*69a0*/  STL.64 [R1+0x2b98], R10 ;  /* 0x002b980a01007387 */ /* 0x000fe20000100a00 */
[C---:B------:R-:W-:Y:S01]  /*69b0*/  IMAD R21, R3.reuse, 0x13, RZ ;  /* 0x0000001303157824 */ /* 0x040fe200078e02ff */
[----:B0-----:R-:W0:Y:S01]  /*69c0*/  LDC R5, c[0x0][0x268] ;  /* 0x00009a00ff057b82 */ /* 0x001e220000000800 */
[C---:B------:R-:W-:Y:S01]  /*69d0*/  IMAD R22, R3.reuse, 0x14, RZ ;  /* 0x0000001403167824 */ /* 0x040fe200078e02ff */
[----:B------:R2:W-:Y:S01]  /*69e0*/  STL.64 [R1+0x2ba0], R12 ;  /* 0x002ba00c01007387 */ /* 0x0005e20000100a00 */
[----:B------:R-:W-:-:S02]  /*69f0*/  IMAD R23, R3, 0x15, RZ ;  /* 0x0000001503177824 */ /* 0x000fc400078e02ff */
[C---:B------:R-:W-:Y:S01]  /*6a00*/  IMAD R24, R3.reuse, 0x16, RZ ;  /* 0x0000001603187824 */ /* 0x040fe200078e02ff */
[----:B------:R-:W-:Y:S01]  /*6a10*/  STL.64 [R1+0x2ba8], R14 ;  /* 0x002ba80e01007387 */ /* 0x000fe20000100a00 */
[C---:B------:R-:W-:Y:S01]  /*6a20*/  IMAD R25, R3.reuse, 0x17, RZ ;  /* 0x0000001703197824 */ /* 0x040fe200078e02ff */
[----:B-1----:R-:W1:Y:S01]  /*6a30*/  LDC R9, c[0x0][0x268] ;  /* 0x00009a00ff097b82 */ /* 0x002e620000000800 */
[C---:B------:R-:W-:Y:S01]  /*6a40*/  IMAD R26, R3.reuse, 0x18, RZ ;  /* 0x00000018031a7824 */ /* 0x040fe200078e02ff */
[----:B------:R3:W-:Y:S01]  /*6a50*/  STL.64 [R1+0x2bb0], R16 ;  /* 0x002bb01001007387 */ /* 0x0007e20000100a00 */
[C---:B------:R-:W-:Y:S02]  /*6a60*/  IMAD R27, R3.reuse, 0x19, RZ ;  /* 0x00000019031b7824 */ /* 0x040fe400078e02ff */
[C---:B------:R-:W-:Y:S01]  /*6a70*/  IMAD R0, R3.reuse, 0x1a, RZ ;  /* 0x0000001a03007824 */ /* 0x040fe200078e02ff */
[----:B------:R-:W-:Y:S01]  /*6a80*/  STL.64 [R1+0x2bb8], R18 ;  /* 0x002bb81201007387 */ /* 0x000fe20000100a00 */
[C---:B------:R-:W-:Y:S01]  /*6a90*/  IMAD R4, R3.reuse, 0x1b, RZ ;  /* 0x0000001b03047824 */ /* 0x040fe200078e02ff */
[----:B--2---:R-:W2:Y:S02]  /*6aa0*/  LDC R13, c[0x0][0x268] ;  /* 0x00009a00ff0d7b82 */ /* 0x004ea40000000800 */
[----:B------:R4:W-:Y:S01]  /*6ab0*/  STL.64 [R1+0x2bc0], R20 ;  /* 0x002bc01401007387 */ /* 0x0009e20000100a00 */
[----:B------:R-:W-:-:S03]  /*6ac0*/  IMAD R2, R3, 0x1c, RZ ;  /* 0x0000001c03027824 */ /* 0x000fc600078e02ff */
[----:B------:R-:W-:Y:S02]  /*6ad0*/  STL.64 [R1+0x2bc8], R22 ;  /* 0x002bc81601007387 */ /* 0x000fe40000100a00 */
[----:B---3--:R-:W3:Y:S02]  /*6ae0*/  LDC R16, c[0x0][0x268] ;  /* 0x00009a00ff107b82 */ /* 0x008ee40000000800 */
[----:B------:R4:W-:Y:S04]  /*6af0*/  STL.64 [R1+0x2bd0], R24 ;  /* 0x002bd01801007387 */ /* 0x0009e80000100a00 */
[----:B------:R-:W-:Y:S02]  /*6b00*/  STL.64 [R1+0x2bd8], R26 ;  /* 0x002bd81a01007387 */ /* 0x000fe40000100a00 */
[----:B----4-:R-:W4:Y:S02]  /*6b10*/  LDC R21, c[0x0][0x268] ;  /* 0x00009a00ff157b82 */ /* 0x010f240000000800 */
[----:B------:R0:W-:Y:S04]  /*6b20*/  STL [R1], R0 ;  /* 0x0000000001007387 */ /* 0x0001e80000100800 */
[----:B------:R0:W-:Y:S02]  /*6b30*/  STL [R1+0x4], R4 ;  /* 0x0000040401007387 */ /* 0x0001e40000100800 */
[----:B------:R-:W1:Y:S01]  /*6b40*/  LDC R25, c[0x0][0x268] ;  /* 0x00009a00ff197b82 */ /* 0x000e620000000800 */
[C---:B0-----:R-:W-:Y:S01]  /*6b50*/  IMAD R0, R3.reuse, 0x1d, RZ ;  /* 0x0000001d03007824 */ /* 0x041fe200078e02ff */
[----:B------:R0:W-:Y:S01]  /*6b60*/  STL [R1+0x8], R2 ;  /* 0x0000080201007387 */ /* 0x0001e20000100800 */
[----:B------:R-:W-:-:S03]  /*6b70*/  IMAD R4, R3, 0x1e, RZ ;  /* 0x0000001e03047824 */ /* 0x000fc600078e02ff */
[----:B------:R2:W-:Y:S02]  /*6b80*/  STL [R1+0xc], R0 ;  /* 0x00000c0001007387 */ /* 0x0005e40000100800 */
[----:B------:R-:W3:Y:S01]  /*6b90*/  LDC R27, c[0x0][0x268] ;  /* 0x00009a00ff1b7b82 */ /* 0x000ee20000000800 */
[C---:B0-----:R-:W-:Y:S01]  /*6ba0*/  IMAD R2, R3.reuse, 0x1f, RZ ;  /* 0x0000001f03027824 */ /* 0x041fe200078e02ff */
[----:B------:R0:W-:Y:S06]  /*6bb0*/  STL [R1+0x10], R4 ;  /* 0x0000100401007387 */ /* 0x0001ec0000100800 */
[----:B------:R-:W4:Y:S01]  /*6bc0*/  LDC R26, c[0x0][0x268] ;  /* 0x00009a00ff1a7b82 */ /* 0x000f220000000800 */
[C---:B--2---:R-:W-:Y:S01]  /*6bd0*/  IMAD.SHL.U32 R0, R3.reuse, 0x20, RZ ;  /* 0x0000002003007824 */ /* 0x044fe200078e00ff */
[----:B------:R2:W-:Y:S04]  /*6be0*/  STL [R1+0x14], R2 ;  /* 0x0000140201007387 */ /* 0x0005e80000100800 */
[----:B------:R2:W-:Y:S01]  /*6bf0*/  STL [R1+0x18], R0 ;  /* 0x0000180001007387 */ /* 0x0005e20000100800 */
[C---:B0-----:R-:W-:Y:S01]  /*6c00*/  IMAD R4, R3.reuse, 0x21, RZ ;  /* 0x0000002103047824 */ /* 0x041fe200078e02ff */
[----:B------:R-:W0:Y:S01]  /*6c10*/  LDC R23, c[0x0][0x268] ;  /* 0x00009a00ff177b82 */ /* 0x000e220000000800 */
[----:B--2---:R-:W-:-:S03]  /*6c20*/  IMAD R2, R3, 0x22, RZ ;  /* 0x0000002203027824 */ /* 0x004fc600078e02ff */
[----:B------:R2:W-:Y:S01]  /*6c30*/  STL [R1+0x1c], R4 ;  /* 0x00001c0401007387 */ /* 0x0005e20000100800 */
[----:B------:R-:W-:-:S03]  /*6c40*/  IMAD R0, R3, 0x23, RZ ;  /* 0x0000002303007824 */ /* 0x000fc600078e02ff */
[----:B------:R1:W-:Y:S01]  /*6c50*/  STL [R1+0x20], R2 ;  /* 0x0000200201007387 */ /* 0x0003e20000100800 */
[----:B------:R-:W0:Y:S03]  /*6c60*/  LDC R19, c[0x0][0x268] ;  /* 0x00009a00ff137b82 */ /* 0x000e260000000800 */
[----:B------:R1:W-:Y:S01]  /*6c70*/  STL [R1+0x24], R0 ;  /* 0x0000240001007387 */ /* 0x0003e20000100800 */
[----:B--2---:R-:W-:-:S04]  /*6c80*/  IMAD R4, R3, 0x24, RZ ;  /* 0x0000002403047824 */ /* 0x004fc800078e02ff */
[----:B------:R-:W2:Y:S01]  /*6c90*/  LDC R24, c[0x0][0x268] ;  /* 0x00009a00ff187b82 */ /* 0x000ea20000000800 */
[C---:B-1----:R-:W-:Y:S01]  /*6ca0*/  IMAD R2, R3.reuse, 0x25, RZ ;  /* 0x0000002503027824 */ /* 0x042fe200078e02ff */
[----:B------:R1:W-:Y:S01]  /*6cb0*/  STL [R1+0x28], R4 ;  /* 0x0000280401007387 */ /* 0x0003e20000100800 */
[----:B------:R-:W-:-:S03]  /*6cc0*/  IMAD R0, R3, 0x26, RZ ;  /* 0x0000002603007824 */ /* 0x000fc600078e02ff */
[----:B------:R3:W-:Y:S02]  /*6cd0*/  STL [R1+0x2c], R2 ;  /* 0x00002c0201007387 */ /* 0x0007e40000100800 */
[----:B------:R-:W2:Y:S02]  /*6ce0*/  LDC R22, c[0x0][0x268] ;  /* 0x00009a00ff167b82 */ /* 0x000ea40000000800 */
[----:B------:R4:W-:Y:S01]  /*6cf0*/  STL [R1+0x30], R0 ;  /* 0x0000300001007387 */ /* 0x0009e20000100800 */
[C---:B-1----:R-:W-:Y:S02]  /*6d00*/  IMAD R4, R3.reuse, 0x27, RZ ;  /* 0x0000002703047824 */ /* 0x042fe400078e02ff */
[----:B---3--:R-:W-:-:S03]  /*6d10*/  IMAD R2, R3, 0x28, RZ ;  /* 0x0000002803027824 */ /* 0x008fc600078e02ff */
[----:B------:R1:W-:Y:S01]  /*6d20*/  STL [R1+0x34], R4 ;  /* 0x0000340401007387 */ /* 0x0003e20000100800 */
[----:B------:R-:W3:Y:S01]  /*6d30*/  LDC R20, c[0x0][0x268] ;  /* 0x00009a00ff147b82 */ /* 0x000ee20000000800 */
[C---:B----4-:R-:W-:Y:S02]  /*6d40*/  IMAD R0, R3.reuse, 0x29, RZ ;  /* 0x0000002903007824 */ /* 0x050fe400078e02ff */
[----:B------:R4:W-:Y:S04]  /*6d50*/  STL [R1+0x38], R2 ;  /* 0x0000380201007387 */ /* 0x0009e80000100800 */
[----:B------:R0:W-:Y:S01]  /*6d60*/  STL [R1+0x3c], R0 ;  /* 0x00003c0001007387 */ /* 0x0001e20000100800 */
[----:B------:R-:W3:Y:S01]  /*6d70*/  LDC R18, c[0x0][0x268] ;  /* 0x00009a00ff127b82 */ /* 0x000ee20000000800 */
[----:B-1----:R-:W-:-:S02]  /*6d80*/  IMAD R4, R3, 0x2a, RZ ;  /* 0x0000002a03047824 */ /* 0x002fc400078e02ff */
[----:B----4-:R-:W-:-:S03]  /*6d90*/  IMAD R2, R3, 0x2b, RZ ;  /* 0x0000002b03027824 */ /* 0x010fc600078e02ff */
[----:B------:R1:W-:Y:S02]  /*6da0*/  STL [R1+0x40], R4 ;  /* 0x0000400401007387 */ /* 0x0003e40000100800 */
[----:B------:R-:W4:Y:S01]  /*6db0*/  LDC R15, c[0x0][0x268] ;  /* 0x00009a00ff0f7b82 */ /* 0x000f220000000800 */
[C---:B0-----:R-:W-:Y:S01]  /*6dc0*/  IMAD R0, R3.reuse, 0x2c, RZ ;  /* 0x0000002c03007824 */ /* 0x041fe200078e02ff */
[----:B------:R0:W-:Y:S04]  /*6dd0*/  STL [R1+0x44], R2 ;  /* 0x0000440201007387 */ /* 0x0001e80000100800 */
[----:B------:R0:W-:Y:S01]  /*6de0*/  STL [R1+0x48], R0 ;  /* 0x0000480001007387 */ /* 0x0001e20000100800 */
[C---:B-1----:R-:W-:Y:S01]  /*6df0*/  IMAD R4, R3.reuse, 0x2d, RZ ;  /* 0x0000002d03047824 */ /* 0x042fe200078e02ff */
[----:B------:R-:W1:Y:S01]  /*6e00*/  LDC R14, c[0x0][0x268] ;  /* 0x00009a00ff0e7b82 */ /* 0x000e620000000800 */
[----:B0-----:R-:W-:-:S03]  /*6e10*/  IMAD R2, R3, 0x2e, RZ ;  /* 0x0000002e03027824 */ /* 0x001fc600078e02ff */
[----:B------:R0:W-:Y:S01]  /*6e20*/  STL [R1+0x4c], R4 ;  /* 0x00004c0401007387 */ /* 0x0001e20000100800 */
[----:B------:R-:W-:-:S03]  /*6e30*/  IMAD R0, R3, 0x2f, RZ ;  /* 0x0000002f03007824 */ /* 0x000fc600078e02ff */
[----:B------:R2:W-:Y:S01]  /*6e40*/  STL [R1+0x50], R2 ;  /* 0x0000500201007387 */ /* 0x0005e20000100800 */
[----:B------:R-:W1:Y:S03]  /*6e50*/  LDC R12, c[0x0][0x268] ;  /* 0x00009a00ff0c7b82 */ /* 0x000e660000000800 */
[----:B------:R2:W-:Y:S01]  /*6e60*/  STL [R1+0x54], R0 ;  /* 0x0000540001007387 */ /* 0x0005e20000100800 */
[----:B0-----:R-:W-:-:S04]  /*6e70*/  IMAD R4, R3, 0x30, RZ ;  /* 0x0000003003047824 */ /* 0x001fc800078e02ff */
[----:B------:R-:W0:Y:S01]  /*6e80*/  LDC R11, c[0x0][0x268] ;  /* 0x00009a00ff0b7b82 */ /* 0x000e220000000800 */
[C---:B--2---:R-:W-:Y:S01]  /*6e90*/  IMAD R2, R3.reuse, 0x31, RZ ;  /* 0x0000003103027824 */ /* 0x044fe200078e02ff */
[----:B------:R2:W-:Y:S01]  /*6ea0*/  STL [R1+0x58], R4 ;  /* 0x0000580401007387 */ /* 0x0005e20000100800 */
[----:B------:R-:W-:-:S03]  /*6eb0*/  IMAD R0, R3, 0x32, RZ ;  /* 0x0000003203007824 */ /* 0x000fc600078e02ff */
[----:B------:R3:W-:Y:S02]  /*6ec0*/  STL [R1+0x5c], R2 ;  /* 0x00005c0201007387 */ /* 0x0007e40000100800 */
[----:B------:R-:W0:Y:S02]  /*6ed0*/  LDC R10, c[0x0][0x268] ;  /* 0x00009a00ff0a7b82 */ /* 0x000e240000000800 */
[----:B------:R4:W-:Y:S01]  /*6ee0*/  STL [R1+0x60], R0 ;  /* 0x0000600001007387 */ /* 0x0009e20000100800 */
[C---:B--2---:R-:W-:Y:S02]  /*6ef0*/  IMAD R4, R3.reuse, 0x33, RZ ;  /* 0x0000003303047824 */ /* 0x044fe400078e02ff */
[----:B---3--:R-:W-:-:S03]  /*6f00*/  IMAD R2, R3, 0x34, RZ ;  /* 0x0000003403027824 */ /* 0x008fc600078e02ff */
[----:B------:R2:W-:Y:S01]  /*6f10*/  STL [R1+0x64], R4 ;  /* 0x0000640401007387 */ /* 0x0005e20000100800 */
[----:B------:R-:W-:Y:S01]  /*6f20*/  IMAD R5, R5, 0x1d2, RZ ;  /* 0x000001d205057824 */ /* 0x000fe200078e02ff */
[----:B------:R-:W3:Y:S01]  /*6f30*/  LDC R8, c[0x0][0x268] ;  /* 0x00009a00ff087b82 */ /* 0x000ee20000000800 */
[C---:B----4-:R-:W-:Y:S01]  /*6f40*/  IMAD R0, R3.reuse, 0x35, RZ ;  /* 0x0000003503007824 */ /* 0x050fe200078e02ff */
[----:B------:R4:W-:Y:S04]  /*6f50*/  STL [R1+0x68], R2 ;  /* 0x0000680201007387 */ /* 0x0009e80000100800 */
[----:B------:R1:W-:Y:S01]  /*6f60*/  STL [R1+0x6c], R0 ;  /* 0x00006c0001007387 */ /* 0x0003e20000100800 */
[C---:B--2---:R-:W-:Y:S01]  /*6f70*/  IMAD R4, R3.reuse, 0x36, RZ ;  /* 0x0000003603047824 */ /* 0x044fe200078e02ff */
[----:B------:R-:W2:Y:S01]  /*6f80*/  LDC R17, c[0x0][0x268] ;  /* 0x00009a00ff117b82 */ /* 0x000ea20000000800 */
[----:B----4-:R-:W-:-:S03]  /*6f90*/  IMAD R2, R3, 0x37, RZ ;  /* 0x0000003703027824 */ /* 0x010fc600078e02ff */
[----:B------:R4:W-:Y:S01]  /*6fa0*/  STL [R1+0x70], R4 ;  /* 0x0000700401007387 */ /* 0x0009e20000100800 */
[----:B-1----:R-:W-:-:S03]  /*6fb0*/  IMAD R0, R3, 0x38, RZ ;  /* 0x0000003803007824 */ /* 0x002fc600078e02ff */
[----:B------:R1:W-:Y:S01]  /*6fc0*/  STL [R1+0x74], R2 ;  /* 0x0000740201007387 */ /* 0x0003e20000100800 */
[----:B------:R-:W2:Y:S03]  /*6fd0*/  LDC R7, c[0x0][0x268] ;  /* 0x00009a00ff077b82 */ /* 0x000ea60000000800 */
[----:B------:R0:W-:Y:S01]  /*6fe0*/  STL [R1+0x78], R0 ;  /* 0x0000780001007387 */ /* 0x0001e20000100800 */
[----:B----4-:R-:W-:-:S04]  /*6ff0*/  IMAD R4, R3, 0x39, RZ ;  /* 0x0000003903047824 */ /* 0x010fc800078e02ff */
[----:B------:R-:W4:Y:S01]  /*7000*/  LDC R6, c[0x0][0x268] ;  /* 0x00009a00ff067b82 */ /* 0x000f220000000800 */
[C---:B-1----:R-:W-:Y:S01]  /*7010*/  IMAD R2, R3.reuse, 0x3a, RZ ;  /* 0x0000003a03027824 */ /* 0x042fe200078e02ff */
[----:B------:R1:W-:Y:S01]  /*7020*/  STL [R1+0x7c], R4 ;  /* 0x00007c0401007387 */ /* 0x0003e20000100800 */
[----:B0-----:R-:W-:-:S03]  /*7030*/  IMAD R0, R3, 0x3b, RZ ;  /* 0x0000003b03007824 */ /* 0x001fc600078e02ff */
[----:B------:R0:W-:Y:S04]  /*7040*/  STL [R1+0x80], R2 ;  /* 0x0000800201007387 */ /* 0x0001e80000100800 */
[----:B------:R3:W-:Y:S01]  /*7050*/  STL [R1+0x84], R0 ;  /* 0x0000840001007387 */ /* 0x0007e20000100800 */
[C---:B-1----:R-:W-:Y:S02]  /*7060*/  IMAD R4, R3.reuse, 0x3c, RZ ;  /* 0x0000003c03047824 */ /* 0x042fe400078e02ff */
[----:B0-----:R-:W-:-:S03]  /*7070*/  IMAD R2, R3, 0x3d, RZ ;  /* 0x0000003d03027824 */ /* 0x001fc600078e02ff */
[----:B------:R0:W-:Y:S01]  /*7080*/  STL [R1+0x88], R4 ;  /* 0x0000880401007387 */ /* 0x0001e20000100800 */
[----:B---3--:R-:W-:-:S03]  /*7090*/  IMAD R0, R3, 0x3e, RZ ;  /* 0x0000003e03007824 */ /* 0x008fc600078e02ff */
[----:B------:R1:W-:Y:S04]  /*70a0*/  STL [R1+0x8c], R2 ;  /* 0x00008c0201007387 */ /* 0x0003e80000100800 */
[----:B------:R3:W-:Y:S01]  /*70b0*/  STL [R1+0x90], R0 ;  /* 0x0000900001007387 */ /* 0x0007e20000100800 */
[C---:B0-----:R-:W-:Y:S01]  /*70c0*/  IMAD R4, R3.reuse, 0x3f, RZ ;  /* 0x0000003f03047824 */ /* 0x041fe200078e02ff */
[----:B-1----:R-:W-:-:S04]  /*70d0*/  SHF.L.U32 R2, R3, 0x6, RZ ;  /* 0x0000000603027819 */ /* 0x002fc800000006ff */
[----:B------:R0:W-:Y:S01]  /*70e0*/  STL [R1+0x94], R4 ;  /* 0x0000940401007387 */ /* 0x0001e20000100800 */
[----:B---3--:R-:W-:-:S03]  /*70f0*/  IMAD R0, R3, 0x41, RZ ;  /* 0x0000004103007824 */ /* 0x008fc600078e02ff */
[----:B------:R1:W-:Y:S04]  /*7100*/  STL [R1+0x98], R2 ;  /* 0x0000980201007387 */ /* 0x0003e80000100800 */
[----:B------:R3:W-:Y:S01]  /*7110*/  STL [R1+0x9c], R0 ;  /* 0x00009c0001007387 */ /* 0x0007e20000100800 */
[C---:B0-----:R-:W-:Y:S02]  /*7120*/  IMAD R4, R3.reuse, 0x42, RZ ;  /* 0x0000004203047824 */ /* 0x041fe400078e02ff */
[----:B-1----:R-:W-:-:S03]  /*7130*/  IMAD R2, R3, 0x43, RZ ;  /* 0x0000004303027824 */ /* 0x002fc600078e02ff */
        /* <DEDUP_REMOVED lines=113> */
[C---:B-1----:R-:W-:Y:S02]  /*7850*/  IMAD R2, R3.reuse, 0x7c, RZ ;  /* 0x0000007c03027824 */ /* 0x042fe400078e02ff */
[C---:B---3--:R-:W-:Y:S02]  /*7860*/  IMAD R0, R3.reuse, 0x7d, RZ ;  /* 0x0000007d03007824 */ /* 0x048fe400078e02ff */
[----:B------:R-:W-:Y:S01]  /*7870*/  IMAD R3, R3, 0x7e, RZ ;  /* 0x0000007e03037824 */ /* 0x000fe200078e02ff */
[----:B------:R0:W-:Y:S04]  /*7880*/  STL [R1+0x184], R4 ;  /* 0x0001840401007387 */ /* 0x0001e80000100800 */
[----:B------:R1:W-:Y:S04]  /*7890*/  STL [R1+0x188], R2 ;  /* 0x0001880201007387 */ /* 0x0003e80000100800 */
[----:B------:R3:W-:Y:S01]  /*78a0*/  STL [R1+0x2a50], R3 ;  /* 0x002a500301007387 */ /* 0x0007e20000100800 */
[----:B0-----:R-:W0:Y:S03]  /*78b0*/  LDC R4, c[0x0][0x268] ;  /* 0x00009a00ff047b82 */ /* 0x001e260000000800 */
[----:B------:R2:W-:Y:S01]  /*78c0*/  STL [R1+0x18c], R0 ;  /* 0x00018c0001007387 */ /* 0x0005e20000100800 */
[----:B-1----:R-:W-:-:S02]  /*78d0*/  MOV R2, 0xff800000 ;  /* 0xff80000000027802 */ /* 0x002fc40000000f00 */
[----:B---3--:R-:W-:Y:S01]  /*78e0*/  MOV R3, 0x3f800000 ;  /* 0x3f80000000037802 */ /* 0x008fe20000000f00 */
[----:B--2---:R-:W-:-:S04]  /*78f0*/  IMAD.MOV.U32 R0, RZ, RZ, RZ ;  /* 0x000000ffff007224 */ /* 0x004fc800078e00ff */
[----:B------:R1:W-:Y:S04]  /*7900*/  STL [R1+0xa74], R3 ;  /* 0x000a740301007387 */ /* 0x0003e80000100800 */
[----:B------:R-:W-:Y:S04]  /*7910*/  STL [R1+0x2a54], R0 ;  /* 0x002a540001007387 */ /* 0x000fe80000100800 */
[----:B------:R2:W-:Y:S01]  /*7920*/  STL [R1+0x9e0], R2 ;  /* 0x0009e00201007387 */ /* 0x0005e20000100800 */
[----:B-1----:R-:W-:Y:S02]  /*7930*/  MOV R3, 0xff800000 ;  /* 0xff80000000037802 */ /* 0x002fe40000000f00 */
[----:B--2---:R-:W-:-:S02]  /*7940*/  MOV R2, RZ ;  /* 0x000000ff00027202 */ /* 0x004fc40000000f00 */
[----:B------:R-:W-:-:S03]  /*7950*/  MOV R0, 0xff800000 ;  /* 0xff80000000007802 */ /* 0x000fc60000000f00 */
[----:B------:R1:W-:Y:S04]  /*7960*/  STL [R1+0x2a58], R2 ;  /* 0x002a580201007387 */ /* 0x0003e80000100800 */
[----:B------:R2:W-:Y:S01]  /*7970*/  STL [R1+0xa68], R3 ;  /* 0x000a680301007387 */ /* 0x0005e20000100800 */
[----:B-1----:R-:W-:Y:S01]  /*7980*/  MOV R2, 0xff800000 ;  /* 0xff80000000027802 */ /* 0x002fe20000000f00 */
[----:B--2---:R-:W-:-:S04]  /*7990*/  IMAD.MOV.U32 R3, RZ, RZ, 0x3f800000 ;  /* 0x3f800000ff037424 */ /* 0x004fc800078e00ff */
[----:B------:R1:W-:Y:S04]  /*79a0*/  STL [R1+0xa6c], R2 ;  /* 0x000a6c0201007387 */ /* 0x0003e80000100800 */
[----:B------:R2:W-:Y:S01]  /*79b0*/  STL [R1+0xa70], R0 ;  /* 0x000a700001007387 */ /* 0x0005e20000100800 */
[----:B-1----:R-:W-:-:S03]  /*79c0*/  MOV R2, 0x3f800000 ;  /* 0x3f80000000027802 */ /* 0x002fc60000000f00 */
[----:B------:R1:W-:Y:S01]  /*79d0*/  STL [R1+0xc28], R3 ;  /* 0x000c280301007387 */ /* 0x0003e20000100800 */
[----:B--2---:R-:W-:-:S03]  /*79e0*/  MOV R0, 0x3f800000 ;  /* 0x3f80000000007802 */ /* 0x004fc60000000f00 */
[----:B------:R-:W-:Y:S04]  /*79f0*/  STL [R1+0xc2c], R2 ;  /* 0x000c2c0201007387 */ /* 0x000fe80000100800 */
[----:B------:R-:W-:Y:S04]  /*7a00*/  STL [R1+0x4c0], RZ ;  /* 0x0004c0ff01007387 */ /* 0x000fe80000100800 */
[----:B------:R2:W-:Y:S04]  /*7a10*/  STL [R1+0xc30], R0 ;  /* 0x000c300001007387 */ /* 0x0005e80000100800 */
[----:B------:R-:W-:Y:S04]  /*7a20*/  STL [R1+0x4c4], RZ ;  /* 0x0004c4ff01007387 */ /* 0x000fe80000100800 */
[----:B------:R-:W-:Y:S01]  /*7a30*/  STL [R1+0x4c8], RZ ;  /* 0x0004c8ff01007387 */ /* 0x000fe20000100800 */
[----:B-1----:R-:W-:Y:S01]  /*7a40*/  IMAD R3, R27, 0x1ca, RZ ;  /* 0x000001ca1b037824 */ /* 0x002fe200078e02ff */
[----:B--2---:R-:W1:Y:S02]  /*7a50*/  LDC R0, c[0x0][0x268] ;  /* 0x00009a00ff007b82 */ /* 0x004e640000000800 */
[----:B------:R-:W-:Y:S04]  /*7a60*/  STL [R1+0x4cc], RZ ;  /* 0x0004ccff01007387 */ /* 0x000fe80000100800 */
        /* <DEDUP_REMOVED lines=115> */
[----:B------:R-:W-:Y:S01]  /*81a0*/  STL [R1+0x6fc], RZ ;  /* 0x0006fcff01007387 */ /* 0x000fe20000100800 */
[----:B------:R-:W-:-:S03]  /*81b0*/  IMAD R2, R26, 0x1ce, RZ ;  /* 0x000001ce1a027824 */ /* 0x000fc600078e02ff */
        /* <DEDUP_REMOVED lines=8> */
[----:B------:R2:W-:Y:S02]  /*8240*/  STL.64 [R1+0x2c30], R2 ;  /* 0x002c300201007387 */ /* 0x0005e40000100a00 */
[----:B--2---:R-:W2:Y:S01]  /*8250*/  LDC R3, c[0x0][0x268] ;  /* 0x00009a00ff037b82 */ /* 0x004ea20000000800 */
[----:B------:R-:W-:-:S05]  /*8260*/  IMAD R27, R25, 0xe7, RZ ;  /* 0x000000e7191b7824 */ /* 0x000fca00078e02ff */
[----:B------:R2:W-:Y:S01]  /*8270*/  STL.64 [R1+0x2c10], R26 ;  /* 0x002c101a01007387 */ /* 0x0005e20000100a00 */
[----:B------:R-:W-:Y:S01]  /*8280*/  IMAD R25, R23, 0x39c, RZ ;  /* 0x0000039c17197824 */ /* 0x000fe200078e02ff */
[----:B------:R-:W3:Y:S01]  /*8290*/  LDC R2, c[0x0][0x268] ;  /* 0x00009a00ff027b82 */ /* 0x000ee20000000800 */
[----:B------:R-:W-:Y:S02]  /*82a0*/  IMAD R23, R21, 0x39e, RZ ;  /* 0x0000039e15177824 */ /* 0x000fe400078e02ff */
[----:B------:R-:W-:Y:S01]  /*82b0*/  IMAD R21, R19, 0x1d, RZ ;  /* 0x0000001d13157824 */ /* 0x000fe200078e02ff */
[----:B--2---:R-:W-:-:S04]  /*82c0*/  SHF.L.U32 R27, R3, 0x8, RZ ;  /* 0x00000008031b7819 */ /* 0x004fc800000006ff */
[----:B------:R-:W2:Y:S01]  /*82d0*/  LDC R3, c[0x0][0x268] ;  /* 0x00009a00ff037b82 */ /* 0x000ea20000000800 */
[----:B------:R-:W-:Y:S02]  /*82e0*/  IMAD R24, R24, 0x3a0, RZ ;  /* 0x000003a018187824 */ /* 0x000fe400078e02ff */
[----:B------:R-:W-:Y:S01]  /*82f0*/  IMAD R22, R22, 0x3a2, RZ ;  /* 0x000003a216167824 */ /* 0x000fe200078e02ff */
[----:B------:R4:W-:Y:S01]  /*8300*/  STL.64 [R1+0x2bf8], R20 ;  /* 0x002bf81401007387 */ /* 0x0009e20000100a00 */
[----:B------:R-:W-:Y:S02]  /*8310*/  IMAD R18, R18, 0x3a4, RZ ;  /* 0x000003a412127824 */ /* 0x000fe400078e02ff */
[----:B------:R-:W-:Y:S01]  /*8320*/  IMAD R19, R20, 0x74, RZ ;  /* 0x0000007414137824 */ /* 0x000fe200078e02ff */
[----:B------:R-:W-:Y:S01]  /*8330*/  STL [R1+0x2bf4], R24 ;  /* 0x002bf41801007387 */ /* 0x000fe20000100800 */
[----:B------:R-:W-:-:S03]  /*8340*/  IMAD R16, R16, 0x3a6, RZ ;  /* 0x000003a610107824 */ /* 0x000fc600078e02ff */
[----:B------:R-:W-:Y:S01]  /*8350*/  STL [R1+0x2c1c], R25 ;  /* 0x002c1c1901007387 */ /* 0x000fe20000100800 */
[----:B------:R-:W-:Y:S02]  /*8360*/  IMAD R15, R15, 0xe8, RZ ;  /* 0x000000e80f0f7824 */ /* 0x000fe400078e02ff */
[----:B------:R-:W-:Y:S01]  /*8370*/  IMAD R14, R14, 0xea, RZ ;  /* 0x000000ea0e0e7824 */ /* 0x000fe200078e02ff */
[----:B------:R-:W-:Y:S01]  /*8380*/  STL [R1+0x2bf0], R22 ;  /* 0x002bf01601007387 */ /* 0x000fe20000100800 */
[----:B------:R-:W-:Y:S01]  /*8390*/  IMAD R13, R13, 0x1d0, RZ ;  /* 0x000001d00d0d7824 */ /* 0x000fe200078e02ff */
[----:B----4-:R-:W4:Y:S01]  /*83a0*/  LDC R21, c[0x0][0x268] ;  /* 0x00009a00ff157b82 */ /* 0x010f220000000800 */
[----:B------:R-:W-:Y:S01]  /*83b0*/  IMAD R12, R12, 0x1d4, RZ ;  /* 0x000001d40c0c7824 */ /* 0x000fe200078e02ff */
[----:B------:R-:W-:Y:S01]  /*83c0*/  STL [R1+0x2c18], R23 ;  /* 0x002c181701007387 */ /* 0x000fe20000100800 */
[----:B------:R-:W-:Y:S02]  /*83d0*/  IMAD R11, R11, 0x1d1, RZ ;  /* 0x000001d10b0b7824 */ /* 0x000fe400078e02ff */
[----:B------:R-:W-:Y:S01]  /*83e0*/  IMAD R10, R10, 0x3a8, RZ ;  /* 0x000003a80a0a7824 */ /* 0x000fe200078e02ff */
[----:B------:R-:W-:Y:S01]  /*83f0*/  STL [R1+0x2be4], R18 ;  /* 0x002be41201007387 */ /* 0x000fe20000100800 */
[----:B--2---:R-:W-:-:S03]  /*8400*/  IMAD R3, R3, 0x101, RZ ;  /* 0x0000010103037824 */ /* 0x004fc600078e02ff */
[----:B------:R-:W-:Y:S04]  /*8410*/  STL [R1+0x2c38], R19 ;  /* 0x002c381301007387 */ /* 0x000fe80000100800 */
[----:B------:R-:W-:Y:S04]  /*8420*/  STL [R1+0x2be0], R16 ;  /* 0x002be01001007387 */ /* 0x000fe80000100800 */
[----:B0-----:R-:W-:Y:S04]  /*8430*/  STL.64 [R1+0x2be8], R4 ;  /* 0x002be80401007387 */ /* 0x001fe80000100a00 */
[----:B------:R-:W-:Y:S04]  /*8440*/  STL.64 [R1+0x2c00], R14 ;  /* 0x002c000e01007387 */ /* 0x000fe80000100a00 */
[----:B------:R-:W-:Y:S04]  /*8450*/  STL.64 [R1+0x2c08], R12 ;  /* 0x002c080c01007387 */ /* 0x000fe80000100a00 */
[----:B------:R0:W-:Y:S02]  /*8460*/  STL.64 [R1+0x2c20], R10 ;  /* 0x002c200a01007387 */ /* 0x0001e40000100a00 */
[----:B0-----:R-:W-:-:S02]  /*8470*/  LEA.HI.X.SX32 R11, R3, R29, 0x1, P6 ;  /* 0x0000001d030b7211 */ /* 0x001fc400030f0eff */
[----:B------:R-:W0:Y:S01]  /*8480*/  LDC R3, c[0x0][0x268] ;  /* 0x00009a00ff037b82 */ /* 0x000e220000000800 */
[----:B---3--:R-:W-:Y:S01]  /*8490*/  IMAD R26, R2, 0x102, RZ ;  /* 0x00000102021a7824 */ /* 0x008fe200078e02ff */
[----:B------:R-:W-:Y:S01]  /*84a0*/  LEA.HI.X.SX32 R19, R27, R29, 0x1, P1 ;  /* 0x0000001d1b137211 */ /* 0x000fe200008f0eff */
[----:B----4-:R-:W-:Y:S02]  /*84b0*/  IMAD R21, R21, 0x81, RZ ;  /* 0x0000008115157824 */ /* 0x010fe400078e02ff */
[----:B0-----:R-:W-:-:S03]  /*84c0*/  IMAD R24, R3, 0x106, RZ ;  /* 0x0000010603187824 */ /* 0x001fc600078e02ff */
[----:B------:R-:W0:Y:S08]  /*84d0*/  LDC R2, c[0x0][0x268] ;  /* 0x00009a00ff027b82 */ /* 0x000e300000000800 */
[----:B------:R-:W2:Y:S01]  /*84e0*/  LDC R3, c[0x0][0x268] ;  /* 0x00009a00ff037b82 */ /* 0x000ea20000000800 */
[C---:B------:R-:W-:Y:S02]  /*84f0*/  IADD3 R12, P1, R26.reuse, R28, RZ ;  /* 0x0000001c1a0c7210 */ /* 0x040fe40007f3e0ff */
[----:B------:R-:W-:-:S02]  /*8500*/  LEA.HI.X.SX32 R5, R26, R29, 0x1, P4 ;  /* 0x0000001d1a057211 */ /* 0x000fc400020f0eff */
[----:B------:R-:W-:-:S03]  /*8510*/  LEA.HI.X.SX32 R13, R21, R29, 0x1, P1 ;  /* 0x0000001d150d7211 */ /* 0x000fc600008f0eff */
[----:B------:R-:W3:Y:S01]  /*8520*/  LDC R26, c[0x0][0x268] ;  /* 0x00009a00ff1a7b82 */ /* 0x000ee20000000800 */
[----:B--2---:R-:W-:-:S07]  /*8530*/  IMAD R21, R3, 0x103, RZ ;  /* 0x0000010303157824 */ /* 0x004fce00078e02ff */
[----:B------:R-:W2:Y:S01]  /*8540*/  LDC R3, c[0x0][0x268] ;  /* 0x00009a00ff037b82 */ /* 0x000ea20000000800 */
[----:B---3--:R-:W-:Y:S02]  /*8550*/  IMAD R20, R26, 0x20c, RZ ;  /* 0x0000020c1a147824 */ /* 0x008fe400078e02ff */
[----:B------:R-:W-:Y:S02]  /*8560*/  IMAD R9, R9, 0xe9, RZ ;  /* 0x000000e909097824 */ /* 0x000fe400078e02ff */
[----:B------:R-:W-:Y:S02]  /*8570*/  IMAD R8, R8, 0x3aa, RZ ;  /* 0x000003aa08087824 */ /* 0x000fe400078e02ff */
[----:B--2---:R-:W-:Y:S02]  /*8580*/  IMAD R26, R3, 0x41, RZ ;  /* 0x00000041031a7824 */ /* 0x004fe400078e02ff */
[----:B------:R-:W2:Y:S01]  /*8590*/  LDC R3, c[0x0][0x268] ;  /* 0x00009a00ff037b82 */ /* 0x000ea20000000800 */
[----:B0-----:R-:W-:Y:S01]  /*85a0*/  IMAD R27, R2, 0x82, RZ ;  /* 0x00000082021b7824 */ /* 0x001fe200078e02ff */
[----:B------:R0:W-:Y:S06]  /*85b0*/  STL.64 [R1+0x2c28], R8 ;  /* 0x002c280801007387 */ /* 0x0001ec0000100a00 */
[----:B------:R-:W3:Y:S01]  /*85c0*/  LDC R2, c[0x0][0x268] ;  /* 0x00009a00ff027b82 */ /* 0x000ee20000000800 */
[----:B------:R-:W-:Y:S01]  /*85d0*/  IADD3 R10, P6, R27, R28, RZ ;  /* 0x0000001c1b0a7210 */ /* 0x000fe20007fde0ff */
[----:B------:R-:W-:Y:S01]  /*85e0*/  STL [R1+0xae4], R19 ;  /* 0x000ae41301007387 */ /* 0x000fe20000100800 */
[----:B0-----:R-:W-:-:S05]  /*85f0*/  LEA.HI.X.SX32 R9, R21, R29, 0x1, P5 ;  /* 0x0000001d15097211 */ /* 0x001fca00028f0eff */
[----:B------:R-:W0:Y:S01]  /*8600*/  LDC R21, c[0x0][0x268] ;  /* 0x00009a00ff157b82 */ /* 0x000e220000000800 */
[----:B------:R4:W-:Y:S02]  /*8610*/  STL [R1+0xadc], R11 ;  /* 0x000adc0b01007387 */ /* 0x0009e40000100800 */
[----:B----4-:R-:W-:Y:S01]  /*8620*/  LEA.HI.X.SX32 R11, R26, R29, 0x1, P6 ;  /* 0x0000001d1a0b7211 */ /* 0x010fe200030f0eff */
[----:B--2---:R-:W-:-:S04]  /*8630*/  IMAD R26, R3, 0x42, RZ ;  /* 0x00000042031a7824 */ /* 0x004fc800078e02ff */
[----:B------:R-:W2:Y:S01]  /*8640*/  LDC R3, c[0x0][0x268] ;  /* 0x00009a00ff037b82 */ /* 0x000ea20000000800 */
[----:B---3--:R-:W-:Y:S01]  /*8650*/  IMAD R2, R2, 0x104, RZ ;  /* 0x0000010402027824 */ /* 0x008fe200078e02ff */
[----:B------:R3:W-:Y:S04]  /*8660*/  STL.64 [R1+0x1610], R12 ;  /* 0x0016100c01007387 */ /* 0x0007e80000100a00 */
[----:B------:R-:W-:Y:S01]  /*8670*/  STL [R1+0xad4], R5 ;  /* 0x000ad40501007387 */ /* 0x000fe20000100800 */
[----:B0-----:R-:W-:-:S03]  /*8680*/  IMAD R21, R21, 0x20e, RZ ;  /* 0x0000020e15157824 */ /* 0x001fc600078e02ff */
[----:B------:R-:W-:Y:S01]  /*8690*/  STL [R1+0xacc], R9 ;  /* 0x000acc0901007387 */ /* 0x000fe20000100800 */
[----:B---3--:R-:W-:-:S03]  /*86a0*/  IADD3 R12, P1, R2, R28, RZ ;  /* 0x0000001c020c7210 */ /* 0x008fc60007f3e0ff */
[----:B------:R0:W-:Y:S01]  /*86b0*/  STL.64 [R1+0x17b8], R10 ;  /* 0x0017b80a01007387 */ /* 0x0001e20000100a00 */
[----:B------:R-:W-:Y:S01]  /*86c0*/  LEA.HI.X.SX32 R13, R27, R29, 0x1, P1 ;  /* 0x0000001d1b0d7211 */ /* 0x000fe200008f0eff */
[----:B--2---:R-:W-:Y:S02]  /*86d0*/  IMAD R27, R3, 0x84, RZ ;  /* 0x00000084031b7824 */ /* 0x004fe400078e02ff */
[----:B------:R-:W2:Y:S01]  /*86e0*/  LDC R3, c[0x0][0x268] ;  /* 0x00009a00ff037b82 */ /* 0x000ea20000000800 */
[----:B0-----:R-:W-:-:S07]  /*86f0*/  IADD3 R10, P6, R21, R28, RZ ;  /* 0x0000001c150a7210 */ /* 0x001fce0007fde0ff */
[----:B------:R-:W0:Y:S01]  /*8700*/  LDC R21, c[0x0][0x268] ;  /* 0x00009a00ff157b82 */ /* 0x000e220000000800 */
[----:B------:R-:W-:-:S07]  /*8710*/  LEA.HI.X.SX32 R15, R2, R29, 0x1, P2 ;  /* 0x0000001d020f7211 */ /* 0x000fce00010f0eff */
[----:B------:R-:W3:Y:S01]  /*8720*/  LDC R2, c[0x0][0x268] ;  /* 0x00009a00ff027b82 */ /* 0x000ee20000000800 */
[-C--:B------:R-:W-:Y:S02]  /*8730*/  IADD3 R8, P5, R20, R28.reuse, RZ ;  /* 0x0000001c14087210 */ /* 0x080fe40007fbe0ff */
[----:B------:R-:W-:Y:S01]  /*8740*/  IADD3 R4, P4, R24, R28, RZ ;  /* 0x0000001c18047210 */ /* 0x000fe20007f9e0ff */
[----:B0-----:R-:W-:Y:S02]  /*8750*/  IMAD R20, R21, 0x108, RZ ;  /* 0x0000010815147824 */ /* 0x001fe400078e02ff */
[----:B--2---:R-:W-:Y:S02]  /*8760*/  IMAD R21, R3, 0x105, RZ ;  /* 0x0000010503157824 */ /* 0x004fe400078e02ff */
[----:B------:R-:W0:Y:S01]  /*8770*/  LDC R3, c[0x0][0x268] ;  /* 0x00009a00ff037b82 */ /* 0x000e220000000800 */
[----:B---3--:R-:W-:-:S05]  /*8780*/  IMAD R2, R2, 0x83, RZ ;  /* 0x0000008302027824 */ /* 0x008fca00078e02ff */
[-C--:B------:R-:W-:Y:S02]  /*8790*/  LEA.HI.X.SX32 R5, R2, R29.reuse, 0x1, P4 ;  /* 0x0000001d02057211 */ /* 0x080fe400020f0eff */
[----:B------:R-:W2:Y:S01]  /*87a0*/  LDC R2, c[0x0][0x268] ;  /* 0x00009a00ff027b82 */ /* 0x000ea20000000800 */
[-C--:B------:R-:W-:Y:S01]  /*87b0*/  LEA.HI.X.SX32 R23, R21, R29.reuse, 0x1, P3 ;  /* 0x0000001d15177211 */ /* 0x080fe200018f0eff */
[----:B------:R-:W-:Y:S04]  /*87c0*/  STL.64 [R1+0x1608], R12 ;  /* 0x0016080c01007387 */ /* 0x000fe80000100a00 */
[----:B------:R-:W-:Y:S01]  /*87d0*/  STL [R1+0xac4], R15 ;  /* 0x000ac40f01007387 */ /* 0x000fe20000100800 */
[----:B------:R-:W-:Y:S01]  /*87e0*/  LEA.HI.X.SX32 R9, R24, R29, 0x1, P5 ;  /* 0x0000001d18097211 */ /* 0x000fe200028f0eff */
[----:B------:R-:W3:Y:S02]  /*87f0*/  LDC R21, c[0x0][0x268] ;  /* 0x00009a00ff157b82 */ /* 0x000ee40000000800 */
[----:B------:R-:W-:Y:S01]  /*8800*/  STL [R1+0xabc], R23 ;  /* 0x000abc1701007387 */ /* 0x000fe20000100800 */
[----:B0-----:R-:W-:-:S03]  /*8810*/  IMAD R3, R3, 0x210, RZ ;  /* 0x0000021003037824 */ /* 0x001fc600078e02ff */
[----:B------:R0:W-:Y:S02]  /*8820*/  STL.64 [R1+0x1600], R4 ;  /* 0x0016000401007387 */ /* 0x0001e40000100a00 */
[----:B0-----:R-:W-:Y:S02]  /*8830*/  IADD3 R4, P4, R3, R28, RZ ;  /* 0x0000001c03047210 */ /* 0x001fe40007f9e0ff */
[----:B------:R-:W0:Y:S01]  /*8840*/  LDC R3, c[0x0][0x268] ;  /* 0x00009a00ff037b82 */ /* 0x000e220000000800 */
[----:B--2---:R-:W-:-:S07]  /*8850*/  IMAD R25, R2, 0x212, RZ ;  /* 0x0000021202197824 */ /* 0x004fce00078e02ff */
[----:B------:R-:W2:Y:S01]  /*8860*/  LDC R2, c[0x0][0x268] ;  /* 0x00009a00ff027b82 */ /* 0x000ea20000000800 */
[----:B0-----:R-:W-:Y:S01]  /*8870*/  IMAD R24, R3, 0x107, RZ ;  /* 0x0000010703187824 */ /* 0x001fe200078e02ff */
[-C--:B------:R-:W-:Y:S02]  /*8880*/  IADD3 R12, P1, R26, R28.reuse, RZ ;  /* 0x0000001c1a0c7210 */ /* 0x080fe40007f3e0ff */
[----:B------:R-:W-:Y:S01]  /*8890*/  IADD3 R14, P2, R27, R28, RZ ;  /* 0x0000001c1b0e7210 */ /* 0x000fe20007f5e0ff */
[----:B------:R0:W-:Y:S01]  /*88a0*/  STL.64 [R1+0x12b8], R8 ;  /* 0x0012b80801007387 */ /* 0x0001e20000100a00 */
[----:B------:R-:W-:Y:S02]  /*88b0*/  LEA.HI.X.SX32 R11, R24, R29, 0x1, P6 ;  /* 0x0000001d180b7211 */ /* 0x000fe400030f0eff */
[----:B------:R-:W4:Y:S01]  /*88c0*/  LDC R3, c[0x0][0x268] ;  /* 0x00009a00ff037b82 */ /* 0x000f220000000800 */
[----:B--2---:R-:W-:-:S07]  /*88d0*/  IMAD R24, R2, 0x21, RZ ;  /* 0x0000002102187824 */ /* 0x004fce00078e02ff */
[----:B------:R-:W2:Y:S01]  /*88e0*/  LDC R2, c[0x0][0x268] ;  /* 0x00009a00ff027b82 */ /* 0x000ea20000000800 */
[-C--:B------:R-:W-:Y:S02]  /*88f0*/  LEA.HI.X.SX32 R13, R24, R29.reuse, 0x1, P1 ;  /* 0x0000001d180d7211 */ /* 0x080fe400008f0eff */
[-C--:B------:R-:W-:Y:S01]  /*8900*/  LEA.HI.X.SX32 R15, R26, R29.reuse, 0x1, P2 ;  /* 0x0000001d1a0f7211 */ /* 0x080fe200010f0eff */
[----:B------:R-:W-:Y:S04]  /*8910*/  STL.64 [R1+0x12b0], R10 ;  /* 0x0012b00a01007387 */ /* 0x000fe80000100a00 */
[----:B------:R-:W-:Y:S01]  /*8920*/  STL.64 [R1+0x1888], R12 ;  /* 0x0018880c01007387 */ /* 0x000fe20000100a00 */
[-C--:B------:R-:W-:Y:S01]  /*8930*/  IADD3 R18, P3, R20, R28.reuse, RZ ;  /* 0x0000001c14127210 */ /* 0x080fe20007f7e0ff */
[----:B---3--:R-:W-:Y:S01]  /*8940*/  IMAD R21, R21, 0x10a, RZ ;  /* 0x0000010a15157824 */ /* 0x008fe200078e02ff */
[-C--:B0-----:R-:W-:Y:S01]  /*8950*/  IADD3 R8, P5, R25, R28.reuse, RZ ;  /* 0x0000001c19087210 */ /* 0x081fe20007fbe0ff */
[----:B------:R0:W-:Y:S01]  /*8960*/  STL.64 [R1+0x17b0], R14 ;  /* 0x0017b00e01007387 */ /* 0x0001e20000100a00 */
[----:B--2---:R-:W-:Y:S01]  /*8970*/  IMAD R2, R2, 0x216, RZ ;  /* 0x0000021602027824 */ /* 0x004fe200078e02ff */
[-C--:B------:R-:W-:Y:S01]  /*8980*/  LEA.HI.X.SX32 R5, R20, R29.reuse, 0x1, P4 ;  /* 0x0000001d14057211 */ /* 0x080fe200020f0eff */
[----:B----4-:R-:W-:Y:S01]  /*8990*/  IMAD R3, R3, 0x214, RZ ;  /* 0x0000021403037824 */ /* 0x010fe200078e02ff */
[----:B------:R-:W-:Y:S01]  /*89a0*/  LEA.HI.X.SX32 R19, R27, R29, 0x1, P3 ;  /* 0x0000001d1b137211 */ /* 0x000fe200018f0eff */
[----:B------:R-:W2:Y:S01]  /*89b0*/  LDC R20, c[0x0][0x268] ;  /* 0x00009a00ff147b82 */ /* 0x000ea20000000800 */
[----:B0-----:R-:W-:-:S07]  /*89c0*/  IADD3 R14, P2, R2, R28, RZ ;  /* 0x0000001c020e7210 */ /* 0x001fce0007f5e0ff */
[----:B------:R-:W0:Y:S08]  /*89d0*/  LDC R2, c[0x0][0x268] ;  /* 0x00009a00ff027b82 */ /* 0x000e300000000800 */
[----:B------:R-:W3:Y:S01]  /*89e0*/  LDC R26, c[0x0][0x268] ;  /* 0x00009a00ff1a7b82 */ /* 0x000ee20000000800 */
[----:B0-----:R-:W-:-:S07]  /*89f0*/  IMAD R27, R2, 0x109, RZ ;  /* 0x00000109021b7824 */ /* 0x001fce00078e02ff */
[----:B------:R-:W0:Y:S01]  /*8a00*/  LDC R2, c[0x0][0x268] ;  /* 0x00009a00ff027b82 */ /* 0x000e220000000800 */
[----:B------:R-:W-:-:S07]  /*8a10*/  LEA.HI.X.SX32 R9, R27, R29, 0x1, P5 ;  /* 0x0000001d1b097211 */ /* 0x000fce00028f0eff */
[----:B------:R-:W4:Y:S01]  /*8a20*/  LDC R27, c[0x0][0x268] ;  /* 0x00009a00ff1b7b82 */ /* 0x000f220000000800 */
[----:B0-----:R-:W-:-:S07]  /*8a30*/  IMAD R24, R2, 0x218, RZ ;  /* 0x0000021802187824 */ /* 0x001fce00078e02ff */
[----:B------:R-:W0:Y:S01]  /*8a40*/  LDC R2, c[0x0][0x268] ;  /* 0x00009a00ff027b82 */ /* 0x000e220000000800 */
[----:B------:R-:W-:Y:S04]  /*8a50*/  STL.64 [R1+0x15f8], R18 ;  /* 0x0015f81201007387 */ /* 0x000fe80000100a00 */
[----:B------:R-:W-:Y:S04]  /*8a60*/  STL.64 [R1+0x12a8], R4 ;  /* 0x0012a80401007387 */ /* 0x000fe80000100a00 */
[----:B------:R1:W-:Y:S01]  /*8a70*/  STL.64 [R1+0x12a0], R8 ;  /* 0x0012a00801007387 */ /* 0x0003e20000100a00 */
[----:B------:R-:W-:-:S02]  /*8a80*/  IADD3 R12, P1, R3, R28, RZ ;  /* 0x0000001c030c7210 */ /* 0x000fc40007f3e0ff */
[-C--:B------:R-:W-:Y:S01]  /*8a90*/  IADD3 R10, P6, R21, R28.reuse, RZ ;  /* 0x0000001c150a7210 */ /* 0x080fe20007fde0ff */
[----:B------:R-:W3:Y:S01]  /*8aa0*/  LDC R3, c[0x0][0x268] ;  /* 0x00009a00ff037b82 */ /* 0x000ee20000000800 */
[----:B-1----:R-:W-:Y:S01]  /*8ab0*/  IADD3 R8, P5, R24, R28, RZ ;  /* 0x0000001c18087210 */ /* 0x002fe20007fbe0ff */
[----:B--2---:R-:W-:Y:S02]  /*8ac0*/  IMAD R24, R20, 0x85, RZ ;  /* 0x0000008514187824 */ /* 0x004fe400078e02ff */
[----:B----4-:R-:W-:Y:S02]  /*8ad0*/  IMAD R20, R27, 0x21a, RZ ;  /* 0x0000021a1b147824 */ /* 0x010fe400078e02ff */
[----:B0-----:R-:W-:Y:S02]  /*8ae0*/  IMAD R27, R2, 0x10e, RZ ;  /* 0x0000010e021b7824 */ /* 0x001fe400078e02ff */
[----:B------:R-:W0:Y:S01]  /*8af0*/  LDC R2, c[0x0][0x268] ;  /* 0x00009a00ff027b82 */ /* 0x000e220000000800 */
[----:B------:R-:W-:-:S07]  /*8b00*/  LEA.HI.X.SX32 R13, R21, R29, 0x1, P1 ;  /* 0x0000001d150d7211 */ /* 0x000fce00008f0eff */
[----:B------:R-:W1:Y:S01]  /*8b10*/  LDC R21, c[0x0][0x268] ;  /* 0x00009a00ff157b82 */ /* 0x000e620000000800 */
[----:B------:R-:W-:-:S05]  /*8b20*/  LEA.HI.X.SX32 R11, R24, R29, 0x1, P6 ;  /* 0x0000001d180b7211 */ /* 0x000fca00030f0eff */
[----:B------:R2:W-:Y:S01]  /*8b30*/  STL.64 [R1+0x15f0], R10 ;  /* 0x0015f00a01007387 */ /* 0x0005e20000100a00 */
[----:B---3--:R-:W-:Y:S02]  /*8b40*/  IMAD R26, R26, 0x10c, RZ ;  /* 0x0000010c1a1a7824 */ /* 0x008fe400078e02ff */
[----:B------:R-:W-:Y:S01]  /*8b50*/  IMAD R3, R3, 0x86, RZ ;  /* 0x0000008603037824 */ /* 0x000fe200078e02ff */
[-C--:B--2---:R-:W-:Y:S01]  /*8b60*/  IADD3 R10, P6, R20, R28.reuse, RZ ;  /* 0x0000001c140a7210 */ /* 0x084fe20007fde0ff */
[----:B0-----:R-:W-:Y:S02]  /*8b70*/  IMAD R20, R2, 0x10b, RZ ;  /* 0x0000010b02147824 */ /* 0x001fe400078e02ff */
[----:B------:R-:W0:Y:S01]  /*8b80*/  LDC R2, c[0x0][0x268] ;  /* 0x00009a00ff027b82 */ /* 0x000e220000000800 */
[----:B------:R-:W-:Y:S01]  /*8b90*/  IADD3 R4, P4, R26, R28, RZ ;  /* 0x0000001c1a047210 */ /* 0x000fe20007f9e0ff */
[----:B-1----:R-:W-:-:S06]  /*8ba0*/  IMAD R24, R21, 0x21c, RZ ;  /* 0x0000021c15187824 */ /* 0x002fcc00078e02ff */
[----:B------:R-:W1:Y:S01]  /*8bb0*/  LDC R21, c[0x0][0x268] ;  /* 0x00009a00ff157b82 */ /* 0x000e620000000800 */
[C---:B------:R-:W-:Y:S02]  /*8bc0*/  IADD3 R18, P3, R3.reuse, R28, RZ ;  /* 0x0000001c03127210 */ /* 0x040fe40007f7e0ff */
[----:B------:R-:W-:-:S05]  /*8bd0*/  LEA.HI.X.SX32 R5, R3, R29, 0x1, P4 ;  /* 0x0000001d03057211 */ /* 0x000fca00020f0eff */
[----:B------:R-:W2:Y:S01]  /*8be0*/  LDC R3, c[0x0][0x268] ;  /* 0x00009a00ff037b82 */ /* 0x000ea20000000800 */
[-C--:B------:R-:W-:Y:S01]  /*8bf0*/  LEA.HI.X.SX32 R15, R20, R29.reuse, 0x1, P2 ;  /* 0x0000001d140f7211 */ /* 0x080fe200010f0eff */
[----:B0-----:R-:W-:Y:S01]  /*8c00*/  IMAD R20, R2, 0x43, RZ ;  /* 0x0000004302147824 */ /* 0x001fe200078e02ff */
[----:B------:R-:W-:Y:S01]  /*8c10*/  STL.64 [R1+0x1298], R12 ;  /* 0x0012980c01007387 */ /* 0x000fe20000100a00 */
[----:B------:R-:W-:-:S04]  /*8c20*/  LEA.HI.X.SX32 R9, R26, R29, 0x1, P5 ;  /* 0x0000001d1a097211 */ /* 0x000fc800028f0eff */
[----:B------:R-:W0:Y:S01]  /*8c30*/  LDC R2, c[0x0][0x268] ;  /* 0x00009a00ff027b82 */ /* 0x000e220000000800 */
[----:B------:R-:W-:Y:S01]  /*8c40*/  LEA.HI.X.SX32 R19, R20, R29, 0x1, P3 ;  /* 0x0000001d14137211 */ /* 0x000fe200018f0eff */
[----:B-1----:R-:W-:Y:S01]  /*8c50*/  IMAD R21, R21, 0x21e, RZ ;  /* 0x0000021e15157824 */ /* 0x002fe200078e02ff */
[----:B------:R-:W-:Y:S05]  /*8c60*/  STL.64 [R1+0x1290], R14 ;  /* 0x0012900e01007387 */ /* 0x000fea0000100a00 */
[----:B------:R-:W1:Y:S01]  /*8c70*/  LDC R20, c[0x0][0x268] ;  /* 0x00009a00ff147b82 */ /* 0x000e620000000800 */
[----:B------:R3:W-:Y:S07]  /*8c80*/  STL.64 [R1+0x17a8], R18 ;  /* 0x0017a81201007387 */ /* 0x0007ee0000100a00 */
[----:B------:R-:W4:Y:S01]  /*8c90*/  LDC R26, c[0x0][0x268] ;  /* 0x00009a00ff1a7b82 */ /* 0x000f220000000800 */
[----:B---3--:R-:W-:Y:S01]  /*8ca0*/  IADD3 R18, P3, R21, R28, RZ ;  /* 0x0000001c15127210 */ /* 0x008fe20007f7e0ff */
[----:B--2---:R-:W-:-:S06]  /*8cb0*/  IMAD R21, R3, 0x88, RZ ;  /* 0x0000008803157824 */ /* 0x004fcc00078e02ff */
[----:B------:R-:W2:Y:S01]  /*8cc0*/  LDC R3, c[0x0][0x268] ;  /* 0x00009a00ff037b82 */ /* 0x000ea20000000800 */
[----:B-1----:R-:W-:Y:S02]  /*8cd0*/  IMAD R25, R20, 0x10d, RZ ;  /* 0x0000010d14197824 */ /* 0x002fe400078e02ff */
[----:B--2---:R-:W-:-:S05]  /*8ce0*/  IMAD R20, R3, 0x110, RZ ;  /* 0x0000011003147824 */ /* 0x004fca00078e02ff */
[----:B------:R-:W1:Y:S01]  /*8cf0*/  LDC R3, c[0x0][0x268] ;  /* 0x00009a00ff037b82 */ /* 0x000e620000000800 */
[----:B----4-:R-:W-:Y:S01]  /*8d00*/  IMAD R26, R26, 0x87, RZ ;  /* 0x000000871a1a7824 */ /* 0x010fe200078e02ff */
[-C--:B------:R-:W-:Y:S02]  /*8d10*/  IADD3 R12, P1, R27, R28.reuse, RZ ;  /* 0x0000001c1b0c7210 */ /* 0x080fe40007f3e0ff */
[----:B------:R-:W-:Y:S02]  /*8d20*/  IADD3 R14, P2, R24, R28, RZ ;  /* 0x0000001c180e7210 */ /* 0x000fe40007f5e0ff */
[-C--:B------:R-:W-:Y:S02]  /*8d30*/  LEA.HI.X.SX32 R11, R25, R29.reuse, 0x1, P6 ;  /* 0x0000001d190b7211 */ /* 0x080fe400030f0eff */
[-C--:B------:R-:W-:Y:S01]  /*8d40*/  LEA.HI.X.SX32 R13, R26, R29.reuse, 0x1, P1 ;  /* 0x0000001d1a0d7211 */ /* 0x080fe200008f0eff */
[----:B------:R-:W-:Y:S01]  /*8d50*/  STL.64 [R1+0x15e8], R4 ;  /* 0x0015e80401007387 */ /* 0x000fe20000100a00 */
[----:B------:R-:W-:Y:S01]  /*8d60*/  LEA.HI.X.SX32 R15, R27, R29, 0x1, P2 ;  /* 0x0000001d1b0f7211 */ /* 0x000fe200010f0eff */
[----:B------:R-:W2:Y:S02]  /*8d70*/  LDC R25, c[0x0][0x268] ;  /* 0x00009a00ff197b82 */ /* 0x000ea40000000800 */
[----:B------:R-:W-:Y:S04]  /*8d80*/  STL.64 [R1+0x1288], R8 ;  /* 0x0012880801007387 */ /* 0x000fe80000100a00 */
[----:B------:R-:W-:Y:S02]  /*8d90*/  STL.64 [R1+0x1280], R10 ;  /* 0x0012800a01007387 */ /* 0x000fe40000100a00 */
[----:B------:R-:W3:Y:S02]  /*8da0*/  LDC R27, c[0x0][0x268] ;  /* 0x00009a00ff1b7b82 */ /* 0x000ee40000000800 */
[----:B------:R-:W-:Y:S01]  /*8db0*/  STL.64 [R1+0x15e0], R12 ;  /* 0x0015e00c01007387 */ /* 0x000fe20000100a00 */
[----:B-1----:R-:W-:-:S03]  /*8dc0*/  IMAD R3, R3, 0x220, RZ ;  /* 0x0000022003037824 */ /* 0x002fc600078e02ff */
[----:B------:R1:W-:Y:S01]  /*8dd0*/  STL.64 [R1+0x1278], R14 ;  /* 0x0012780e01007387 */ /* 0x0003e20000100a00 */
[----:B0-----:R-:W-:Y:S01]  /*8de0*/  IMAD R24, R2, 0x22, RZ ;  /* 0x0000002202187824 */ /* 0x001fe200078e02ff */
[----:B------:R-:W0:Y:S01]  /*8df0*/  LDC R26, c[0x0][0x268] ;  /* 0x00009a00ff1a7b82 */ /* 0x000e220000000800 */
[----:B--2---:R-:W-:-:S07]  /*8e00*/  IMAD R22, R25, 0x10f, RZ ;  /* 0x0000010f19167824 */ /* 0x004fce00078e02ff */
[----:B------:R-:W2:Y:S01]  /*8e10*/  LDC R2, c[0x0][0x268] ;  /* 0x00009a00ff027b82 */ /* 0x000ea20000000800 */
[----:B-1----:R-:W-:-:S07]  /*8e20*/  IADD3 R14, P2, R3, R28, RZ ;  /* 0x0000001c030e7210 */ /* 0x002fce0007f5e0ff */
[----:B------:R-:W1:Y:S01]  /*8e30*/  LDC R3, c[0x0][0x268] ;  /* 0x00009a00ff037b82 */ /* 0x000e620000000800 */
[----:B---3--:R-:W-:Y:S01]  /*8e40*/  IMAD R25, R27, 0x222, RZ ;  /* 0x000002221b197824 */ /* 0x008fe200078e02ff */
[----:B------:R-:W-:Y:S01]  /*8e50*/  IADD3 R4, P4, R24, R28, RZ ;  /* 0x0000001c18047210 */ /* 0x000fe20007f9e0ff */
[----:B-1----:R-:W-:-:S05]  /*8e60*/  IMAD R27, R3, 0x11, RZ ;  /* 0x00000011031b7824 */ /* 0x002fca00078e02ff */
[----:B------:R-:W1:Y:S01]  /*8e70*/  LDC R3, c[0x0][0x268] ;  /* 0x00009a00ff037b82 */ /* 0x000e620000000800 */
[----:B------:R-:W-:Y:S01]  /*8e80*/  LEA.HI.X.SX32 R5, R27, R29, 0x1, P4 ;  /* 0x0000001d1b057211 */ /* 0x000fe200020f0eff */
[----:B--2---:R-:W-:Y:S02]  /*8e90*/  IMAD R2, R2, 0x44, RZ ;  /* 0x0000004402027824 */ /* 0x004fe400078e02ff */
[----:B-1----:R-:W-:-:S04]  /*8ea0*/  IMAD R27, R3, 0x224, RZ ;  /* 0x00000224031b7824 */ /* 0x002fc800078e02ff */
[----:B------:R-:W1:Y:S01]  /*8eb0*/  LDC R3, c[0x0][0x268] ;  /* 0x00009a00ff037b82 */ /* 0x000e620000000800 */
[-C--:B------:R-:W-:Y:S02]  /*8ec0*/  IADD3 R8, P5, R2, R28.reuse, RZ ;  /* 0x0000001c02087210 */ /* 0x080fe40007fbe0ff */
[-C--:B------:R-:W-:Y:S02]  /*8ed0*/  IADD3 R10, P6, R21, R28.reuse, RZ ;  /* 0x0000001c150a7210 */ /* 0x080fe40007fde0ff */
[-C--:B------:R-:W-:Y:S02]  /*8ee0*/  LEA.HI.X.SX32 R19, R22, R29.reuse, 0x1, P3 ;  /* 0x0000001d16137211 */ /* 0x080fe400018f0eff */
[-C--:B------:R-:W-:Y:S02]  /*8ef0*/  LEA.HI.X.SX32 R9, R24, R29.reuse, 0x1, P5 ;  /* 0x0000001d18097211 */ /* 0x080fe400028f0eff */
[-C--:B------:R-:W-:Y:S01]  /*8f00*/  LEA.HI.X.SX32 R11, R2, R29.reuse, 0x1, P6 ;  /* 0x0000001d020b7211 */ /* 0x080fe200030f0eff */
[----:B------:R-:W-:Y:S01]  /*8f10*/  STL.64 [R1+0x1270], R18 ;  /* 0x0012701201007387 */ /* 0x000fe20000100a00 */
[----:B------:R-:W-:Y:S01]  /*8f20*/  IADD3 R12, P1, R20, R28, RZ ;  /* 0x0000001c140c7210 */ /* 0x000fe20007f3e0ff */
[----:B0-----:R-:W-:Y:S01]  /*8f30*/  IMAD R26, R26, 0x112, RZ ;  /* 0x000001121a1a7824 */ /* 0x001fe200078e02ff */
[----:B------:R-:W-:Y:S01]  /*8f40*/  LEA.HI.X.SX32 R15, R20, R29, 0x1, P2 ;  /* 0x0000001d140f7211 */ /* 0x000fe200010f0eff */
[----:B------:R-:W-:Y:S01]  /*8f50*/  STL.64 [R1+0x18f0], R4 ;  /* 0x0018f00401007387 */ /* 0x000fe20000100a00 */
[----:B-1----:R-:W-:-:S03]  /*8f60*/  IMAD R3, R3, 0x226, RZ ;  /* 0x0000022603037824 */ /* 0x002fc600078e02ff */
[----:B------:R-:W-:Y:S01]  /*8f70*/  STL.64 [R1+0x1880], R8 ;  /* 0x0018800801007387 */ /* 0x000fe20000100a00 */
[----:B------:R-:W-:Y:S01]  /*8f80*/  LEA.HI.X.SX32 R13, R21, R29, 0x1, P1 ;  /* 0x0000001d150d7211 */ /* 0x000fe200008f0eff */
[----:B------:R-:W0:Y:S02]  /*8f90*/  LDC R20, c[0x0][0x268] ;  /* 0x00009a00ff147b82 */ /* 0x000e240000000800 */
[----:B------:R1:W-:Y:S06]  /*8fa0*/  STL.64 [R1+0x17a0], R10 ;  /* 0x0017a00a01007387 */ /* 0x0003ec0000100a00 */
[----:B------:R-:W2:Y:S01]  /*8fb0*/  LDC R2, c[0x0][0x268] ;  /* 0x00009a00ff027b82 */ /* 0x000ea20000000800 */
[----:B-1----:R-:W-:-:S07]  /*8fc0*/  IADD3 R10, P6, R3, R28, RZ ;  /* 0x0000001c030a7210 */ /* 0x002fce0007fde0ff */
[----:B------:R-:W1:Y:S02]  /*8fd0*/  LDC R3, c[0x0][0x268] ;  /* 0x00009a00ff037b82 */ /* 0x000e640000000800 */
[----:B-1----:R-:W-:-:S06]  /*8fe0*/  IMAD R21, R3, 0x111, RZ ;  /* 0x0000011103157824 */ /* 0x002fcc00078e02ff */
[----:B------:R-:W1:Y:S01]  /*8ff0*/  LDC R3, c[0x0][0x268] ;  /* 0x00009a00ff037b82 */ /* 0x000e620000000800 */
[-C--:B------:R-:W-:Y:S01]  /*9000*/  IADD3 R18, P3, R25, R28.reuse, RZ ;  /* 0x0000001c19127210 */ /* 0x080fe20007f7e0ff */
[----:B------:R-:W-:Y:S03]  /*9010*/  STL.64 [R1+0x15d8], R12 ;  /* 0x0015d80c01007387 */ /* 0x000fe60000100a00 */
[----:B------:R-:W-:Y:S01]  /*9020*/  LEA.HI.X.SX32 R19, R21, R29, 0x1, P3 ;  /* 0x0000001d15137211 */ /* 0x000fe200018f0eff */
[----:B-1----:R-:W-:Y:S02]  /*9030*/  IMAD R24, R3, 0x228, RZ ;  /* 0x0000022803187824 */ /* 0x002fe400078e02ff */
[----:B------:R-:W1:Y:S08]  /*9040*/  LDC R21, c[0x0][0x268] ;  /* 0x00009a00ff157b82 */ /* 0x000e700000000800 */
[----:B------:R-:W3:Y:S01]  /*9050*/  LDC R3, c[0x0][0x268] ;  /* 0x00009a00ff037b82 */ /* 0x000ee20000000800 */
[----:B------:R-:W-:Y:S04]  /*9060*/  STL.64 [R1+0x1268], R14 ;  /* 0x0012680e01007387 */ /* 0x000fe80000100a00 */
[----:B------:R4:W-:Y:S02]  /*9070*/  STL.64 [R1+0x1260], R18 ;  /* 0x0012601201007387 */ /* 0x0009e40000100a00 */
[----:B----4-:R-:W-:Y:S01]  /*9080*/  IADD3 R18, P3, R24, R28, RZ ;  /* 0x0000001c18127210 */ /* 0x010fe20007f7e0ff */
[----:B---3--:R-:W-:-:S02]  /*9090*/  IMAD R24, R3, 0x116, RZ ;  /* 0x0000011603187824 */ /* 0x008fc400078e02ff */
[----:B------:R-:W3:Y:S01]  /*90a0*/  LDC R3, c[0x0][0x268] ;  /* 0x00009a00ff037b82 */ /* 0x000ee20000000800 */
[----:B0-----:R-:W-:Y:S01]  /*90b0*/  IMAD R20, R20, 0x89, RZ ;  /* 0x0000008914147824 */ /* 0x001fe200078e02ff */
[-C--:B------:R-:W-:Y:S01]  /*90c0*/  IADD3 R4, P4, R26, R28.reuse, RZ ;  /* 0x0000001c1a047210 */ /* 0x080fe20007f9e0ff */
[----:B-1----:R-:W-:Y:S01]  /*90d0*/  IMAD R21, R21, 0x22a, RZ ;  /* 0x0000022a15157824 */ /* 0x002fe200078e02ff */
[-C--:B------:R-:W-:Y:S02]  /*90e0*/  IADD3 R8, P5, R27, R28.reuse, RZ ;  /* 0x0000001c1b087210 */ /* 0x080fe40007fbe0ff */
[-C--:B------:R-:W-:Y:S02]  /*90f0*/  LEA.HI.X.SX32 R5, R20, R29.reuse, 0x1, P4 ;  /* 0x0000001d14057211 */ /* 0x080fe400020f0eff */
[----:B------:R-:W-:Y:S01]  /*9100*/  LEA.HI.X.SX32 R9, R26, R29, 0x1, P5 ;  /* 0x0000001d1a097211 */ /* 0x000fe200028f0eff */
[----:B------:R-:W0:Y:S02]  /*9110*/  LDC R27, c[0x0][0x268] ;  /* 0x00009a00ff1b7b82 */ /* 0x000e240000000800 */
[----:B------:R1:W-:Y:S06]  /*9120*/  STL.64 [R1+0x15d0], R4 ;  /* 0x0015d00401007387 */ /* 0x0003ec0000100a00 */
[----:B------:R-:W4:Y:S01]  /*9130*/  LDC R26, c[0x0][0x268] ;  /* 0x00009a00ff1a7b82 */ /* 0x000f220000000800 */
[----:B-1----:R-:W-:Y:S01]  /*9140*/  IADD3 R4, P4, R21, R28, RZ ;  /* 0x0000001c15047210 */ /* 0x002fe20007f9e0ff */
[----:B---3--:R-:W-:-:S06]  /*9150*/  IMAD R21, R3, 0x113, RZ ;  /* 0x0000011303157824 */ /* 0x008fcc00078e02ff */
[----:B------:R-:W1:Y:S01]  /*9160*/  LDC R3, c[0x0][0x268] ;  /* 0x00009a00ff037b82 */ /* 0x000e620000000800 */
[----:B----4-:R-:W-:Y:S02]  /*9170*/  IMAD R20, R26, 0x22c, RZ ;  /* 0x0000022c1a147824 */ /* 0x010fe400078e02ff */
[----:B-1----:R-:W-:-:S05]  /*9180*/  IMAD R26, R3, 0x45, RZ ;  /* 0x00000045031a7824 */ /* 0x002fca00078e02ff */
[----:B------:R-:W1:Y:S01]  /*9190*/  LDC R3, c[0x0][0x268] ;  /* 0x00009a00ff037b82 */ /* 0x000e620000000800 */
[----:B0-----:R-:W-:-:S05]  /*91a0*/  IMAD R27, R27, 0x8a, RZ ;  /* 0x0000008a1b1b7824 */ /* 0x001fca00078e02ff */
[----:B------:R-:W-:-:S04]  /*91b0*/  IADD3 R12, P1, R27, R28, RZ ;  /* 0x0000001c1b0c7210 */ /* 0x000fc80007f3e0ff */
[-C--:B------:R-:W-:Y:S01]  /*91c0*/  LEA.HI.X.SX32 R13, R26, R29.reuse, 0x1, P1 ;  /* 0x0000001d1a0d7211 */ /* 0x080fe200008f0eff */
[----:B-1----:R-:W-:Y:S02]  /*91d0*/  IMAD R26, R3, 0x46, RZ ;  /* 0x00000046031a7824 */ /* 0x002fe400078e02ff */
[----:B------:R-:W0:Y:S01]  /*91e0*/  LDC R3, c[0x0][0x268] ;  /* 0x00009a00ff037b82 */ /* 0x000e220000000800 */
[----:B--2---:R-:W-:Y:S01]  /*91f0*/  IMAD R2, R2, 0x114, RZ ;  /* 0x0000011402027824 */ /* 0x004fe200078e02ff */
[-C--:B------:R-:W-:Y:S01]  /*9200*/  LEA.HI.X.SX32 R11, R21, R29.reuse, 0x1, P6 ;  /* 0x0000001d150b7211 */ /* 0x080fe200030f0eff */
[----:B------:R-:W-:Y:S03]  /*9210*/  STL.64 [R1+0x1258], R8 ;  /* 0x0012580801007387 */ /* 0x000fe60000100a00 */
[----:B------:R-:W-:Y:S02]  /*9220*/  IADD3 R14, P2, R2, R28, RZ ;  /* 0x0000001c020e7210 */ /* 0x000fe40007f5e0ff */
[----:B------:R-:W1:Y:S01]  /*9230*/  LDC R21, c[0x0][0x268] ;  /* 0x00009a00ff157b82 */ /* 0x000e620000000800 */
[----:B------:R2:W-:Y:S01]  /*9240*/  STL.64 [R1+0x1250], R10 ;  /* 0x0012500a01007387 */ /* 0x0005e20000100a00 */
[----:B------:R-:W-:-:S06]  /*9250*/  LEA.HI.X.SX32 R15, R27, R29, 0x1, P2 ;  /* 0x0000001d1b0f7211 */ /* 0x000fcc00010f0eff */
[----:B------:R-:W3:Y:S01]  /*9260*/  LDC R27, c[0x0][0x268] ;  /* 0x00009a00ff1b7b82 */ /* 0x000ee20000000800 */
[----:B--2---:R-:W-:Y:S01]  /*9270*/  IADD3 R10, P6, R20, R28, RZ ;  /* 0x0000001c140a7210 */ /* 0x004fe20007fde0ff */
[----:B0-----:R-:W-:-:S06]  /*9280*/  IMAD R20, R3, 0x8c, RZ ;  /* 0x0000008c03147824 */ /* 0x001fcc00078e02ff */
[----:B------:R-:W0:Y:S01]  /*9290*/  LDC R3, c[0x0][0x268] ;  /* 0x00009a00ff037b82 */ /* 0x000e220000000800 */
[----:B------:R-:W-:Y:S01]  /*92a0*/  LEA.HI.X.SX32 R19, R2, R29, 0x1, P3 ;  /* 0x0000001d02137211 */ /* 0x000fe200018f0eff */
[----:B------:R2:W-:Y:S01]  /*92b0*/  STL.64 [R1+0x1798], R12 ;  /* 0x0017980c01007387 */ /* 0x0005e20000100a00 */
[----:B-1----:R-:W-:-:S05]  /*92c0*/  IMAD R21, R21, 0x22e, RZ ;  /* 0x0000022e15157824 */ /* 0x002fca00078e02ff */
[----:B------:R-:W1:Y:S01]  /*92d0*/  LDC R2, c[0x0][0x268] ;  /* 0x00009a00ff027b82 */ /* 0x000e620000000800 */
[----:B--2---:R-:W-:Y:S01]  /*92e0*/  IADD3 R12, P1, R21, R28, RZ ;  /* 0x0000001c150c7210 */ /* 0x004fe20007f3e0ff */
[----:B---3--:R-:W-:Y:S02]  /*92f0*/  IMAD R21, R27, 0x118, RZ ;  /* 0x000001181b157824 */ /* 0x008fe400078e02ff */
[----:B0-----:R-:W-:-:S04]  /*9300*/  IMAD R27, R3, 0x115, RZ ;  /* 0x00000115031b7824 */ /* 0x001fc800078e02ff */
[----:B------:R-:W0:Y:S01]  /*9310*/  LDC R3, c[0x0][0x268] ;  /* 0x00009a00ff037b82 */ /* 0x000e220000000800 */
[----:B------:R-:W-:Y:S01]  /*9320*/  IADD3 R8, P5, R24, R28, RZ ;  /* 0x0000001c18087210 */ /* 0x000fe20007fbe0ff */
[----:B-1----:R-:W-:Y:S01]  /*9330*/  IMAD R2, R2, 0x8b, RZ ;  /* 0x0000008b02027824 */ /* 0x002fe200078e02ff */
[-C--:B------:R-:W-:Y:S01]  /*9340*/  LEA.HI.X.SX32 R5, R27, R29.reuse, 0x1, P4 ;  /* 0x0000001d1b057211 */ /* 0x080fe200020f0eff */
[----:B------:R-:W-:Y:S01]  /*9350*/  STL.64 [R1+0x15c8], R14 ;  /* 0x0015c80e01007387 */ /* 0x000fe20000100a00 */
[----:B------:R-:W-:-:S03]  /*9360*/  LEA.HI.X.SX32 R11, R24, R29, 0x1, P6 ;  /* 0x0000001d180b7211 */ /* 0x000fc600030f0eff */
[----:B------:R-:W1:Y:S01]  /*9370*/  LDC R27, c[0x0][0x268] ;  /* 0x00009a00ff1b7b82 */ /* 0x000e620000000800 */
[----:B------:R-:W-:Y:S01]  /*9380*/  LEA.HI.X.SX32 R9, R2, R29, 0x1, P5 ;  /* 0x0000001d02097211 */ /* 0x000fe200028f0eff */
[----:B------:R-:W-:Y:S04]  /*9390*/  STL.64 [R1+0x1248], R18 ;  /* 0x0012481201007387 */ /* 0x000fe80000100a00 */
[----:B------:R-:W-:Y:S02]  /*93a0*/  STL.64 [R1+0x1240], R4 ;  /* 0x0012400401007387 */ /* 0x000fe40000100a00 */
[----:B------:R-:W2:Y:S02]  /*93b0*/  LDC R2, c[0x0][0x268] ;  /* 0x00009a00ff027b82 */ /* 0x000ea40000000800 */
[----:B------:R3:W-:Y:S01]  /*93c0*/  STL.64 [R1+0x15c0], R8 ;  /* 0x0015c00801007387 */ /* 0x0007e20000100a00 */
[----:B0-----:R-:W-:-:S05]  /*93d0*/  IMAD R3, R3, 0x230, RZ ;  /* 0x0000023003037824 */ /* 0x001fca00078e02ff */
[----:B---3--:R-:W-:Y:S02]  /*93e0*/  IADD3 R8, P5, R3, R28, RZ ;  /* 0x0000001c03087210 */ /* 0x008fe40007fbe0ff */
[----:B------:R-:W0:Y:S01]  /*93f0*/  LDC R3, c[0x0][0x268] ;  /* 0x00009a00ff037b82 */ /* 0x000e220000000800 */
[----:B--2---:R-:W-:-:S07]  /*9400*/  IMAD R25, R2, 0x232, RZ ;  /* 0x0000023202197824 */ /* 0x004fce00078e02ff */
[----:B------:R-:W2:Y:S01]  /*9410*/  LDC R2, c[0x0][0x268] ;  /* 0x00009a00ff027b82 */ /* 0x000ea20000000800 */
[----:B0-----:R-:W-:-:S07]  /*9420*/  IMAD R24, R3, 0x117, RZ ;  /* 0x0000011703187824 */ /* 0x001fce00078e02ff */
[----:B------:R-:W0:Y:S01]  /*9430*/  LDC R3, c[0x0][0x268] ;  /* 0x00009a00ff037b82 */ /* 0x000e220000000800 */
[----:B------:R-:W-:Y:S01]  /*9440*/  LEA.HI.X.SX32 R13, R24, R29, 0x1, P1 ;  /* 0x0000001d180d7211 */ /* 0x000fe200008f0eff */
[----:B--2---:R-:W-:Y:S02]  /*9450*/  IMAD R24, R2, 0x23, RZ ;  /* 0x0000002302187824 */ /* 0x004fe400078e02ff */
[----:B0-----:R-:W-:-:S04]  /*9460*/  IMAD R2, R3, 0x234, RZ ;  /* 0x0000023403027824 */ /* 0x001fc800078e02ff */
[----:B------:R-:W0:Y:S01]  /*9470*/  LDC R3, c[0x0][0x268] ;  /* 0x00009a00ff037b82 */ /* 0x000e220000000800 */
[-C--:B------:R-:W-:Y:S02]  /*9480*/  IADD3 R14, P2, R26, R28.reuse, RZ ;  /* 0x0000001c1a0e7210 */ /* 0x080fe40007f5e0ff */
[-C--:B------:R-:W-:Y:S02]  /*9490*/  IADD3 R18, P3, R20, R28.reuse, RZ ;  /* 0x0000001c14127210 */ /* 0x080fe40007f7e0ff */
[-C--:B------:R-:W-:Y:S02]  /*94a0*/  LEA.HI.X.SX32 R15, R24, R29.reuse, 0x1, P2 ;  /* 0x0000001d180f7211 */ /* 0x080fe400010f0eff */
[-C--:B------:R-:W-:Y:S01]  /*94b0*/  LEA.HI.X.SX32 R19, R26, R29.reuse, 0x1, P3 ;  /* 0x0000001d1a137211 */ /* 0x080fe200018f0eff */
[----:B------:R-:W-:Y:S01]  /*94c0*/  STL.64 [R1+0x1238], R10 ;  /* 0x0012380a01007387 */ /* 0x000fe20000100a00 */
[-C--:B------:R-:W-:Y:S01]  /*94d0*/  IADD3 R4, P4, R21, R28.reuse, RZ ;  /* 0x0000001c15047210 */ /* 0x080fe20007f9e0ff */
[----:B-1----:R-:W-:Y:S01]  /*94e0*/  IMAD R27, R27, 0x11a, RZ ;  /* 0x0000011a1b1b7824 */ /* 0x002fe200078e02ff */
[----:B------:R-:W-:Y:S01]  /*94f0*/  LEA.HI.X.SX32 R9, R21, R29, 0x1, P5 ;  /* 0x0000001d15097211 */ /* 0x000fe200028f0eff */
[----:B------:R-:W-:Y:S01]  /*9500*/  STL.64 [R1+0x1230], R12 ;  /* 0x0012300c01007387 */ /* 0x000fe20000100a00 */
[----:B------:R-:W1:Y:S03]  /*9510*/  LDC R21, c[0x0][0x268] ;  /* 0x00009a00ff157b82 */ /* 0x000e660000000800 */
[----:B------:R-:W-:Y:S04]  /*9520*/  STL.64 [R1+0x1878], R14 ;  /* 0x0018780e01007387 */ /* 0x000fe80000100a00 */
[----:B------:R2:W-:Y:S01]  /*9530*/  STL.64 [R1+0x1790], R18 ;  /* 0x0017901201007387 */ /* 0x0005e20000100a00 */
[----:B0-----:R-:W-:Y:S01]  /*9540*/  IMAD R3, R3, 0x236, RZ ;  /* 0x0000023603037824 */ /* 0x001fe200078e02ff */
[----:B------:R-:W0:Y:S04]  /*9550*/  LDC R26, c[0x0][0x268] ;  /* 0x00009a00ff1a7b82 */ /* 0x000e280000000800 */
[----:B--2---:R-:W-:-:S04]  /*9560*/  IADD3 R18, P3, R3, R28, RZ ;  /* 0x0000001c03127210 */ /* 0x004fc80007f7e0ff */
[----:B------:R-:W2:Y:S01]  /*9570*/  LDC R3, c[0x0][0x268] ;  /* 0x00009a00ff037b82 */ /* 0x000ea20000000800 */
[----:B------:R-:W-:Y:S01]  /*9580*/  IADD3 R10, P6, R25, R28, RZ ;  /* 0x0000001c190a7210 */ /* 0x000fe20007fde0ff */
[----:B--2---:R-:W-:-:S05]  /*9590*/  IMAD R3, R3, 0x119, RZ ;  /* 0x0000011903037824 */ /* 0x004fca00078e02ff */
[----:B------:R-:W-:Y:S02]  /*95a0*/  LEA.HI.X.SX32 R11, R3, R29, 0x1, P6 ;  /* 0x0000001d030b7211 */ /* 0x000fe400030f0eff */
[----:B------:R-:W2:Y:S01]  /*95b0*/  LDC R3, c[0x0][0x268] ;  /* 0x00009a00ff037b82 */ /* 0x000ea20000000800 */
[----:B-1----:R-:W-:Y:S01]  /*95c0*/  IMAD R24, R21, 0x238, RZ ;  /* 0x0000023815187824 */ /* 0x002fe200078e02ff */
[----:B------:R-:W-:-:S06]  /*95d0*/  IADD3 R12, P1, R27, R28, RZ ;  /* 0x0000001c1b0c7210 */ /* 0x000fcc0007f3e0ff */
[----:B------:R-:W1:Y:S01]  /*95e0*/  LDC R21, c[0x0][0x268] ;  /* 0x00009a00ff157b82 */ /* 0x000e620000000800 */
[----:B--2---:R-:W-:-:S05]  /*95f0*/  IMAD R3, R3, 0x8d, RZ ;  /* 0x0000008d03037824 */ /* 0x004fca00078e02ff */
[-C--:B------:R-:W-:Y:S02]  /*9600*/  LEA.HI.X.SX32 R13, R3, R29.reuse, 0x1, P1 ;  /* 0x0000001d030d7211 */ /* 0x080fe400008f0eff */
[----:B------:R-:W2:Y:S01]  /*9610*/  LDC R3, c[0x0][0x268] ;  /* 0x00009a00ff037b82 */ /* 0x000ea20000000800 */
[----:B------:R-:W-:Y:S01]  /*9620*/  LEA.HI.X.SX32 R5, R20, R29, 0x1, P4 ;  /* 0x0000001d14057211 */ /* 0x000fe200020f0eff */
[----:B-1----:R-:W-:Y:S01]  /*9630*/  IMAD R21, R21, 0x23a, RZ ;  /* 0x0000023a15157824 */ /* 0x002fe200078e02ff */
[----:B------:R-:W-:-:S03]  /*9640*/  IADD3 R14, P2, R2, R28, RZ ;  /* 0x0000001c020e7210 */ /* 0x000fc60007f5e0ff */
[----:B------:R-:W-:Y:S02]  /*9650*/  STL.64 [R1+0x15b8], R4 ;  /* 0x0015b80401007387 */ /* 0x000fe40000100a00 */
[----:B------:R-:W1:Y:S02]  /*9660*/  LDC R2, c[0x0][0x268] ;  /* 0x00009a00ff027b82 */ /* 0x000e640000000800 */
[----:B------:R-:W-:Y:S04]  /*9670*/  STL.64 [R1+0x1228], R8 ;  /* 0x0012280801007387 */ /* 0x000fe80000100a00 */
[----:B------:R-:W-:Y:S01]  /*9680*/  STL.64 [R1+0x1220], R10 ;  /* 0x0012200a01007387 */ /* 0x000fe20000100a00 */
[----:B0-----:R-:W-:Y:S01]  /*9690*/  IMAD R26, R26, 0x11c, RZ ;  /* 0x0000011c1a1a7824 */ /* 0x001fe200078e02ff */
[----:B------:R-:W0:Y:S02]  /*96a0*/  LDC R20, c[0x0][0x268] ;  /* 0x00009a00ff147b82 */ /* 0x000e240000000800 */
[----:B------:R3:W-:Y:S02]  /*96b0*/  STL.64 [R1+0x15b0], R12 ;  /* 0x0015b00c01007387 */ /* 0x0007e40000100a00 */
[----:B---3--:R-:W-:Y:S01]  /*96c0*/  IADD3 R12, P1, R21, R28, RZ ;  /* 0x0000001c150c7210 */ /* 0x008fe20007f3e0ff */
[----:B--2---:R-:W-:-:S03]  /*96d0*/  IMAD R21, R3, 0x11b, RZ ;  /* 0x0000011b03157824 */ /* 0x004fc600078e02ff */
[----:B------:R-:W2:Y:S01]  /*96e0*/  LDC R3, c[0x0][0x268] ;  /* 0x00009a00ff037b82 */ /* 0x000ea20000000800 */
[----:B-1----:R-:W-:-:S05]  /*96f0*/  IMAD R2, R2, 0x8e, RZ ;  /* 0x0000008e02027824 */ /* 0x002fca00078e02ff */
[----:B------:R-:W-:Y:S01]  /*9700*/  IADD3 R4, P4, R2, R28, RZ ;  /* 0x0000001c02047210 */ /* 0x000fe20007f9e0ff */
[----:B--2---:R-:W-:-:S05]  /*9710*/  IMAD R3, R3, 0x47, RZ ;  /* 0x0000004703037824 */ /* 0x004fca00078e02ff */
[-C--:B------:R-:W-:Y:S02]  /*9720*/  LEA.HI.X.SX32 R5, R3, R29.reuse, 0x1, P4 ;  /* 0x0000001d03057211 */ /* 0x080fe400020f0eff */
[----:B------:R-:W1:Y:S01]  /*9730*/  LDC R3, c[0x0][0x268] ;  /* 0x00009a00ff037b82 */ /* 0x000e620000000800 */
[----:B------:R-:W-:Y:S02]  /*9740*/  LEA.HI.X.SX32 R19, R21, R29, 0x1, P3 ;  /* 0x0000001d15137211 */ /* 0x000fe400018f0eff */
[----:B------:R-:W-:-:S05]  /*9750*/  IADD3 R10, P6, R24, R28, RZ ;  /* 0x0000001c180a7210 */ /* 0x000fca0007fde0ff */
[----:B------:R-:W2:Y:S01]  /*9760*/  LDC R21, c[0x0][0x268] ;  /* 0x00009a00ff157b82 */ /* 0x000ea20000000800 */
[----:B-1----:R-:W-:-:S07]  /*9770*/  IMAD R24, R3, 0x24, RZ ;  /* 0x0000002403187824 */ /* 0x002fce00078e02ff */
[----:B------:R-:W1:Y:S01]  /*9780*/  LDC R3, c[0x0][0x268] ;  /* 0x00009a00ff037b82 */ /* 0x000e620000000800 */
[----:B------:R-:W-:Y:S01]  /*9790*/  LEA.HI.X.SX32 R15, R27, R29, 0x1, P2 ;  /* 0x0000001d1b0f7211 */ /* 0x000fe200010f0eff */
[----:B--2---:R-:W-:-:S04]  /*97a0*/  IMAD R21, R21, 0x23e, RZ ;  /* 0x0000023e15157824 */ /* 0x004fc800078e02ff */
[----:B------:R-:W-:Y:S01]  /*97b0*/  STL.64 [R1+0x1218], R14 ;  /* 0x0012180e01007387 */ /* 0x000fe20000100a00 */
[-C--:B------:R-:W-:Y:S01]  /*97c0*/  IADD3 R8, P5, R26, R28.reuse, RZ ;  /* 0x0000001c1a087210 */ /* 0x080fe20007fbe0ff */
[----:B0-----:R-:W-:Y:S01]  /*97d0*/  IMAD R25, R20, 0x11e, RZ ;  /* 0x0000011e14197824 */ /* 0x001fe200078e02ff */
[-C--:B------:R-:W-:Y:S01]  /*97e0*/  LEA.HI.X.SX32 R11, R26, R29.reuse, 0x1, P6 ;  /* 0x0000001d1a0b7211 */ /* 0x080fe200030f0eff */
[----:B------:R-:W-:Y:S01]  /*97f0*/  STL.64 [R1+0x1210], R18 ;  /* 0x0012101201007387 */ /* 0x000fe20000100a00 */
[----:B------:R-:W0:Y:S03]  /*9800*/  LDC R26, c[0x0][0x268] ;  /* 0x00009a00ff1a7b82 */ /* 0x000e260000000800 */
[----:B------:R2:W-:Y:S05]  /*9810*/  STL.64 [R1+0x1788], R4 ;  /* 0x0017880401007387 */ /* 0x0005ea0000100a00 */
[----:B------:R-:W3:Y:S01]  /*9820*/  LDC R27, c[0x0][0x268] ;  /* 0x00009a00ff1b7b82 */ /* 0x000ee20000000800 */
[----:B--2---:R-:W-:Y:S01]  /*9830*/  IADD3 R4, P4, R21, R28, RZ ;  /* 0x0000001c15047210 */ /* 0x004fe20007f9e0ff */
[----:B-1----:R-:W-:Y:S01]  /*9840*/  IMAD R21, R3, 0x11d, RZ ;  /* 0x0000011d03157824 */ /* 0x002fe200078e02ff */
[----:B------:R-:W-:-:S05]  /*9850*/  LEA.HI.X.SX32 R9, R2, R29, 0x1, P5 ;  /* 0x0000001d02097211 */ /* 0x000fca00028f0eff */
[----:B------:R-:W1:Y:S01]  /*9860*/  LDC R3, c[0x0][0x268] ;  /* 0x00009a00ff037b82 */ /* 0x000e620000000800 */
[----:B------:R-:W-:Y:S01]  /*9870*/  LEA.HI.X.SX32 R13, R21, R29, 0x1, P1 ;  /* 0x0000001d150d7211 */ /* 0x000fe200008f0eff */
[----:B0-----:R-:W-:Y:S01]  /*9880*/  IMAD R21, R26, 0x90, RZ ;  /* 0x000000901a157824 */ /* 0x001fe200078e02ff */
[----:B------:R-:W-:-:S05]  /*9890*/  IADD3 R14, P2, R25, R28, RZ ;  /* 0x0000001c190e7210 */ /* 0x000fca0007f5e0ff */
[----:B------:R-:W0:Y:S08]  /*98a0*/  LDC R2, c[0x0][0x268] ;  /* 0x00009a00ff027b82 */ /* 0x000e300000000800 */
[----:B------:R-:W2:Y:S01]  /*98b0*/  LDC R20, c[0x0][0x268] ;  /* 0x00009a00ff147b82 */ /* 0x000ea20000000800 */
[----:B-1----:R-:W-:-:S07]  /*98c0*/  IMAD R26, R3, 0x8f, RZ ;  /* 0x0000008f031a7824 */ /* 0x002fce00078e02ff */
[----:B------:R-:W1:Y:S01]  /*98d0*/  LDC R3, c[0x0][0x268] ;  /* 0x00009a00ff037b82 */ /* 0x000e620000000800 */
[----:B------:R-:W-:Y:S01]  /*98e0*/  LEA.HI.X.SX32 R15, R26, R29, 0x1, P2 ;  /* 0x0000001d1a0f7211 */ /* 0x000fe200010f0eff */
[----:B---3--:R-:W-:Y:S02]  /*98f0*/  IMAD R27, R27, 0x23c, RZ ;  /* 0x0000023c1b1b7824 */ /* 0x008fe400078e02ff */
[----:B-1----:R-:W-:-:S04]  /*9900*/  IMAD R26, R3, 0x11f, RZ ;  /* 0x0000011f031a7824 */ /* 0x002fc800078e02ff */
[----:B------:R-:W1:Y:S01]  /*9910*/  LDC R3, c[0x0][0x268] ;  /* 0x00009a00ff037b82 */ /* 0x000e620000000800 */
[----:B------:R-:W-:Y:S02]  /*9920*/  IADD3 R18, P3, R27, R28, RZ ;  /* 0x0000001c1b127210 */ /* 0x000fe40007f7e0ff */
[-C--:B------:R-:W-:Y:S02]  /*9930*/  LEA.HI.X.SX32 R5, R26, R29.reuse, 0x1, P4 ;  /* 0x0000001d1a057211 */ /* 0x080fe400020f0eff */
[----:B------:R-:W-:-:S03]  /*9940*/  LEA.HI.X.SX32 R19, R25, R29, 0x1, P3 ;  /* 0x0000001d19137211 */ /* 0x000fc600018f0eff */
[----:B------:R-:W3:Y:S08]  /*9950*/  LDC R25, c[0x0][0x268] ;  /* 0x00009a00ff197b82 */ /* 0x000ef00000000800 */
[----:B------:R-:W4:Y:S01]  /*9960*/  LDC R26, c[0x0][0x268] ;  /* 0x00009a00ff1a7b82 */ /* 0x000f220000000800 */
[----:B-1----:R-:W-:Y:S01]  /*9970*/  IMAD R22, R3, 0x240, RZ ;  /* 0x0000024003167824 */ /* 0x002fe200078e02ff */
[----:B------:R-:W-:Y:S06]  /*9980*/  STL.64 [R1+0x15a8], R8 ;  /* 0x0015a80801007387 */ /* 0x000fec0000100a00 */
[----:B------:R-:W1:Y:S01]  /*9990*/  LDC R3, c[0x0][0x268] ;  /* 0x00009a00ff037b82 */ /* 0x000e620000000800 */
[----:B------:R-:W-:Y:S04]  /*99a0*/  STL.64 [R1+0x1208], R10 ;  /* 0x0012080a01007387 */ /* 0x000fe80000100a00 */
[----:B------:R-:W-:Y:S03]  /*99b0*/  STL.64 [R1+0x1200], R12 ;  /* 0x0012000c01007387 */ /* 0x000fe60000100a00 */
[----:B------:R-:W0:Y:S01]  /*99c0*/  LDC R27, c[0x0][0x268] ;  /* 0x00009a00ff1b7b82 */ /* 0x000e220000000800 */
[----:B------:R-:W-:Y:S04]  /*99d0*/  STL.64 [R1+0x15a0], R14 ;  /* 0x0015a00e01007387 */ /* 0x000fe80000100a00 */
[----:B------:R-:W-:Y:S04]  /*99e0*/  STL.64 [R1+0x11f8], R18 ;  /* 0x0011f81201007387 */ /* 0x000fe80000100a00 */
[----:B------:R2:W-:Y:S02]  /*99f0*/  STL.64 [R1+0x11f0], R4 ;  /* 0x0011f00401007387 */ /* 0x0005e40000100a00 */
[----:B--2---:R-:W-:Y:S01]  /*9a00*/  IADD3 R4, P4, R22, R28, RZ ;  /* 0x0000001c16047210 */ /* 0x004fe20007f9e0ff */
[----:B---3--:R-:W-:-:S02]  /*9a10*/  IMAD R22, R25, 0x9, RZ ;  /* 0x0000000919167824 */ /* 0x008fc400078e02ff */
[----:B----4-:R-:W-:Y:S02]  /*9a20*/  IMAD R25, R26, 0x242, RZ ;  /* 0x000002421a197824 */ /* 0x010fe400078e02ff */
[----:B-1----:R-:W-:Y:S02]  /*9a30*/  IMAD R26, R3, 0x122, RZ ;  /* 0x00000122031a7824 */ /* 0x002fe400078e02ff */
[----:B------:R-:W1:Y:S01]  /*9a40*/  LDC R3, c[0x0][0x268] ;  /* 0x00009a00ff037b82 */ /* 0x000e620000000800 */
[----:B0-----:R-:W-:Y:S01]  /*9a50*/  IMAD R27, R27, 0x12, RZ ;  /* 0x000000121b1b7824 */ /* 0x001fe200078e02ff */
[----:B------:R-:W-:-:S04]  /*9a60*/  IADD3 R10, P6, R24, R28, RZ ;  /* 0x0000001c180a7210 */ /* 0x000fc80007fde0ff */
[CC--:B------:R-:W-:Y:S02]  /*9a70*/  IADD3 R8, P5, R27.reuse, R28.reuse, RZ ;  /* 0x0000001c1b087210 */ /* 0x0c0fe40007fbe0ff */
[----:B------:R-:W-:Y:S01]  /*9a80*/  LEA.HI.X.SX32 R11, R27, R29, 0x1, P6 ;  /* 0x0000001d1b0b7211 */ /* 0x000fe200030f0eff */
[----:B------:R-:W-:Y:S02]  /*9a90*/  IMAD R2, R2, 0x48, RZ ;  /* 0x0000004802027824 */ /* 0x000fe400078e02ff */
[----:B-1----:R-:W-:Y:S02]  /*9aa0*/  IMAD R27, R3, 0x244, RZ ;  /* 0x00000244031b7824 */ /* 0x002fe400078e02ff */
[----:B------:R-:W0:Y:S01]  /*9ab0*/  LDC R3, c[0x0][0x268] ;  /* 0x00009a00ff037b82 */ /* 0x000e220000000800 */
[-C--:B------:R-:W-:Y:S02]  /*9ac0*/  IADD3 R12, P1, R2, R28.reuse, RZ ;  /* 0x0000001c020c7210 */ /* 0x080fe40007f3e0ff */
[----:B------:R-:W-:-:S02]  /*9ad0*/  IADD3 R14, P2, R21, R28, RZ ;  /* 0x0000001c150e7210 */ /* 0x000fc40007f5e0ff */
[-C--:B------:R-:W-:Y:S02]  /*9ae0*/  LEA.HI.X.SX32 R9, R22, R29.reuse, 0x1, P5 ;  /* 0x0000001d16097211 */ /* 0x080fe400028f0eff */
[-C--:B------:R-:W-:Y:S02]  /*9af0*/  LEA.HI.X.SX32 R13, R24, R29.reuse, 0x1, P1 ;  /* 0x0000001d180d7211 */ /* 0x080fe400008f0eff */
[----:B------:R-:W-:Y:S01]  /*9b00*/  LEA.HI.X.SX32 R15, R2, R29, 0x1, P2 ;  /* 0x0000001d020f7211 */ /* 0x000fe200010f0eff */
[----:B------:R-:W-:Y:S01]  /*9b10*/  STL.64 [R1+0x1920], R8 ;  /* 0x0019200801007387 */ /* 0x000fe20000100a00 */
[----:B------:R-:W-:Y:S01]  /*9b20*/  IMAD R20, R20, 0x120, RZ ;  /* 0x0000012014147824 */ /* 0x000fe200078e02ff */
[----:B------:R-:W1:Y:S02]  /*9b30*/  LDC R2, c[0x0][0x268] ;  /* 0x00009a00ff027b82 */ /* 0x000e640000000800 */
[----:B------:R-:W-:Y:S04]  /*9b40*/  STL.64 [R1+0x18e8], R10 ;  /* 0x0018e80a01007387 */ /* 0x000fe80000100a00 */
[----:B------:R-:W-:Y:S01]  /*9b50*/  STL.64 [R1+0x1870], R12 ;  /* 0x0018700c01007387 */ /* 0x000fe20000100a00 */
[----:B0-----:R-:W-:-:S03]  /*9b60*/  IMAD R3, R3, 0x246, RZ ;  /* 0x0000024603037824 */ /* 0x001fc600078e02ff */
[----:B------:R0:W-:Y:S02]  /*9b70*/  STL.64 [R1+0x1780], R14 ;  /* 0x0017800e01007387 */ /* 0x0001e40000100a00 */
[-C--:B0-----:R-:W-:Y:S02]  /*9b80*/  IADD3 R14, P2, R3, R28.reuse, RZ ;  /* 0x0000001c030e7210 */ /* 0x081fe40007f5e0ff */
[----:B------:R-:W0:Y:S01]  /*9b90*/  LDC R3, c[0x0][0x268] ;  /* 0x00009a00ff037b82 */ /* 0x000e220000000800 */
[----:B------:R-:W-:-:S04]  /*9ba0*/  IADD3 R18, P3, R20, R28, RZ ;  /* 0x0000001c14127210 */ /* 0x000fc80007f7e0ff */
[-C--:B------:R-:W-:Y:S01]  /*9bb0*/  LEA.HI.X.SX32 R19, R21, R29.reuse, 0x1, P3 ;  /* 0x0000001d15137211 */ /* 0x080fe200018f0eff */
[----:B0-----:R-:W-:Y:S02]  /*9bc0*/  IMAD R21, R3, 0x121, RZ ;  /* 0x0000012103157824 */ /* 0x001fe400078e02ff */
[----:B------:R-:W0:Y:S01]  /*9bd0*/  LDC R3, c[0x0][0x268] ;  /* 0x00009a00ff037b82 */ /* 0x000e220000000800 */
[----:B------:R-:W-:Y:S02]  /*9be0*/  LEA.HI.X.SX32 R5, R20, R29, 0x1, P4 ;  /* 0x0000001d14057211 */ /* 0x000fe400020f0eff */
[----:B------:R-:W-:-:S05]  /*9bf0*/  IADD3 R8, P5, R25, R28, RZ ;  /* 0x0000001c19087210 */ /* 0x000fca0007fbe0ff */
[----:B------:R-:W2:Y:S01]  /*9c00*/  LDC R20, c[0x0][0x268] ;  /* 0x00009a00ff147b82 */ /* 0x000ea20000000800 */
[----:B0-----:R-:W-:-:S07]  /*9c10*/  IMAD R24, R3, 0x248, RZ ;  /* 0x0000024803187824 */ /* 0x001fce00078e02ff */
[----:B------:R-:W0:Y:S01]  /*9c20*/  LDC R3, c[0x0][0x268] ;  /* 0x00009a00ff037b82 */ /* 0x000e220000000800 */
[----:B------:R-:W-:Y:S01]  /*9c30*/  LEA.HI.X.SX32 R9, R21, R29, 0x1, P5 ;  /* 0x0000001d15097211 */ /* 0x000fe200028f0eff */
[----:B------:R-:W-:Y:S04]  /*9c40*/  STL.64 [R1+0x1598], R18 ;  /* 0x0015981201007387 */ /* 0x000fe80000100a00 */
[----:B------:R-:W-:Y:S02]  /*9c50*/  STL.64 [R1+0x11e8], R4 ;  /* 0x0011e80401007387 */ /* 0x000fe40000100a00 */
[----:B------:R-:W3:Y:S02]  /*9c60*/  LDC R21, c[0x0][0x268] ;  /* 0x00009a00ff157b82 */ /* 0x000ee40000000800 */
[----:B------:R4:W-:Y:S02]  /*9c70*/  STL.64 [R1+0x11e0], R8 ;  /* 0x0011e00801007387 */ /* 0x0009e40000100a00 */
[----:B----4-:R-:W-:Y:S01]  /*9c80*/  IADD3 R8, P5, R24, R28, RZ ;  /* 0x0000001c18087210 */ /* 0x010fe20007fbe0ff */
[----:B0-----:R-:W-:-:S03]  /*9c90*/  IMAD R24, R3, 0x126, RZ ;  /* 0x0000012603187824 */ /* 0x001fc600078e02ff */
[----:B------:R-:W0:Y:S01]  /*9ca0*/  LDC R3, c[0x0][0x268] ;  /* 0x00009a00ff037b82 */ /* 0x000e220000000800 */
[----:B--2---:R-:W-:Y:S01]  /*9cb0*/  IMAD R20, R20, 0x91, RZ ;  /* 0x0000009114147824 */ /* 0x004fe200078e02ff */
[-C--:B------:R-:W-:Y:S02]  /*9cc0*/  IADD3 R10, P6, R26, R28.reuse, RZ ;  /* 0x0000001c1a0a7210 */ /* 0x080fe40007fde0ff */
[-C--:B------:R-:W-:Y:S02]  /*9cd0*/  IADD3 R12, P1, R27, R28.reuse, RZ ;  /* 0x0000001c1b0c7210 */ /* 0x080fe40007f3e0ff */
[-C--:B------:R-:W-:Y:S01]  /*9ce0*/  LEA.HI.X.SX32 R11, R20, R29.reuse, 0x1, P6 ;  /* 0x0000001d140b7211 */ /* 0x080fe200030f0eff */
[----:B---3--:R-:W-:Y:S01]  /*9cf0*/  IMAD R21, R21, 0x24a, RZ ;  /* 0x0000024a15157824 */ /* 0x008fe200078e02ff */
[----:B------:R-:W-:Y:S01]  /*9d00*/  LEA.HI.X.SX32 R13, R26, R29, 0x1, P1 ;  /* 0x0000001d1a0d7211 */ /* 0x000fe200008f0eff */
[----:B------:R-:W2:Y:S02]  /*9d10*/  LDC R27, c[0x0][0x268] ;  /* 0x00009a00ff1b7b82 */ /* 0x000ea40000000800 */
[----:B------:R3:W-:Y:S06]  /*9d20*/  STL.64 [R1+0x1590], R10 ;  /* 0x0015900a01007387 */ /* 0x0007ec0000100a00 */
[----:B------:R-:W4:Y:S01]  /*9d30*/  LDC R26, c[0x0][0x268] ;  /* 0x00009a00ff1a7b82 */ /* 0x000f220000000800 */
[----:B---3--:R-:W-:Y:S01]  /*9d40*/  IADD3 R10, P6, R21, R28, RZ ;  /* 0x0000001c150a7210 */ /* 0x008fe20007fde0ff */
[----:B0-----:R-:W-:-:S06]  /*9d50*/  IMAD R21, R3, 0x123, RZ ;  /* 0x0000012303157824 */ /* 0x001fcc00078e02ff */
[----:B------:R-:W0:Y:S01]  /*9d60*/  LDC R3, c[0x0][0x268] ;  /* 0x00009a00ff037b82 */ /* 0x000e220000000800 */
[----:B----4-:R-:W-:Y:S02]  /*9d70*/  IMAD R20, R26, 0x24c, RZ ;  /* 0x0000024c1a147824 */ /* 0x010fe400078e02ff */
[----:B0-----:R-:W-:-:S05]  /*9d80*/  IMAD R26, R3, 0x49, RZ ;  /* 0x00000049031a7824 */ /* 0x001fca00078e02ff */
[----:B------:R-:W0:Y:S01]  /*9d90*/  LDC R3, c[0x0][0x268] ;  /* 0x00009a00ff037b82 */ /* 0x000e220000000800 */
[----:B--2---:R-:W-:Y:S01]  /*9da0*/  IMAD R27, R27, 0x92, RZ ;  /* 0x000000921b1b7824 */ /* 0x004fe200078e02ff */
[----:B------:R-:W-:-:S04]  /*9db0*/  LEA.HI.X.SX32 R15, R21, R29, 0x1, P2 ;  /* 0x0000001d150f7211 */ /* 0x000fc800010f0eff */
[----:B------:R-:W-:Y:S02]  /*9dc0*/  IADD3 R18, P3, R27, R28, RZ ;  /* 0x0000001c1b127210 */ /* 0x000fe40007f7e0ff */
[----:B------:R-:W2:Y:S02]  /*9dd0*/  LDC R21, c[0x0][0x268] ;  /* 0x00009a00ff157b82 */ /* 0x000ea40000000800 */
[----:B------:R-:W-:Y:S01]  /*9de0*/  LEA.HI.X.SX32 R19, R26, R29, 0x1, P3 ;  /* 0x0000001d1a137211 */ /* 0x000fe200018f0eff */
[----:B0-----:R-:W-:-:S05]  /*9df0*/  IMAD R26, R3, 0x4a, RZ ;  /* 0x0000004a031a7824 */ /* 0x001fca00078e02ff */
[----:B------:R-:W0:Y:S01]  /*9e00*/  LDC R3, c[0x0][0x268] ;  /* 0x00009a00ff037b82 */ /* 0x000e220000000800 */
[----:B-1----:R-:W-:Y:S01]  /*9e10*/  IMAD R2, R2, 0x124, RZ ;  /* 0x0000012402027824 */ /* 0x002fe200078e02ff */
[----:B------:R-:W-:Y:S01]  /*9e20*/  STL.64 [R1+0x11d8], R12 ;  /* 0x0011d80c01007387 */ /* 0x000fe20000100a00 */
[----:B--2---:R-:W-:-:S03]  /*9e30*/  IMAD R21, R21, 0x24e, RZ ;  /* 0x0000024e15157824 */ /* 0x004fc600078e02ff */
[CC--:B------:R-:W-:Y:S01]  /*9e40*/  IADD3 R4, P4, R2.reuse, R28.reuse, RZ ;  /* 0x0000001c02047210 */ /* 0x0c0fe20007f9e0ff */
[----:B------:R-:W-:Y:S03]  /*9e50*/  STL.64 [R1+0x11d0], R14 ;  /* 0x0011d00e01007387 */ /* 0x000fe60000100a00 */
[-C--:B------:R-:W-:Y:S01]  /*9e60*/  LEA.HI.X.SX32 R5, R27, R29.reuse, 0x1, P4 ;  /* 0x0000001d1b057211 */ /* 0x080fe200020f0eff */
[----:B------:R1:W-:Y:S01]  /*9e70*/  STL.64 [R1+0x1778], R18 ;  /* 0x0017781201007387 */ /* 0x0003e20000100a00 */
[----:B------:R-:W-:Y:S02]  /*9e80*/  LEA.HI.X.SX32 R9, R2, R29, 0x1, P5 ;  /* 0x0000001d02097211 */ /* 0x000fe400028f0eff */
[----:B------:R-:W2:Y:S01]  /*9e90*/  LDC R2, c[0x0][0x268] ;  /* 0x00009a00ff027b82 */ /* 0x000ea20000000800 */
[----:B-1----:R-:W-:Y:S01]  /*9ea0*/  IADD3 R18, P3, R21, R28, RZ ;  /* 0x0000001c15127210 */ /* 0x002fe20007f7e0ff */
[----:B0-----:R-:W-:-:S06]  /*9eb0*/  IMAD R27, R3, 0x94, RZ ;  /* 0x00000094031b7824 */ /* 0x001fcc00078e02ff */
[----:B------:R-:W0:Y:S08]  /*9ec0*/  LDC R21, c[0x0][0x268] ;  /* 0x00009a00ff157b82 */ /* 0x000e300000000800 */
[----:B------:R-:W1:Y:S01]  /*9ed0*/  LDC R3, c[0x0][0x268] ;  /* 0x00009a00ff037b82 */ /* 0x000e620000000800 */
[-C--:B------:R-:W-:Y:S02]  /*9ee0*/  IADD3 R14, P2, R20, R28.reuse, RZ ;  /* 0x0000001c140e7210 */ /* 0x080fe40007f5e0ff */
[----:B------:R-:W-:Y:S01]  /*9ef0*/  IADD3 R12, P1, R24, R28, RZ ;  /* 0x0000001c180c7210 */ /* 0x000fe20007f3e0ff */
[----:B--2---:R-:W-:-:S02]  /*9f00*/  IMAD R2, R2, 0x93, RZ ;  /* 0x0000009302027824 */ /* 0x004fc400078e02ff */
[----:B0-----:R-:W-:Y:S02]  /*9f10*/  IMAD R20, R21, 0x128, RZ ;  /* 0x0000012815147824 */ /* 0x001fe400078e02ff */
[----:B-1----:R-:W-:Y:S02]  /*9f20*/  IMAD R21, R3, 0x125, RZ ;  /* 0x0000012503157824 */ /* 0x002fe400078e02ff */
[----:B------:R-:W0:Y:S01]  /*9f30*/  LDC R3, c[0x0][0x268] ;  /* 0x00009a00ff037b82 */ /* 0x000e220000000800 */
[----:B------:R-:W-:-:S07]  /*9f40*/  LEA.HI.X.SX32 R13, R2, R29, 0x1, P1 ;  /* 0x0000001d020d7211 */ /* 0x000fce00008f0eff */
[----:B------:R-:W1:Y:S01]  /*9f50*/  LDC R2, c[0x0][0x268] ;  /* 0x00009a00ff027b82 */ /* 0x000e620000000800 */
[-C--:B------:R-:W-:Y:S01]  /*9f60*/  LEA.HI.X.SX32 R11, R21, R29.reuse, 0x1, P6 ;  /* 0x0000001d150b7211 */ /* 0x080fe200030f0eff */
[----:B------:R-:W-:Y:S04]  /*9f70*/  STL.64 [R1+0x1588], R4 ;  /* 0x0015880401007387 */ /* 0x000fe80000100a00 */
[----:B------:R-:W-:Y:S01]  /*9f80*/  STL.64 [R1+0x11c8], R8 ;  /* 0x0011c80801007387 */ /* 0x000fe20000100a00 */
[----:B------:R-:W-:Y:S01]  /*9f90*/  LEA.HI.X.SX32 R15, R24, R29, 0x1, P2 ;  /* 0x0000001d180f7211 */ /* 0x000fe200010f0eff */
[----:B------:R-:W2:Y:S02]  /*9fa0*/  LDC R21, c[0x0][0x268] ;  /* 0x00009a00ff157b82 */ /* 0x000ea40000000800 */
[----:B------:R-:W-:Y:S01]  /*9fb0*/  STL.64 [R1+0x11c0], R10 ;  /* 0x0011c00a01007387 */ /* 0x000fe20000100a00 */
[----:B0-----:R-:W-:-:S03]  /*9fc0*/  IMAD R3, R3, 0x250, RZ ;  /* 0x0000025003037824 */ /* 0x001fc600078e02ff */
[----:B------:R0:W-:Y:S02]  /*9fd0*/  STL.64 [R1+0x1580], R12 ;  /* 0x0015800c01007387 */ /* 0x0001e40000100a00 */
[----:B0-----:R-:W-:Y:S02]  /*9fe0*/  IADD3 R12, P1, R3, R28, RZ ;  /* 0x0000001c030c7210 */ /* 0x001fe40007f3e0ff */
[----:B------:R-:W0:Y:S01]  /*9ff0*/  LDC R3, c[0x0][0x268] ;  /* 0x00009a00ff037b82 */ /* 0x000e220000000800 */
[----:B-1----:R-:W-:-:S07]  /*a000*/  IMAD R25, R2, 0x252, RZ ;  /* 0x0000025202197824 */ /* 0x002fce00078e02ff */
[----:B------:R-:W1:Y:S01]  /*a010*/  LDC R2, c[0x0][0x268] ;  /* 0x00009a00ff027b82 */ /* 0x000e620000000800 */
[----:B0-----:R-:W-:Y:S01]  /*a020*/  IMAD R24, R3, 0x127, RZ ;  /* 0x0000012703187824 */ /* 0x001fe200078e02ff */
[-C--:B------:R-:W-:Y:S02]  /*a030*/  IADD3 R4, P4, R26, R28.reuse, RZ ;  /* 0x0000001c1a047210 */ /* 0x080fe40007f9e0ff */
[----:B------:R-:W-:Y:S01]  /*a040*/  IADD3 R8, P5, R27, R28, RZ ;  /* 0x0000001c1b087210 */ /* 0x000fe20007fbe0ff */
[----:B------:R0:W-:Y:S01]  /*a050*/  STL.64 [R1+0x11b8], R14 ;  /* 0x0011b80e01007387 */ /* 0x0001e20000100a00 */
[----:B------:R-:W-:Y:S02]  /*a060*/  LEA.HI.X.SX32 R19, R24, R29, 0x1, P3 ;  /* 0x0000001d18137211 */ /* 0x000fe400018f0eff */
[----:B------:R-:W3:Y:S01]  /*a070*/  LDC R3, c[0x0][0x268] ;  /* 0x00009a00ff037b82 */ /* 0x000ee20000000800 */
[----:B-1----:R-:W-:-:S07]  /*a080*/  IMAD R24, R2, 0x25, RZ ;  /* 0x0000002502187824 */ /* 0x002fce00078e02ff */
[----:B------:R-:W1:Y:S01]  /*a090*/  LDC R2, c[0x0][0x268] ;  /* 0x00009a00ff027b82 */ /* 0x000e620000000800 */
[-C--:B------:R-:W-:Y:S02]  /*a0a0*/  LEA.HI.X.SX32 R5, R24, R29.reuse, 0x1, P4 ;  /* 0x0000001d18057211 */ /* 0x080fe400020f0eff */
[-C--:B------:R-:W-:Y:S01]  /*a0b0*/  LEA.HI.X.SX32 R9, R26, R29.reuse, 0x1, P5 ;  /* 0x0000001d1a097211 */ /* 0x080fe200028f0eff */
[----:B------:R-:W-:Y:S04]  /*a0c0*/  STL.64 [R1+0x11b0], R18 ;  /* 0x0011b01201007387 */ /* 0x000fe80000100a00 */
[----:B------:R-:W-:Y:S01]  /*a0d0*/  STL.64 [R1+0x1868], R4 ;  /* 0x0018680401007387 */ /* 0x000fe20000100a00 */
[-C--:B------:R-:W-:Y:S01]  /*a0e0*/  IADD3 R10, P6, R20, R28.reuse, RZ ;  /* 0x0000001c140a7210 */ /* 0x080fe20007fde0ff */
[----:B--2---:R-:W-:Y:S01]  /*a0f0*/  IMAD R21, R21, 0x12a, RZ ;  /* 0x0000012a15157824 */ /* 0x004fe200078e02ff */
[-C--:B0-----:R-:W-:Y:S01]  /*a100*/  IADD3 R14, P2, R25, R28.reuse, RZ ;  /* 0x0000001c190e7210 */ /* 0x081fe20007f5e0ff */
[----:B------:R0:W-:Y:S01]  /*a110*/  STL.64 [R1+0x1770], R8 ;  /* 0x0017700801007387 */ /* 0x0001e20000100a00 */
[----:B-1----:R-:W-:Y:S01]  /*a120*/  IMAD R2, R2, 0x256, RZ ;  /* 0x0000025602027824 */ /* 0x002fe200078e02ff */
[-C--:B------:R-:W-:Y:S01]  /*a130*/  LEA.HI.X.SX32 R13, R20, R29.reuse, 0x1, P1 ;  /* 0x0000001d140d7211 */ /* 0x080fe200008f0eff */
[----:B---3--:R-:W-:Y:S01]  /*a140*/  IMAD R3, R3, 0x254, RZ ;  /* 0x0000025403037824 */ /* 0x008fe200078e02ff */
[----:B------:R-:W-:Y:S01]  /*a150*/  LEA.HI.X.SX32 R11, R27, R29, 0x1, P6 ;  /* 0x0000001d1b0b7211 */ /* 0x000fe200030f0eff */
[----:B------:R-:W1:Y:S01]  /*a160*/  LDC R20, c[0x0][0x268] ;  /* 0x00009a00ff147b82 */ /* 0x000e620000000800 */
[----:B0-----:R-:W-:-:S07]  /*a170*/  IADD3 R8, P5, R2, R28, RZ ;  /* 0x0000001c02087210 */ /* 0x001fce0007fbe0ff */
[----:B------:R-:W0:Y:S08]  /*a180*/  LDC R2, c[0x0][0x268] ;  /* 0x00009a00ff027b82 */ /* 0x000e300000000800 */
[----:B------:R-:W2:Y:S01]  /*a190*/  LDC R26, c[0x0][0x268] ;  /* 0x00009a00ff1a7b82 */ /* 0x000ea20000000800 */
[----:B0-----:R-:W-:-:S07]  /*a1a0*/  IMAD R27, R2, 0x129, RZ ;  /* 0x00000129021b7824 */ /* 0x001fce00078e02ff */
[----:B------:R-:W0:Y:S01]  /*a1b0*/  LDC R2, c[0x0][0x268] ;  /* 0x00009a00ff027b82 */ /* 0x000e220000000800 */
[----:B------:R-:W-:-:S07]  /*a1c0*/  LEA.HI.X.SX32 R15, R27, R29, 0x1, P2 ;  /* 0x0000001d1b0f7211 */ /* 0x000fce00010f0eff */
[----:B------:R-:W3:Y:S01]  /*a1d0*/  LDC R27, c[0x0][0x268] ;  /* 0x00009a00ff1b7b82 */ /* 0x000ee20000000800 */
[----:B0-----:R-:W-:-:S07]  /*a1e0*/  IMAD R24, R2, 0x258, RZ ;  /* 0x0000025802187824 */ /* 0x001fce00078e02ff */
[----:B------:R-:W0:Y:S01]  /*a1f0*/  LDC R2, c[0x0][0x268] ;  /* 0x00009a00ff027b82 */ /* 0x000e220000000800 */
[----:B------:R-:W-:Y:S04]  /*a200*/  STL.64 [R1+0x1578], R10 ;  /* 0x0015780a01007387 */ /* 0x000fe80000100a00 */
[----:B------:R-:W-:Y:S04]  /*a210*/  STL.64 [R1+0x11a8], R12 ;  /* 0x0011a80c01007387 */ /* 0x000fe80000100a00 */
[----:B------:R4:W-:Y:S01]  /*a220*/  STL.64 [R1+0x11a0], R14 ;  /* 0x0011a00e01007387 */ /* 0x0009e20000100a00 */
[----:B------:R-:W-:-:S02]  /*a230*/  IADD3 R4, P4, R3, R28, RZ ;  /* 0x0000001c03047210 */ /* 0x000fc40007f9e0ff */
[-C--:B------:R-:W-:Y:S01]  /*a240*/  IADD3 R18, P3, R21, R28.reuse, RZ ;  /* 0x0000001c15127210 */ /* 0x080fe20007f7e0ff */
[----:B------:R-:W2:Y:S01]  /*a250*/  LDC R3, c[0x0][0x268] ;  /* 0x00009a00ff037b82 */ /* 0x000ea20000000800 */
[----:B----4-:R-:W-:Y:S01]  /*a260*/  IADD3 R14, P2, R24, R28, RZ ;  /* 0x0000001c180e7210 */ /* 0x010fe20007f5e0ff */
[----:B-1----:R-:W-:Y:S02]  /*a270*/  IMAD R24, R20, 0x95, RZ ;  /* 0x0000009514187824 */ /* 0x002fe400078e02ff */
[----:B---3--:R-:W-:Y:S02]  /*a280*/  IMAD R20, R27, 0x25a, RZ ;  /* 0x0000025a1b147824 */ /* 0x008fe400078e02ff */
[----:B0-----:R-:W-:Y:S02]  /*a290*/  IMAD R27, R2, 0x12e, RZ ;  /* 0x0000012e021b7824 */ /* 0x001fe400078e02ff */
[----:B------:R-:W0:Y:S01]  /*a2a0*/  LDC R2, c[0x0][0x268] ;  /* 0x00009a00ff027b82 */ /* 0x000e220000000800 */
[----:B------:R-:W-:-:S07]  /*a2b0*/  LEA.HI.X.SX32 R5, R21, R29, 0x1, P4 ;  /* 0x0000001d15057211 */ /* 0x000fce00020f0eff */
[----:B------:R-:W1:Y:S01]  /*a2c0*/  LDC R21, c[0x0][0x268] ;  /* 0x00009a00ff157b82 */ /* 0x000e620000000800 */
[----:B------:R-:W-:-:S05]  /*a2d0*/  LEA.HI.X.SX32 R19, R24, R29, 0x1, P3 ;  /* 0x0000001d18137211 */ /* 0x000fca00018f0eff */
[----:B------:R3:W-:Y:S01]  /*a2e0*/  STL.64 [R1+0x1570], R18 ;  /* 0x0015701201007387 */ /* 0x0007e20000100a00 */
[----:B--2---:R-:W-:Y:S02]  /*a2f0*/  IMAD R26, R26, 0x12c, RZ ;  /* 0x0000012c1a1a7824 */ /* 0x004fe400078e02ff */
[----:B------:R-:W-:Y:S01]  /*a300*/  IMAD R3, R3, 0x96, RZ ;  /* 0x0000009603037824 */ /* 0x000fe200078e02ff */
[-C--:B---3--:R-:W-:Y:S01]  /*a310*/  IADD3 R18, P3, R20, R28.reuse, RZ ;  /* 0x0000001c14127210 */ /* 0x088fe20007f7e0ff */
        /* <DEDUP_REMOVED lines=85> */
[----:B------:R-:W-:Y:S01]  /*a870*/  IADD3 R12, P1, R26, R28, RZ ;  /* 0x0000001c1a0c7210 */ /* 0x000fe20007f3e0ff */
[----:B-1----:R-:W-:-:S03]  /*a880*/  IMAD R21, R21, 0x26a, RZ ;  /* 0x0000026a15157824 */ /* 0x002fc600078e02ff */
[----:B------:R-:W-:-:S05]  /*a890*/  LEA.HI.X.SX32 R13, R20, R29, 0x1, P1 ;  /* 0x0000001d140d7211 */ /* 0x000fca00008f0eff */
[----:B------:R0:W-:Y:S02]  /*a8a0*/  STL.64 [R1+0x1550], R12 ;  /* 0x0015500c01007387 */ /* 0x0001e40000100a00 */
[-C--:B0-----:R-:W-:Y:S01]  /*a8b0*/  IADD3 R12, P1, R21, R28.reuse, RZ ;  /* 0x0000001c150c7210 */ /* 0x081fe20007f3e0ff */
[----:B---3--:R-:W-:Y:S02]  /*a8c0*/  IMAD R21, R3, 0x133, RZ ;  /* 0x0000013303157824 */ /* 0x008fe400078e02ff */
[----:B------:R-:W0:Y:S01]  /*a8d0*/  LDC R3, c[0x0][0x268] ;  /* 0x00009a00ff037b82 */ /* 0x000e220000000800 */
[----:B------:R-:W-:-:S07]  /*a8e0*/  IADD3 R14, P2, R27, R28, RZ ;  /* 0x0000001c1b0e7210 */ /* 0x000fce0007f5e0ff */
[----:B------:R-:W1:Y:S01]  /*a8f0*/  LDC R27, c[0x0][0x268] ;  /* 0x00009a00ff1b7b82 */ /* 0x000e620000000800 */
[----:B------:R-:W-:Y:S01]  /*a900*/  LEA.HI.X.SX32 R19, R21, R29, 0x1, P3 ;  /* 0x0000001d15137211 */ /* 0x000fe200018f0eff */
[----:B0-----:R-:W-:-:S06]  /*a910*/  IMAD R21, R3, 0x4d, RZ ;  /* 0x0000004d03157824 */ /* 0x001fcc00078e02ff */
[----:B------:R-:W0:Y:S01]  /*a920*/  LDC R3, c[0x0][0x268] ;  /* 0x00009a00ff037b82 */ /* 0x000e220000000800 */
[----:B------:R-:W-:Y:S01]  /*a930*/  LEA.HI.X.SX32 R15, R26, R29, 0x1, P2 ;  /* 0x0000001d1a0f7211 */ /* 0x000fe200010f0eff */
[----:B-1----:R-:W-:-:S06]  /*a940*/  IMAD R27, R27, 0x9a, RZ ;  /* 0x0000009a1b1b7824 */ /* 0x002fcc00078e02ff */
[----:B------:R-:W1:Y:S01]  /*a950*/  LDC R26, c[0x0][0x268] ;  /* 0x00009a00ff1a7b82 */ /* 0x000e620000000800 */
[----:B------:R-:W-:-:S04]  /*a960*/  IADD3 R4, P4, R27, R28, RZ ;  /* 0x0000001c1b047210 */ /* 0x000fc80007f9e0ff */
[----:B------:R-:W-:Y:S01]  /*a970*/  LEA.HI.X.SX32 R5, R21, R29, 0x1, P4 ;  /* 0x0000001d15057211 */ /* 0x000fe200020f0eff */
[----:B0-----:R-:W-:Y:S02]  /*a980*/  IMAD R21, R3, 0x4e, RZ ;  /* 0x0000004e03157824 */ /* 0x001fe400078e02ff */
[----:B------:R-:W0:Y:S01]  /*a990*/  LDC R3, c[0x0][0x268] ;  /* 0x00009a00ff037b82 */ /* 0x000e220000000800 */
[----:B--2---:R-:W-:Y:S01]  /*a9a0*/  IMAD R2, R2, 0x134, RZ ;  /* 0x0000013402027824 */ /* 0x004fe200078e02ff */
[----:B------:R-:W-:Y:S01]  /*a9b0*/  STL.64 [R1+0x1158], R14 ;  /* 0x0011580e01007387 */ /* 0x000fe20000100a00 */
[----:B-1----:R-:W-:-:S03]  /*a9c0*/  IMAD R20, R26, 0x26c, RZ ;  /* 0x0000026c1a147824 */ /* 0x002fc600078e02ff */
        /* <DEDUP_REMOVED lines=38> */
[CC--:B------:R-:W-:Y:S02]  /*ac30*/  IADD3 R8, P5, R21.reuse, R28.reuse, RZ ;  /* 0x0000001c15087210 */ /* 0x0c0fe40007fbe0ff */
[-C--:B------:R-:W-:Y:S02]  /*ac40*/  IADD3 R10, P6, R20, R28.reuse, RZ ;  /* 0x0000001c140a7210 */ /* 0x080fe40007fde0ff */
[-C--:B------:R-:W-:Y:S02]  /*ac50*/  LEA.HI.X.SX32 R9, R24, R29.reuse, 0x1, P5 ;  /* 0x0000001d18097211 */ /* 0x080fe400028f0eff */
[----:B------:R-:W-:Y:S01]  /*ac60*/  LEA.HI.X.SX32 R11, R21, R29, 0x1, P6 ;  /* 0x0000001d150b7211 */ /* 0x000fe200030f0eff */
[----:B------:R-:W-:Y:S01]  /*ac70*/  STL.64 [R1+0x1138], R18 ;  /* 0x0011381201007387 */ /* 0x000fe20000100a00 */
[----:B-1----:R-:W-:Y:S01]  /*ac80*/  IMAD R27, R27, 0x13a, RZ ;  /* 0x0000013a1b1b7824 */ /* 0x002fe200078e02ff */
[----:B------:R-:W-:Y:S01]  /*ac90*/  IADD3 R12, P1, R26, R28, RZ ;  /* 0x0000001c1a0c7210 */ /* 0x000fe20007f3e0ff */
[----:B------:R-:W1:Y:S01]  /*aca0*/  LDC R21, c[0x0][0x268] ;  /* 0x00009a00ff157b82 */ /* 0x000e620000000800 */
[----:B------:R-:W-:Y:S04]  /*acb0*/  STL.64 [R1+0x1130], R4 ;  /* 0x0011300401007387 */ /* 0x000fe80000100a00 */
[----:B------:R-:W-:Y:S04]  /*acc0*/  STL.64 [R1+0x1858], R8 ;  /* 0x0018580801007387 */ /* 0x000fe80000100a00 */
[----:B------:R2:W-:Y:S01]  /*acd0*/  STL.64 [R1+0x1750], R10 ;  /* 0x0017500a01007387 */ /* 0x0005e20000100a00 */
[----:B0-----:R-:W-:-:S05]  /*ace0*/  IMAD R3, R3, 0x276, RZ ;  /* 0x0000027603037824 */ /* 0x001fca00078e02ff */
[-C--:B--2---:R-:W-:Y:S02]  /*acf0*/  IADD3 R10, P6, R3, R28.reuse, RZ ;  /* 0x0000001c030a7210 */ /* 0x084fe40007fde0ff */
[----:B------:R-:W0:Y:S01]  /*ad00*/  LDC R3, c[0x0][0x268] ;  /* 0x00009a00ff037b82 */ /* 0x000e220000000800 */
[----:B------:R-:W-:Y:S01]  /*ad10*/  IADD3 R18, P3, R25, R28, RZ ;  /* 0x0000001c19127210 */ /* 0x000fe20007f7e0ff */
[----:B0-----:R-:W-:-:S05]  /*ad20*/  IMAD R3, R3, 0x139, RZ ;  /* 0x0000013903037824 */ /* 0x001fca00078e02ff */
[----:B------:R-:W-:Y:S02]  /*ad30*/  LEA.HI.X.SX32 R19, R3, R29, 0x1, P3 ;  /* 0x0000001d03137211 */ /* 0x000fe400018f0eff */
[----:B------:R-:W0:Y:S01]  /*ad40*/  LDC R3, c[0x0][0x268] ;  /* 0x00009a00ff037b82 */ /* 0x000e220000000800 */
[----:B------:R-:W-:Y:S01]  /*ad50*/  IADD3 R4, P4, R27, R28, RZ ;  /* 0x0000001c1b047210 */ /* 0x000fe20007f9e0ff */
[----:B0-----:R-:W-:-:S05]  /*ad60*/  IMAD R3, R3, 0x9d, RZ ;  /* 0x0000009d03037824 */ /* 0x001fca00078e02ff */
[----:B------:R-:W-:Y:S02]  /*ad70*/  LEA.HI.X.SX32 R5, R3, R29, 0x1, P4 ;  /* 0x0000001d03057211 */ /* 0x000fe400020f0eff */
[----:B------:R-:W0:Y:S01]  /*ad80*/  LDC R3, c[0x0][0x268] ;  /* 0x00009a00ff037b82 */ /* 0x000e220000000800 */
[----:B------:R-:W-:-:S04]  /*ad90*/  IADD3 R8, P5, R2, R28, RZ ;  /* 0x0000001c02087210 */ /* 0x000fc80007fbe0ff */
[----:B------:R-:W-:-:S03]  /*ada0*/  LEA.HI.X.SX32 R9, R27, R29, 0x1, P5 ;  /* 0x0000001d1b097211 */ /* 0x000fc600028f0eff */
[----:B------:R-:W2:Y:S01]  /*adb0*/  LDC R2, c[0x0][0x268] ;  /* 0x00009a00ff027b82 */ /* 0x000ea20000000800 */
[----:B0-----:R-:W-:-:S07]  /*adc0*/  IMAD R27, R3, 0x13b, RZ ;  /* 0x0000013b031b7824 */ /* 0x001fce00078e02ff */
[----:B------:R-:W0:Y:S01]  /*add0*/  LDC R3, c[0x0][0x268] ;  /* 0x00009a00ff037b82 */ /* 0x000e220000000800 */
[-C--:B------:R-:W-:Y:S02]  /*ade0*/  LEA.HI.X.SX32 R13, R20, R29.reuse, 0x1, P1 ;  /* 0x0000001d140d7211 */ /* 0x080fe400008f0eff */
[-C--:B------:R-:W-:Y:S01]  /*adf0*/  LEA.HI.X.SX32 R11, R27, R29.reuse, 0x1, P6 ;  /* 0x0000001d1b0b7211 */ /* 0x080fe200030f0eff */
[----:B--2---:R-:W-:Y:S02]  /*ae00*/  IMAD R2, R2, 0x9e, RZ ;  /* 0x0000009e02027824 */ /* 0x004fe400078e02ff */
[----:B------:R2:W-:Y:S02]  /*ae10*/  STL.64 [R1+0x1538], R12 ;  /* 0x0015380c01007387 */ /* 0x0005e40000100a00 */
[----:B------:R-:W3:Y:S01]  /*ae20*/  LDC R27, c[0x0][0x268] ;  /* 0x00009a00ff1b7b82 */ /* 0x000ee20000000800 */
[----:B------:R-:W-:Y:S01]  /*ae30*/  LEA.HI.X.SX32 R15, R26, R29, 0x1, P2 ;  /* 0x0000001d1a0f7211 */ /* 0x000fe200010f0eff */
[----:B-1----:R-:W-:-:S06]  /*ae40*/  IMAD R21, R21, 0x13c, RZ ;  /* 0x0000013c15157824 */ /* 0x002fcc00078e02ff */
[----:B------:R-:W1:Y:S01]  /*ae50*/  LDC R20, c[0x0][0x268] ;  /* 0x00009a00ff147b82 */ /* 0x000e620000000800 */
[----:B--2---:R-:W-:Y:S01]  /*ae60*/  IADD3 R12, P1, R2, R28, RZ ;  /* 0x0000001c020c7210 */ /* 0x004fe20007f3e0ff */
[----:B0-----:R-:W-:-:S06]  /*ae70*/  IMAD R3, R3, 0x4f, RZ ;  /* 0x0000004f03037824 */ /* 0x001fcc00078e02ff */
[----:B------:R-:W0:Y:S01]  /*ae80*/  LDC R26, c[0x0][0x268] ;  /* 0x00009a00ff1a7b82 */ /* 0x000e220000000800 */
[----:B------:R-:W-:-:S07]  /*ae90*/  LEA.HI.X.SX32 R13, R3, R29, 0x1, P1 ;  /* 0x0000001d030d7211 */ /* 0x000fce00008f0eff */
[----:B------:R-:W2:Y:S01]  /*aea0*/  LDC R3, c[0x0][0x268] ;  /* 0x00009a00ff037b82 */ /* 0x000ea20000000800 */
[----:B------:R4:W-:Y:S01]  /*aeb0*/  STL.64 [R1+0x1128], R14 ;  /* 0x0011280e01007387 */ /* 0x0009e20000100a00 */
[----:B---3--:R-:W-:-:S03]  /*aec0*/  IMAD R27, R27, 0x27e, RZ ;  /* 0x0000027e1b1b7824 */ /* 0x008fc600078e02ff */
[----:B------:R-:W-:Y:S04]  /*aed0*/  STL.64 [R1+0x1120], R18 ;  /* 0x0011201201007387 */ /* 0x000fe80000100a00 */
[----:B------:R-:W-:Y:S01]  /*aee0*/  STL.64 [R1+0x1530], R4 ;  /* 0x0015300401007387 */ /* 0x000fe20000100a00 */
[----:B----4-:R-:W-:-:S03]  /*aef0*/  IADD3 R14, P2, R21, R28, RZ ;  /* 0x0000001c150e7210 */ /* 0x010fc60007f5e0ff */
[----:B------:R-:W-:Y:S04]  /*af00*/  STL.64 [R1+0x1118], R8 ;  /* 0x0011180801007387 */ /* 0x000fe80000100a00 */
[----:B------:R-:W-:Y:S01]  /*af10*/  STL.64 [R1+0x1110], R10 ;  /* 0x0011100a01007387 */ /* 0x000fe20000100a00 */
[----:B------:R-:W-:Y:S02]  /*af20*/  LEA.HI.X.SX32 R15, R2, R29, 0x1, P2 ;  /* 0x0000001d020f7211 */ /* 0x000fe400010f0eff */
[----:B------:R-:W3:Y:S01]  /*af30*/  LDC R2, c[0x0][0x268] ;  /* 0x00009a00ff027b82 */ /* 0x000ee20000000800 */
[----:B------:R4:W-:Y:S02]  /*af40*/  STL.64 [R1+0x1748], R12 ;  /* 0x0017480c01007387 */ /* 0x0009e40000100a00 */
[----:B----4-:R-:W-:Y:S01]  /*af50*/  IADD3 R12, P1, R27, R28, RZ ;  /* 0x0000001c1b0c7210 */ /* 0x010fe20007f3e0ff */
[----:B--2---:R-:W-:-:S04]  /*af60*/  IMAD R27, R3, 0x14, RZ ;  /* 0x00000014031b7824 */ /* 0x004fc800078e02ff */
[----:B------:R-:W2:Y:S01]  /*af70*/  LDC R3, c[0x0][0x268] ;  /* 0x00009a00ff037b82 */ /* 0x000ea20000000800 */
[----:B0-----:R-:W-:-:S05]  /*af80*/  IMAD R24, R26, 0x278, RZ ;  /* 0x000002781a187824 */ /* 0x001fca00078e02ff */
[----:B------:R-:W-:Y:S01]  /*af90*/  IADD3 R18, P3, R24, R28, RZ ;  /* 0x0000001c18127210 */ /* 0x000fe20007f7e0ff */
[----:B---3--:R-:W-:Y:S01]  /*afa0*/  IMAD R22, R2, 0x28, RZ ;  /* 0x0000002802167824 */ /* 0x008fe200078e02ff */
[----:B------:R-:W0:Y:S02]  /*afb0*/  LDC R26, c[0x0][0x268] ;  /* 0x00009a00ff1a7b82 */ /* 0x000e240000000800 */
[----:B------:R-:W-:-:S06]  /*afc0*/  LEA.HI.X.SX32 R19, R21, R29, 0x1, P3 ;  /* 0x0000001d15137211 */ /* 0x000fcc00018f0eff */
[----:B------:R-:W3:Y:S01]  /*afd0*/  LDC R2, c[0x0][0x268] ;  /* 0x00009a00ff027b82 */ /* 0x000ee20000000800 */
[----:B--2---:R-:W-:-:S07]  /*afe0*/  IMAD R21, R3, 0x13d, RZ ;  /* 0x0000013d03157824 */ /* 0x004fce00078e02ff */
[----:B------:R-:W2:Y:S01]  /*aff0*/  LDC R3, c[0x0][0x268] ;  /* 0x00009a00ff037b82 */ /* 0x000ea20000000800 */
[----:B-1----:R-:W-:-:S05]  /*b000*/  IMAD R20, R20, 0x27a, RZ ;  /* 0x0000027a14147824 */ /* 0x002fca00078e02ff */
[----:B------:R-:W-:Y:S01]  /*b010*/  IADD3 R4, P4, R20, R28, RZ ;  /* 0x0000001c14047210 */ /* 0x000fe20007f9e0ff */
[----:B0-----:R-:W-:Y:S01]  /*b020*/  IMAD R26, R26, 0x13e, RZ ;  /* 0x0000013e1a1a7824 */ /* 0x001fe200078e02ff */
[----:B------:R-:W0:Y:S02]  /*b030*/  LDC R20, c[0x0][0x268] ;  /* 0x00009a00ff147b82 */ /* 0x000e240000000800 */
[----:B------:R-:W-:Y:S01]  /*b040*/  LEA.HI.X.SX32 R5, R21, R29, 0x1, P4 ;  /* 0x0000001d15057211 */ /* 0x000fe200020f0eff */
[----:B---3--:R-:W-:Y:S02]  /*b050*/  IMAD R21, R2, 0x9f, RZ ;  /* 0x0000009f02157824 */ /* 0x008fe400078e02ff */
[----:B--2---:R-:W-:-:S03]  /*b060*/  IMAD R2, R3, 0x50, RZ ;  /* 0x0000005003027824 */ /* 0x004fc600078e02ff */
[----:B------:R-:W1:Y:S01]  /*b070*/  LDC R3, c[0x0][0x268] ;  /* 0x00009a00ff037b82 */ /* 0x000e620000000800 */
[----:B------:R-:W-:-:S04]  /*b080*/  IADD3 R8, P5, R26, R28, RZ ;  /* 0x0000001c1a087210 */ /* 0x000fc80007fbe0ff */
[----:B------:R-:W-:-:S03]  /*b090*/  LEA.HI.X.SX32 R9, R21, R29, 0x1, P5 ;  /* 0x0000001d15097211 */ /* 0x000fc600028f0eff */
[----:B------:R-:W2:Y:S01]  /*b0a0*/  LDC R21, c[0x0][0x268] ;  /* 0x00009a00ff157b82 */ /* 0x000ea20000000800 */
[----:B0-----:R-:W-:Y:S02]  /*b0b0*/  IMAD R20, R20, 0x27c, RZ ;  /* 0x0000027c14147824 */ /* 0x001fe400078e02ff */
[----:B-1----:R-:W-:-:S05]  /*b0c0*/  IMAD R24, R3, 0xa0, RZ ;  /* 0x000000a003187824 */ /* 0x002fca00078e02ff */
[----:B------:R-:W0:Y:S01]  /*b0d0*/  LDC R3, c[0x0][0x268] ;  /* 0x00009a00ff037b82 */ /* 0x000e220000000800 */
[----:B------:R-:W-:-:S04]  /*b0e0*/  IADD3 R10, P6, R20, R28, RZ ;  /* 0x0000001c140a7210 */ /* 0x000fc80007fde0ff */
[----:B------:R-:W-:Y:S01]  /*b0f0*/  LEA.HI.X.SX32 R11, R26, R29, 0x1, P6 ;  /* 0x0000001d1a0b7211 */ /* 0x000fe200030f0eff */
[----:B--2---:R-:W-:Y:S02]  /*b100*/  IMAD R25, R21, 0x140, RZ ;  /* 0x0000014015197824 */ /* 0x004fe400078e02ff */
[----:B------:R-:W1:Y:S08]  /*b110*/  LDC R26, c[0x0][0x268] ;  /* 0x00009a00ff1a7b82 */ /* 0x000e700000000800 */
[----:B------:R-:W2:Y:S01]  /*b120*/  LDC R20, c[0x0][0x268] ;  /* 0x00009a00ff147b82 */ /* 0x000ea20000000800 */
[----:B0-----:R-:W-:-:S07]  /*b130*/  IMAD R21, R3, 0x13f, RZ ;  /* 0x0000013f03157824 */ /* 0x001fce00078e02ff */
[----:B------:R-:W0:Y:S01]  /*b140*/  LDC R3, c[0x0][0x268] ;  /* 0x00009a00ff037b82 */ /* 0x000e220000000800 */
[----:B------:R-:W-:Y:S01]  /*b150*/  LEA.HI.X.SX32 R13, R21, R29, 0x1, P1 ;  /* 0x0000001d150d7211 */ /* 0x000fe200008f0eff */
[----:B-1----:R-:W-:-:S06]  /*b160*/  IMAD R23, R26, 0x5, RZ ;  /* 0x000000051a177824 */ /* 0x002fcc00078e02ff */
[----:B------:R-:W1:Y:S01]  /*b170*/  LDC R26, c[0x0][0x268] ;  /* 0x00009a00ff1a7b82 */ /* 0x000e620000000800 */
[----:B------:R3:W-:Y:S01]  /*b180*/  STL.64 [R1+0x1528], R14 ;  /* 0x0015280e01007387 */ /* 0x0007e20000100a00 */
[----:B--2---:R-:W-:Y:S02]  /*b190*/  IMAD R20, R20, 0xa, RZ ;  /* 0x0000000a14147824 */ /* 0x004fe400078e02ff */
[----:B0-----:R-:W-:-:S04]  /*b1a0*/  IMAD R21, R3, 0x280, RZ ;  /* 0x0000028003157824 */ /* 0x001fc800078e02ff */
[----:B------:R-:W0:Y:S01]  /*b1b0*/  LDC R3, c[0x0][0x268] ;  /* 0x00009a00ff037b82 */ /* 0x000e220000000800 */
[-C--:B---3--:R-:W-:Y:S01]  /*b1c0*/  IADD3 R14, P2, R20, R28.reuse, RZ ;  /* 0x0000001c140e7210 */ /* 0x088fe20007f5e0ff */
[----:B------:R-:W-:Y:S03]  /*b1d0*/  STL.64 [R1+0x1108], R18 ;  /* 0x0011081201007387 */ /* 0x000fe60000100a00 */
[----:B------:R-:W-:Y:S01]  /*b1e0*/  LEA.HI.X.SX32 R15, R23, R29, 0x1, P2 ;  /* 0x0000001d170f7211 */ /* 0x000fe200010f0eff */
[----:B------:R-:W-:Y:S04]  /*b1f0*/  STL.64 [R1+0x1100], R4 ;  /* 0x0011000401007387 */ /* 0x000fe80000100a00 */
[----:B------:R-:W-:Y:S04]  /*b200*/  STL.64 [R1+0x1520], R8 ;  /* 0x0015200801007387 */ /* 0x000fe80000100a00 */
[----:B------:R-:W-:Y:S04]  /*b210*/  STL.64 [R1+0x10f8], R10 ;  /* 0x0010f80a01007387 */ /* 0x000fe80000100a00 */
[----:B------:R-:W-:Y:S04]  /*b220*/  STL.64 [R1+0x10f0], R12 ;  /* 0x0010f00c01007387 */ /* 0x000fe80000100a00 */
[----:B------:R2:W-:Y:S02]  /*b230*/  STL.64 [R1+0x1938], R14 ;  /* 0x0019380e01007387 */ /* 0x0005e40000100a00 */
[----:B--2---:R-:W-:Y:S01]  /*b240*/  IADD3 R14, P2, R21, R28, RZ ;  /* 0x0000001c150e7210 */ /* 0x004fe20007f5e0ff */
[----:B-1----:R-:W-:-:S02]  /*b250*/  IMAD R21, R26, 0x282, RZ ;  /* 0x000002821a157824 */ /* 0x002fc400078e02ff */
[----:B0-----:R-:W-:Y:S02]  /*b260*/  IMAD R26, R3, 0x142, RZ ;  /* 0x00000142031a7824 */ /* 0x001fe400078e02ff */
[----:B------:R-:W0:Y:S01]  /*b270*/  LDC R3, c[0x0][0x268] ;  /* 0x00009a00ff037b82 */ /* 0x000e220000000800 */
[-C--:B------:R-:W-:Y:S02]  /*b280*/  IADD3 R4, P4, R22, R28.reuse, RZ ;  /* 0x0000001c16047210 */ /* 0x080fe40007f9e0ff */
[CC--:B------:R-:W-:Y:S02]  /*b290*/  IADD3 R18, P3, R27.reuse, R28.reuse, RZ ;  /* 0x0000001c1b127210 */ /* 0x0c0fe40007f7e0ff */
[----:B------:R-:W-:Y:S01]  /*b2a0*/  LEA.HI.X.SX32 R5, R27, R29, 0x1, P4 ;  /* 0x0000001d1b057211 */ /* 0x000fe200020f0eff */
[----:B0-----:R-:W-:Y:S02]  /*b2b0*/  IMAD R27, R3, 0x284, RZ ;  /* 0x00000284031b7824 */ /* 0x001fe400078e02ff */
[----:B------:R-:W0:Y:S01]  /*b2c0*/  LDC R3, c[0x0][0x268] ;  /* 0x00009a00ff037b82 */ /* 0x000e220000000800 */
[----:B------:R-:W-:-:S02]  /*b2d0*/  IADD3 R8, P5, R2, R28, RZ ;  /* 0x0000001c02087210 */ /* 0x000fc40007fbe0ff */
[----:B------:R-:W-:Y:S02]  /*b2e0*/  IADD3 R10, P6, R24, R28, RZ ;  /* 0x0000001c180a7210 */ /* 0x000fe40007fde0ff */
[-C--:B------:R-:W-:Y:S02]  /*b2f0*/  LEA.HI.X.SX32 R19, R20, R29.reuse, 0x1, P3 ;  /* 0x0000001d14137211 */ /* 0x080fe400018f0eff */
[-C--:B------:R-:W-:Y:S02]  /*b300*/  LEA.HI.X.SX32 R9, R22, R29.reuse, 0x1, P5 ;  /* 0x0000001d16097211 */ /* 0x080fe400028f0eff */
[----:B------:R-:W-:Y:S01]  /*b310*/  LEA.HI.X.SX32 R11, R2, R29, 0x1, P6 ;  /* 0x0000001d020b7211 */ /* 0x000fe200030f0eff */
[----:B------:R1:W-:Y:S01]  /*b320*/  STL.64 [R1+0x1918], R18 ;  /* 0x0019181201007387 */ /* 0x0003e20000100a00 */
[----:B0-----:R-:W-:-:S03]  /*b330*/  IMAD R3, R3, 0x286, RZ ;  /* 0x0000028603037824 */ /* 0x001fc600078e02ff */
[----:B-1----:R-:W2:Y:S01]  /*b340*/  LDL.LU R19, [R1+0x2c38] ;  /* 0x002c380001137983 */ /* 0x002ea20000300800 */
[-C--:B------:R-:W-:Y:S01]  /*b350*/  IADD3 R12, P1, R25, R28.reuse, RZ ;  /* 0x0000001c190c7210 */ /* 0x080fe20007f3e0ff */
[----:B------:R-:W0:Y:S02]  /*b360*/  LDC R2, c[0x0][0x268] ;  /* 0x00009a00ff027b82 */ /* 0x000e240000000800 */
[----:B------:R-:W-:Y:S04]  /*b370*/  STL.64 [R1+0x18d8], R4 ;  /* 0x0018d80401007387 */ /* 0x000fe80000100a00 */
[----:B------:R-:W-:Y:S04]  /*b380*/  STL.64 [R1+0x1850], R8 ;  /* 0x0018500801007387 */ /* 0x000fe80000100a00 */
[----:B------:R1:W-:Y:S02]  /*b390*/  STL.64 [R1+0x1740], R10 ;  /* 0x0017400a01007387 */ /* 0x0003e40000100a00 */
[----:B-1----:R-:W-:-:S02]  /*b3a0*/  IADD3 R10, P6, R3, R28, RZ ;  /* 0x0000001c030a7210 */ /* 0x002fc40007fde0ff */
[----:B------:R-:W1:Y:S01]  /*b3b0*/  LDC R3, c[0x0][0x268] ;  /* 0x00009a00ff037b82 */ /* 0x000e620000000800 */
[----:B------:R-:W-:Y:S02]  /*b3c0*/  LEA.HI.X.SX32 R13, R24, R29, 0x1, P1 ;  /* 0x0000001d180d7211 */ /* 0x000fe400008f0eff */
[----:B------:R-:W-:Y:S01]  /*b3d0*/  IADD3 R20, P3, R21, R28, RZ ;  /* 0x0000001c15147210 */ /* 0x000fe20007f7e0ff */
[----:B-1----:R-:W-:-:S04]  /*b3e0*/  IMAD R24, R3, 0x141, RZ ;  /* 0x0000014103187824 */ /* 0x002fc800078e02ff */
[----:B------:R-:W1:Y:S01]  /*b3f0*/  LDC R3, c[0x0][0x268] ;  /* 0x00009a00ff037b82 */ /* 0x000e620000000800 */
[-C--:B------:R-:W-:Y:S02]  /*b400*/  LEA.HI.X.SX32 R21, R24, R29.reuse, 0x1, P3 ;  /* 0x0000001d18157211 */ /* 0x080fe400018f0eff */
[----:B------:R-:W-:Y:S01]  /*b410*/  LEA.HI.X.SX32 R15, R25, R29, 0x1, P2 ;  /* 0x0000001d190f7211 */ /* 0x000fe200010f0eff */
[----:B------:R-:W-:Y:S04]  /*b420*/  STL.64 [R1+0x1518], R12 ;  /* 0x0015180c01007387 */ /* 0x000fe80000100a00 */
[----:B------:R-:W-:Y:S01]  /*b430*/  STL.64 [R1+0x10e8], R14 ;  /* 0x0010e80e01007387 */ /* 0x000fe20000100a00 */
[----:B-1----:R-:W-:Y:S02]  /*b440*/  IMAD R24, R3, 0x288, RZ ;  /* 0x0000028803187824 */ /* 0x002fe400078e02ff */
[----:B------:R-:W1:Y:S01]  /*b450*/  LDC R3, c[0x0][0x268] ;  /* 0x00009a00ff037b82 */ /* 0x000e620000000800 */
[----:B------:R3:W-:Y:S02]  /*b460*/  STL.64 [R1+0x10e0], R20 ;  /* 0x0010e01401007387 */ /* 0x0007e40000100a00 */
[----:B------:R-:W-:-:S05]  /*b470*/  IADD3 R22, P3, R24, R28, RZ ;  /* 0x0000001c18167210 */ /* 0x000fca0007f7e0ff */
[----:B---3--:R-:W3:Y:S08]  /*b480*/  LDC R20, c[0x0][0x268] ;  /* 0x00009a00ff147b82 */ /* 0x008ef00000000800 */
[----:B------:R-:W4:Y:S01]  /*b490*/  LDC R21, c[0x0][0x268] ;  /* 0x00009a00ff157b82 */ /* 0x000f220000000800 */
[----:B-1----:R-:W-:-:S07]  /*b4a0*/  IMAD R24, R3, 0x146, RZ ;  /* 0x0000014603187824 */ /* 0x002fce00078e02ff */
[----:B------:R-:W1:Y:S01]  /*b4b0*/  LDC R3, c[0x0][0x268] ;  /* 0x00009a00ff037b82 */ /* 0x000e620000000800 */
[-C--:B------:R-:W-:Y:S01]  /*b4c0*/  IADD3 R4, P4, R26, R28.reuse, RZ ;  /* 0x0000001c1a047210 */ /* 0x080fe20007f9e0ff */
[----:B---3--:R-:W-:Y:S01]  /*b4d0*/  IMAD R20, R20, 0xa1, RZ ;  /* 0x000000a114147824 */ /* 0x008fe200078e02ff */
[----:B------:R-:W-:-:S05]  /*b4e0*/  IADD3 R8, P5, R27, R28, RZ ;  /* 0x0000001c1b087210 */ /* 0x000fca0007fbe0ff */
[----:B------:R-:W3:Y:S01]  /*b4f0*/  LDC R27, c[0x0][0x268] ;  /* 0x00009a00ff1b7b82 */ /* 0x000ee20000000800 */
[-C--:B------:R-:W-:Y:S01]  /*b500*/  LEA.HI.X.SX32 R5, R20, R29.reuse, 0x1, P4 ;  /* 0x0000001d14057211 */ /* 0x080fe200020f0eff */
[----:B----4-:R-:W-:Y:S01]  /*b510*/  IMAD R21, R21, 0x28a, RZ ;  /* 0x0000028a15157824 */ /* 0x010fe200078e02ff */
[----:B------:R-:W-:-:S03]  /*b520*/  LEA.HI.X.SX32 R9, R26, R29, 0x1, P5 ;  /* 0x0000001d1a097211 */ /* 0x000fc600028f0eff */
[----:B------:R4:W-:Y:S02]  /*b530*/  STL.64 [R1+0x1510], R4 ;  /* 0x0015100401007387 */ /* 0x0009e40000100a00 */
[----:B------:R-:W0:Y:S01]  /*b540*/  LDC R26, c[0x0][0x268] ;  /* 0x00009a00ff1a7b82 */ /* 0x000e220000000800 */
[----:B----4-:R-:W-:Y:S01]  /*b550*/  IADD3 R4, P4, R21, R28, RZ ;  /* 0x0000001c15047210 */ /* 0x010fe20007f9e0ff */
[----:B-1----:R-:W-:-:S06]  /*b560*/  IMAD R21, R3, 0x143, RZ ;  /* 0x0000014303157824 */ /* 0x002fcc00078e02ff */
[----:B------:R-:W1:Y:S01]  /*b570*/  LDC R3, c[0x0][0x268] ;  /* 0x00009a00ff037b82 */ /* 0x000e620000000800 */
[----:B0-----:R-:W-:Y:S02]  /*b580*/  IMAD R20, R26, 0x28c, RZ ;  /* 0x0000028c1a147824 */ /* 0x001fe400078e02ff */
[----:B-1----:R-:W-:-:S05]  /*b590*/  IMAD R26, R3, 0x51, RZ ;  /* 0x00000051031a7824 */ /* 0x002fca00078e02ff */
[----:B------:R-:W0:Y:S01]  /*b5a0*/  LDC R3, c[0x0][0x268] ;  /* 0x00009a00ff037b82 */ /* 0x000e220000000800 */
[----:B---3--:R-:W-:Y:S01]  /*b5b0*/  IMAD R27, R27, 0xa2, RZ ;  /* 0x000000a21b1b7824 */ /* 0x008fe200078e02ff */
[----:B------:R-:W-:-:S04]  /*b5c0*/  LEA.HI.X.SX32 R11, R21, R29, 0x1, P6 ;  /* 0x0000001d150b7211 */ /* 0x000fc800030f0eff */
[----:B------:R-:W-:Y:S02]  /*b5d0*/  IADD3 R12, P1, R27, R28, RZ ;  /* 0x0000001c1b0c7210 */ /* 0x000fe40007f3e0ff */
[----:B------:R-:W1:Y:S02]  /*b5e0*/  LDC R21, c[0x0][0x268] ;  /* 0x00009a00ff157b82 */ /* 0x000e640000000800 */
[----:B------:R-:W-:Y:S01]  /*b5f0*/  LEA.HI.X.SX32 R13, R26, R29, 0x1, P1 ;  /* 0x0000001d1a0d7211 */ /* 0x000fe200008f0eff */
[----:B0-----:R-:W-:-:S05]  /*b600*/  IMAD R26, R3, 0x52, RZ ;  /* 0x00000052031a7824 */ /* 0x001fca00078e02ff */
[----:B------:R-:W0:Y:S01]  /*b610*/  LDC R3, c[0x0][0x268] ;  /* 0x00009a00ff037b82 */ /* 0x000e220000000800 */
[----:B------:R-:W-:Y:S01]  /*b620*/  IMAD R2, R2, 0x144, RZ ;  /* 0x0000014402027824 */ /* 0x000fe200078e02ff */
[----:B------:R-:W-:Y:S01]  /*b630*/  STL.64 [R1+0x10d8], R8 ;  /* 0x0010d80801007387 */ /* 0x000fe20000100a00 */
[----:B-1----:R-:W-:-:S03]  /*b640*/  IMAD R21, R21, 0x28e, RZ ;  /* 0x0000028e15157824 */ /* 0x002fc600078e02ff */
[CC--:B------:R-:W-:Y:S01]  /*b650*/  IADD3 R14, P2, R2.reuse, R28.reuse, RZ ;  /* 0x0000001c020e7210 */ /* 0x0c0fe20007f5e0ff */
[----:B------:R-:W-:Y:S03]  /*b660*/  STL.64 [R1+0x10d0], R10 ;  /* 0x0010d00a01007387 */ /* 0x000fe60000100a00 */
[-C--:B------:R-:W-:Y:S01]  /*b670*/  LEA.HI.X.SX32 R15, R27, R29.reuse, 0x1, P2 ;  /* 0x0000001d1b0f7211 */ /* 0x080fe200010f0eff */
[----:B------:R1:W-:Y:S01]  /*b680*/  STL.64 [R1+0x1738], R12 ;  /* 0x0017380c01007387 */ /* 0x0003e20000100a00 */
[----:B------:R-:W-:Y:S02]  /*b690*/  LEA.HI.X.SX32 R23, R2, R29, 0x1, P3 ;  /* 0x0000001d02177211 */ /* 0x000fe400018f0eff */
[----:B------:R-:W3:Y:S01]  /*b6a0*/  LDC R2, c[0x0][0x268] ;  /* 0x00009a00ff027b82 */ /* 0x000ee20000000800 */
[----:B-1----:R-:W-:Y:S01]  /*b6b0*/  IADD3 R12, P1, R21, R28, RZ ;  /* 0x0000001c150c7210 */ /* 0x002fe20007f3e0ff */
[----:B0-----:R-:W-:-:S06]  /*b6c0*/  IMAD R27, R3, 0xa4, RZ ;  /* 0x000000a4031b7824 */ /* 0x001fcc00078e02ff */
[----:B------:R-:W0:Y:S08]  /*b6d0*/  LDC R21, c[0x0][0x268] ;  /* 0x00009a00ff157b82 */ /* 0x000e300000000800 */
[----:B------:R-:W1:Y:S01]  /*b6e0*/  LDC R3, c[0x0][0x268] ;  /* 0x00009a00ff037b82 */ /* 0x000e620000000800 */
[-C--:B------:R-:W-:Y:S02]  /*b6f0*/  IADD3 R10, P6, R20, R28.reuse, RZ ;  /* 0x0000001c140a7210 */ /* 0x080fe40007fde0ff */
[----:B------:R-:W-:Y:S01]  /*b700*/  IADD3 R8, P5, R24, R28, RZ ;  /* 0x0000001c18087210 */ /* 0x000fe20007fbe0ff */
[----:B---3--:R-:W-:-:S02]  /*b710*/  IMAD R2, R2, 0xa3, RZ ;  /* 0x000000a302027824 */ /* 0x008fc400078e02ff */
        /* <DEDUP_REMOVED lines=9> */
[----:B------:R-:W3:Y:S02]  /*b7b0*/  LDC R21, c[0x0][0x268] ;  /* 0x00009a00ff157b82 */ /* 0x000ee40000000800 */
        /* <DEDUP_REMOVED lines=10> */
[----:B------:R-:W-:Y:S01]  /*b860*/  STL.64 [R1+0x10b8], R10 ;  /* 0x0010b80a01007387 */ /* 0x000fe20000100a00 */
[----:B------:R-:W-:Y:S02]  /*b870*/  LEA.HI.X.SX32 R13, R24, R29, 0x1, P1 ;  /* 0x0000001d180d7211 */ /* 0x000fe400008f0eff */
[----:B------:R-:W0:Y:S01]  /*b880*/  LDC R3, c[0x0][0x268] ;  /* 0x00009a00ff037b82 */ /* 0x000e220000000800 */
[----:B-1----:R-:W-:-:S07]  /*b890*/  IMAD R24, R2, 0x29, RZ ;  /* 0x0000002902187824 */ /* 0x002fce00078e02ff */
[----:B------:R-:W1:Y:S01]  /*b8a0*/  LDC R2, c[0x0][0x268] ;  /* 0x00009a00ff027b82 */ /* 0x000e620000000800 */
[-C--:B------:R-:W-:Y:S02]  /*b8b0*/  LEA.HI.X.SX32 R15, R24, R29.reuse, 0x1, P2 ;  /* 0x0000001d180f7211 */ /* 0x080fe400010f0eff */
[----:B------:R-:W-:Y:S01]  /*b8c0*/  LEA.HI.X.SX32 R23, R26, R29, 0x1, P3 ;  /* 0x0000001d1a177211 */ /* 0x000fe200018f0eff */
[----:B------:R-:W-:Y:S04]  /*b8d0*/  STL.64 [R1+0x10b0], R12 ;  /* 0x0010b00c01007387 */ /* 0x000fe80000100a00 */
[----:B------:R-:W-:Y:S01]  /*b8e0*/  STL.64 [R1+0x1848], R14 ;  /* 0x0018480e01007387 */ /* 0x000fe20000100a00 */
[----:B------:R-:W-:Y:S01]  /*b8f0*/  IADD3 R4, P4, R20, R28, RZ ;  /* 0x0000001c14047210 */ /* 0x000fe20007f9e0ff */
[----:B------:R-:W4:Y:S02]  /*b900*/  LDC R26, c[0x0][0x268] ;  /* 0x00009a00ff1a7b82 */ /* 0x000f240000000800 */
[----:B------:R2:W-:Y:S01]  /*b910*/  STL.64 [R1+0x1730], R22 ;  /* 0x0017301601007387 */ /* 0x0005e20000100a00 */
[----:B-1----:R-:W-:-:S05]  /*b920*/  IMAD R2, R2, 0x296, RZ ;  /* 0x0000029602027824 */ /* 0x002fca00078e02ff */
[-C--:B--2---:R-:W-:Y:S02]  /*b930*/  IADD3 R22, P3, R2, R28.reuse, RZ ;  /* 0x0000001c02167210 */ /* 0x084fe40007f7e0ff */
[----:B------:R-:W1:Y:S01]  /*b940*/  LDC R2, c[0x0][0x268] ;  /* 0x00009a00ff027b82 */ /* 0x000e620000000800 */
[----:B------:R-:W-:Y:S02]  /*b950*/  LEA.HI.X.SX32 R5, R27, R29, 0x1, P4 ;  /* 0x0000001d1b057211 */ /* 0x000fe400020f0eff */
[----:B------:R-:W-:Y:S01]  /*b960*/  IADD3 R10, P6, R25, R28, RZ ;  /* 0x0000001c190a7210 */ /* 0x000fe20007fde0ff */
[----:B-1----:R-:W-:-:S04]  /*b970*/  IMAD R27, R2, 0x149, RZ ;  /* 0x00000149021b7824 */ /* 0x002fc800078e02ff */
[----:B------:R-:W1:Y:S01]  /*b980*/  LDC R2, c[0x0][0x268] ;  /* 0x00009a00ff027b82 */ /* 0x000e620000000800 */
[-C--:B------:R-:W-:Y:S02]  /*b990*/  LEA.HI.X.SX32 R9, R20, R29.reuse, 0x1, P5 ;  /* 0x0000001d14097211 */ /* 0x080fe400028f0eff */
[----:B------:R-:W-:-:S05]  /*b9a0*/  LEA.HI.X.SX32 R11, R27, R29, 0x1, P6 ;  /* 0x0000001d1b0b7211 */ /* 0x000fca00030f0eff */
[----:B------:R-:W2:Y:S08]  /*b9b0*/  LDC R20, c[0x0][0x268] ;  /* 0x00009a00ff147b82 */ /* 0x000eb00000000800 */
[----:B------:R-:W3:Y:S01]  /*b9c0*/  LDC R27, c[0x0][0x268] ;  /* 0x00009a00ff1b7b82 */ /* 0x000ee20000000800 */
[----:B-1----:R-:W-:-:S07]  /*b9d0*/  IMAD R24, R2, 0x298, RZ ;  /* 0x0000029802187824 */ /* 0x002fce00078e02ff */
[----:B------:R-:W1:Y:S01]  /*b9e0*/  LDC R2, c[0x0][0x268] ;  /* 0x00009a00ff027b82 */ /* 0x000e620000000800 */
[----:B------:R-:W-:Y:S04]  /*b9f0*/  STL.64 [R1+0x14f8], R4 ;  /* 0x0014f80401007387 */ /* 0x000fe80000100a00 */
[----:B------:R-:W-:Y:S04]  /*ba00*/  STL.64 [R1+0x10a8], R8 ;  /* 0x0010a80801007387 */ /* 0x000fe80000100a00 */
[----:B------:R4:W-:Y:S01]  /*ba10*/  STL.64 [R1+0x10a0], R10 ;  /* 0x0010a00a01007387 */ /* 0x0009e20000100a00 */
[----:B0-----:R-:W-:Y:S01]  /*ba20*/  IMAD R3, R3, 0x294, RZ ;  /* 0x0000029403037824 */ /* 0x001fe200078e02ff */
[----:B----4-:R-:W-:Y:S01]  /*ba30*/  IADD3 R10, P6, R24, R28, RZ ;  /* 0x0000001c180a7210 */ /* 0x010fe20007fde0ff */
[----:B--2---:R-:W-:-:S02]  /*ba40*/  IMAD R24, R20, 0xa5, RZ ;  /* 0x000000a514187824 */ /* 0x004fc400078e02ff */
[----:B---3--:R-:W-:Y:S02]  /*ba50*/  IMAD R20, R27, 0x29a, RZ ;  /* 0x0000029a1b147824 */ /* 0x008fe400078e02ff */
[----:B-1----:R-:W-:Y:S02]  /*ba60*/  IMAD R27, R2, 0x14e, RZ ;  /* 0x0000014e021b7824 */ /* 0x002fe400078e02ff */
[----:B------:R-:W0:Y:S01]  /*ba70*/  LDC R2, c[0x0][0x268] ;  /* 0x00009a00ff027b82 */ /* 0x000e220000000800 */
[----:B------:R-:W-:Y:S01]  /*ba80*/  IADD3 R14, P2, R3, R28, RZ ;  /* 0x0000001c030e7210 */ /* 0x000fe20007f5e0ff */
[----:B------:R-:W-:-:S06]  /*ba90*/  IMAD R21, R21, 0x14a, RZ ;  /* 0x0000014a15157824 */ /* 0x000fcc00078e02ff */
[----:B------:R-:W1:Y:S01]  /*baa0*/  LDC R3, c[0x0][0x268] ;  /* 0x00009a00ff037b82 */ /* 0x000e620000000800 */
[----:B------:R-:W-:-:S04]  /*bab0*/  IADD3 R12, P1, R21, R28, RZ ;  /* 0x0000001c150c7210 */ /* 0x000fc80007f3e0ff */
[----:B------:R-:W-:Y:S01]  /*bac0*/  LEA.HI.X.SX32 R13, R24, R29, 0x1, P1 ;  /* 0x0000001d180d7211 */ /* 0x000fe200008f0eff */
[----:B------:R-:W-:Y:S02]  /*bad0*/  IMAD R26, R26, 0x14c, RZ ;  /* 0x0000014c1a1a7824 */ /* 0x000fe400078e02ff */
[----:B------:R-:W2:Y:S02]  /*bae0*/  LDC R24, c[0x0][0x268] ;  /* 0x00009a00ff187b82 */ /* 0x000ea40000000800 */
[----:B------:R3:W-:Y:S01]  /*baf0*/  STL.64 [R1+0x14f0], R12 ;  /* 0x0014f00c01007387 */ /* 0x0007e20000100a00 */
[-C--:B------:R-:W-:Y:S02]  /*bb00*/  IADD3 R8, P5, R26, R28.reuse, RZ ;  /* 0x0000001c1a087210 */ /* 0x080fe40007fbe0ff */
[----:B---3--:R-:W-:Y:S01]  /*bb10*/  IADD3 R12, P1, R20, R28, RZ ;  /* 0x0000001c140c7210 */ /* 0x008fe20007f3e0ff */
[----:B0-----:R-:W-:Y:S02]  /*bb20*/  IMAD R20, R2, 0x14b, RZ ;  /* 0x0000014b02147824 */ /* 0x001fe400078e02ff */
[----:B------:R-:W0:Y:S01]  /*bb30*/  LDC R2, c[0x0][0x268] ;  /* 0x00009a00ff027b82 */ /* 0x000e220000000800 */
[----:B-1----:R-:W-:-:S05]  /*bb40*/  IMAD R3, R3, 0xa6, RZ ;  /* 0x000000a603037824 */ /* 0x002fca00078e02ff */
[C---:B------:R-:W-:Y:S02]  /*bb50*/  IADD3 R4, P4, R3.reuse, R28, RZ ;  /* 0x0000001c03047210 */ /* 0x040fe40007f9e0ff */
[-C--:B------:R-:W-:Y:S02]  /*bb60*/  LEA.HI.X.SX32 R9, R3, R29.reuse, 0x1, P5 ;  /* 0x0000001d03097211 */ /* 0x080fe400028f0eff */
[----:B------:R-:W1:Y:S01]  /*bb70*/  LDC R3, c[0x0][0x268] ;  /* 0x00009a00ff037b82 */ /* 0x000e620000000800 */
[-C--:B------:R-:W-:Y:S02]  /*bb80*/  LEA.HI.X.SX32 R15, R21, R29.reuse, 0x1, P2 ;  /* 0x0000001d150f7211 */ /* 0x080fe400010f0eff */
[-C--:B------:R-:W-:Y:S01]  /*bb90*/  LEA.HI.X.SX32 R23, R20, R29.reuse, 0x1, P3 ;  /* 0x0000001d14177211 */ /* 0x080fe200018f0eff */
[----:B--2---:R-:W-:Y:S02]  /*bba0*/  IMAD R24, R24, 0x29e, RZ ;  /* 0x0000029e18187824 */ /* 0x004fe400078e02ff */
[----:B------:R-:W-:Y:S02]  /*bbb0*/  STL.64 [R1+0x1098], R14 ;  /* 0x0010980e01007387 */ /* 0x000fe40000100a00 */
[----:B------:R-:W2:Y:S01]  /*bbc0*/  LDC R21, c[0x0][0x268] ;  /* 0x00009a00ff157b82 */ /* 0x000ea20000000800 */
[----:B0-----:R-:W-:Y:S01]  /*bbd0*/  IMAD R25, R2, 0x53, RZ ;  /* 0x0000005302197824 */ /* 0x001fe200078e02ff */
[----:B------:R-:W-:Y:S01]  /*bbe0*/  STL.64 [R1+0x1090], R22 ;  /* 0x0010901601007387 */ /* 0x000fe20000100a00 */
[----:B------:R-:W-:-:S05]  /*bbf0*/  LEA.HI.X.SX32 R11, R26, R29, 0x1, P6 ;  /* 0x0000001d1a0b7211 */ /* 0x000fca00030f0eff */
[----:B------:R-:W0:Y:S01]  /*bc00*/  LDC R2, c[0x0][0x268] ;  /* 0x00009a00ff027b82 */ /* 0x000e220000000800 */
[----:B------:R-:W-:-:S05]  /*bc10*/  LEA.HI.X.SX32 R5, R25, R29, 0x1, P4 ;  /* 0x0000001d19057211 */ /* 0x000fca00020f0eff */
[----:B------:R3:W-:Y:S02]  /*bc20*/  STL.64 [R1+0x1728], R4 ;  /* 0x0017280401007387 */ /* 0x0007e40000100a00 */
[----:B------:R-:W4:Y:S08]  /*bc30*/  LDC R25, c[0x0][0x268] ;  /* 0x00009a00ff197b82 */ /* 0x000f300000000800 */
[----:B------:R-:W0:Y:S01]  /*bc40*/  LDC R26, c[0x0][0x268] ;  /* 0x00009a00ff1a7b82 */ /* 0x000e220000000800 */
[----:B---3--:R-:W-:Y:S01]  /*bc50*/  IADD3 R4, P4, R24, R28, RZ ;  /* 0x0000001c18047210 */ /* 0x008fe20007f9e0ff */
[----:B-1----:R-:W-:-:S06]  /*bc60*/  IMAD R24, R3, 0xa8, RZ ;  /* 0x000000a803187824 */ /* 0x002fcc00078e02ff */
[----:B------:R-:W1:Y:S01]  /*bc70*/  LDC R3, c[0x0][0x268] ;  /* 0x00009a00ff037b82 */ /* 0x000e620000000800 */
[----:B----4-:R-:W-:Y:S02]  /*bc80*/  IMAD R23, R25, 0x14d, RZ ;  /* 0x0000014d19177824 */ /* 0x010fe400078e02ff */
[----:B-1----:R-:W-:-:S05]  /*bc90*/  IMAD R25, R3, 0x150, RZ ;  /* 0x0000015003197824 */ /* 0x002fca00078e02ff */
[----:B------:R-:W1:Y:S01]  /*bca0*/  LDC R3, c[0x0][0x268] ;  /* 0x00009a00ff037b82 */ /* 0x000e620000000800 */
[----:B--2---:R-:W-:Y:S01]  /*bcb0*/  IMAD R21, R21, 0x29c, RZ ;  /* 0x0000029c15157824 */ /* 0x004fe200078e02ff */
[-C--:B------:R-:W-:Y:S01]  /*bcc0*/  IADD3 R14, P2, R27, R28.reuse, RZ ;  /* 0x0000001c1b0e7210 */ /* 0x080fe20007f5e0ff */
[----:B0-----:R-:W-:Y:S01]  /*bcd0*/  IMAD R26, R26, 0xa7, RZ ;  /* 0x000000a71a1a7824 */ /* 0x001fe200078e02ff */
[-C--:B------:R-:W-:Y:S02]  /*bce0*/  LEA.HI.X.SX32 R13, R23, R29.reuse, 0x1, P1 ;  /* 0x0000001d170d7211 */ /* 0x080fe400008f0eff */
[----:B------:R-:W-:Y:S02]  /*bcf0*/  IADD3 R20, P3, R21, R28, RZ ;  /* 0x0000001c15147210 */ /* 0x000fe40007f7e0ff */
[-C--:B------:R-:W-:Y:S01]  /*bd00*/  LEA.HI.X.SX32 R15, R26, R29.reuse, 0x1, P2 ;  /* 0x0000001d1a0f7211 */ /* 0x080fe200010f0eff */
[----:B------:R-:W-:Y:S01]  /*bd10*/  STL.64 [R1+0x14e8], R8 ;  /* 0x0014e80801007387 */ /* 0x000fe20000100a00 */
[----:B------:R-:W-:Y:S01]  /*bd20*/  LEA.HI.X.SX32 R21, R27, R29, 0x1, P3 ;  /* 0x0000001d1b157211 */ /* 0x000fe200018f0eff */
[----:B------:R-:W0:Y:S02]  /*bd30*/  LDC R23, c[0x0][0x268] ;  /* 0x00009a00ff177b82 */ /* 0x000e240000000800 */
[----:B------:R-:W-:Y:S04]  /*bd40*/  STL.64 [R1+0x1088], R10 ;  /* 0x0010880a01007387 */ /* 0x000fe80000100a00 */
[----:B------:R-:W-:Y:S02]  /*bd50*/  STL.64 [R1+0x1080], R12 ;  /* 0x0010800c01007387 */ /* 0x000fe40000100a00 */
[----:B------:R-:W2:Y:S02]  /*bd60*/  LDC R27, c[0x0][0x268] ;  /* 0x00009a00ff1b7b82 */ /* 0x000ea40000000800 */
[----:B------:R-:W-:Y:S01]  /*bd70*/  STL.64 [R1+0x14e0], R14 ;  /* 0x0014e00e01007387 */ /* 0x000fe20000100a00 */
[----:B-1----:R-:W-:-:S03]  /*bd80*/  IMAD R3, R3, 0x2a0, RZ ;  /* 0x000002a003037824 */ /* 0x002fc600078e02ff */
[----:B------:R1:W-:Y:S01]  /*bd90*/  STL.64 [R1+0x1078], R20 ;  /* 0x0010781401007387 */ /* 0x0003e20000100a00 */
[----:B------:R-:W-:Y:S01]  /*bda0*/  IMAD R22, R2, 0x2a, RZ ;  /* 0x0000002a02167824 */ /* 0x000fe200078e02ff */
[----:B------:R-:W3:Y:S01]  /*bdb0*/  LDC R26, c[0x0][0x268] ;  /* 0x00009a00ff1a7b82 */ /* 0x000ee20000000800 */
[----:B0-----:R-:W-:-:S07]  /*bdc0*/  IMAD R18, R23, 0x14f, RZ ;  /* 0x0000014f17127824 */ /* 0x001fce00078e02ff */
[----:B------:R-:W0:Y:S01]  /*bdd0*/  LDC R2, c[0x0][0x268] ;  /* 0x00009a00ff027b82 */ /* 0x000e220000000800 */
[----:B-1----:R-:W-:-:S07]  /*bde0*/  IADD3 R20, P3, R3, R28, RZ ;  /* 0x0000001c03147210 */ /* 0x002fce0007f7e0ff */
[----:B------:R-:W1:Y:S01]  /*bdf0*/  LDC R3, c[0x0][0x268] ;  /* 0x00009a00ff037b82 */ /* 0x000e620000000800 */
[----:B--2---:R-:W-:Y:S01]  /*be00*/  IMAD R23, R27, 0x2a2, RZ ;  /* 0x000002a21b177824 */ /* 0x004fe200078e02ff */
[----:B------:R-:W-:Y:S01]  /*be10*/  IADD3 R8, P5, R22, R28, RZ ;  /* 0x0000001c16087210 */ /* 0x000fe20007fbe0ff */
[----:B-1----:R-:W-:-:S05]  /*be20*/  IMAD R27, R3, 0x15, RZ ;  /* 0x00000015031b7824 */ /* 0x002fca00078e02ff */
[----:B------:R-:W1:Y:S01]  /*be30*/  LDC R3, c[0x0][0x268] ;  /* 0x00009a00ff037b82 */ /* 0x000e620000000800 */
[----:B------:R-:W-:Y:S01]  /*be40*/  LEA.HI.X.SX32 R9, R27, R29, 0x1, P5 ;  /* 0x0000001d1b097211 */ /* 0x000fe200028f0eff */
[----:B0-----:R-:W-:Y:S02]  /*be50*/  IMAD R2, R2, 0x54, RZ ;  /* 0x0000005402027824 */ /* 0x001fe400078e02ff */
[----:B-1----:R-:W-:-:S04]  /*be60*/  IMAD R27, R3, 0x2a4, RZ ;  /* 0x000002a4031b7824 */ /* 0x002fc800078e02ff */
[----:B------:R-:W0:Y:S01]  /*be70*/  LDC R3, c[0x0][0x268] ;  /* 0x00009a00ff037b82 */ /* 0x000e220000000800 */
[-C--:B------:R-:W-:Y:S02]  /*be80*/  IADD3 R10, P6, R2, R28.reuse, RZ ;  /* 0x0000001c020a7210 */ /* 0x080fe40007fde0ff */
[-C--:B------:R-:W-:Y:S02]  /*be90*/  IADD3 R12, P1, R24, R28.reuse, RZ ;  /* 0x0000001c180c7210 */ /* 0x080fe40007f3e0ff */
[-C--:B------:R-:W-:Y:S02]  /*bea0*/  LEA.HI.X.SX32 R5, R18, R29.reuse, 0x1, P4 ;  /* 0x0000001d12057211 */ /* 0x080fe400020f0eff */
[-C--:B------:R-:W-:Y:S02]  /*beb0*/  LEA.HI.X.SX32 R11, R22, R29.reuse, 0x1, P6 ;  /* 0x0000001d160b7211 */ /* 0x080fe400030f0eff */
[-C--:B------:R-:W-:Y:S01]  /*bec0*/  LEA.HI.X.SX32 R13, R2, R29.reuse, 0x1, P1 ;  /* 0x0000001d020d7211 */ /* 0x080fe200008f0eff */
[----:B------:R-:W-:Y:S01]  /*bed0*/  STL.64 [R1+0x1070], R4 ;  /* 0x0010700401007387 */ /* 0x000fe20000100a00 */
[C---:B------:R-:W-:Y:S01]  /*bee0*/  IADD3 R14, P2, R25.reuse, R28, RZ ;  /* 0x0000001c190e7210 */ /* 0x040fe20007f5e0ff */
[----:B---3--:R-:W-:Y:S01]  /*bef0*/  IMAD R26, R26, 0x152, RZ ;  /* 0x000001521a1a7824 */ /* 0x008fe200078e02ff */
[----:B------:R-:W-:Y:S01]  /*bf00*/  LEA.HI.X.SX32 R21, R25, R29, 0x1, P3 ;  /* 0x0000001d19157211 */ /* 0x000fe200018f0eff */
[----:B------:R-:W-:Y:S01]  /*bf10*/  STL.64 [R1+0x18d0], R8 ;  /* 0x0018d00801007387 */ /* 0x000fe20000100a00 */
[----:B0-----:R-:W-:-:S03]  /*bf20*/  IMAD R3, R3, 0x2a6, RZ ;  /* 0x000002a603037824 */ /* 0x001fc600078e02ff */
        /* <DEDUP_REMOVED lines=86> */
[CC--:B------:R-:W-:Y:S01]  /*c490*/  IADD3 R8, P5, R24.reuse, R28.reuse, RZ ;  /* 0x0000001c18087210 */ /* 0x0c0fe20007fbe0ff */
        /* <DEDUP_REMOVED lines=46> */
[CC--:B------:R-:W-:Y:S01]  /*c780*/  IADD3 R10, P6, R26.reuse, R28.reuse, RZ ;  /* 0x0000001c1a0a7210 */ /* 0x0c0fe20007fde0ff */
        /* <DEDUP_REMOVED lines=90> */
[----:B------:R-:W-:Y:S01]  /*cd30*/  LEA.HI.X.SX32 R21, R24, R29, 0x1, P3 ;  /* 0x0000001d18157211 */ /* 0x000fe200018f0eff */
[----:B------:R-:W-:Y:S04]  /*cd40*/  STL.64 [R1+0xfd8], R14 ;  /* 0x000fd80e01007387 */ /* 0x000fe80000100a00 */
[----:B------:R4:W-:Y:S01]  /*cd50*/  STL.64 [R1+0xfd0], R20 ;  /* 0x000fd01401007387 */ /* 0x0009e20000100a00 */
[----:B--2---:R-:W-:Y:S01]  /*cd60*/  IMAD R27, R27, 0xb2, RZ ;  /* 0x000000b21b1b7824 */ /* 0x004fe200078e02ff */
[----:B------:R-:W2:Y:S01]  /*cd70*/  LDC R24, c[0x0][0x268] ;  /* 0x00009a00ff187b82 */ /* 0x000ea20000000800 */
[----:B----4-:R-:W-:Y:S02]  /*cd80*/  IMAD R21, R26, 0x2cc, RZ ;  /* 0x000002cc1a157824 */ /* 0x010fe400078e02ff */
[----:B0-----:R-:W-:-:S05]  /*cd90*/  IMAD R26, R3, 0x59, RZ ;  /* 0x00000059031a7824 */ /* 0x001fca00078e02ff */
[----:B------:R-:W0:Y:S01]  /*cda0*/  LDC R3, c[0x0][0x268] ;  /* 0x00009a00ff037b82 */ /* 0x000e220000000800 */
[----:B------:R-:W-:-:S04]  /*cdb0*/  IADD3 R4, P4, R27, R28, RZ ;  /* 0x0000001c1b047210 */ /* 0x000fc80007f9e0ff */
[-C--:B------:R-:W-:Y:S01]  /*cdc0*/  LEA.HI.X.SX32 R5, R26, R29.reuse, 0x1, P4 ;  /* 0x0000001d1a057211 */ /* 0x080fe200020f0eff */
[----:B-1----:R-:W-:Y:S02]  /*cdd0*/  IMAD R2, R2, 0x164, RZ ;  /* 0x0000016402027824 */ /* 0x002fe400078e02ff */
[----:B0-----:R-:W-:Y:S02]  /*cde0*/  IMAD R26, R3, 0x5a, RZ ;  /* 0x0000005a031a7824 */ /* 0x001fe400078e02ff */
[----:B------:R-:W0:Y:S01]  /*cdf0*/  LDC R3, c[0x0][0x268] ;  /* 0x00009a00ff037b82 */ /* 0x000e220000000800 */
[----:B--2---:R-:W-:Y:S01]  /*ce00*/  IMAD R24, R24, 0x2ce, RZ ;  /* 0x000002ce18187824 */ /* 0x004fe200078e02ff */
[----:B------:R-:W-:Y:S01]  /*ce10*/  IADD3 R8, P5, R2, R28, RZ ;  /* 0x0000001c02087210 */ /* 0x000fe20007fbe0ff */
[----:B------:R1:W-:Y:S03]  /*ce20*/  STL.64 [R1+0x16f8], R4 ;  /* 0x0016f80401007387 */ /* 0x0003e60000100a00 */
[----:B------:R-:W-:-:S02]  /*ce30*/  LEA.HI.X.SX32 R9, R27, R29, 0x1, P5 ;  /* 0x0000001d1b097211 */ /* 0x000fc400028f0eff */
[----:B------:R-:W-:Y:S02]  /*ce40*/  LEA.HI.X.SX32 R11, R2, R29, 0x1, P6 ;  /* 0x0000001d020b7211 */ /* 0x000fe400030f0eff */
[----:B------:R-:W2:Y:S01]  /*ce50*/  LDC R2, c[0x0][0x268] ;  /* 0x00009a00ff027b82 */ /* 0x000ea20000000800 */
[----:B-1----:R-:W-:-:S07]  /*ce60*/  IADD3 R4, P4, R24, R28, RZ ;  /* 0x0000001c18047210 */ /* 0x002fce0007f9e0ff */
[----:B------:R-:W1:Y:S01]  /*ce70*/  LDC R24, c[0x0][0x268] ;  /* 0x00009a00ff187b82 */ /* 0x000e620000000800 */
[----:B0-----:R-:W-:-:S07]  /*ce80*/  IMAD R27, R3, 0xb4, RZ ;  /* 0x000000b4031b7824 */ /* 0x001fce00078e02ff */
[----:B------:R-:W0:Y:S01]  /*ce90*/  LDC R3, c[0x0][0x268] ;  /* 0x00009a00ff037b82 */ /* 0x000e220000000800 */
[----:B------:R-:W-:Y:S01]  /*cea0*/  IADD3 R14, P2, R22, R28, RZ ;  /* 0x0000001c160e7210 */ /* 0x000fe20007f5e0ff */
[----:B--2---:R-:W-:Y:S02]  /*ceb0*/  IMAD R2, R2, 0xb3, RZ ;  /* 0x000000b302027824 */ /* 0x004fe400078e02ff */
[----:B-1----:R-:W-:Y:S02]  /*cec0*/  IMAD R25, R24, 0x168, RZ ;  /* 0x0000016818197824 */ /* 0x002fe400078e02ff */
[----:B0-----:R-:W-:Y:S02]  /*ced0*/  IMAD R24, R3, 0x165, RZ ;  /* 0x0000016503187824 */ /* 0x001fe400078e02ff */
[----:B------:R-:W0:Y:S01]  /*cee0*/  LDC R3, c[0x0][0x268] ;  /* 0x00009a00ff037b82 */ /* 0x000e220000000800 */
[----:B------:R-:W-:-:S07]  /*cef0*/  LEA.HI.X.SX32 R15, R2, R29, 0x1, P2 ;  /* 0x0000001d020f7211 */ /* 0x000fce00010f0eff */
[----:B------:R-:W1:Y:S01]  /*cf00*/  LDC R2, c[0x0][0x268] ;  /* 0x00009a00ff027b82 */ /* 0x000e620000000800 */
[----:B------:R-:W-:Y:S01]  /*cf10*/  LEA.HI.X.SX32 R13, R24, R29, 0x1, P1 ;  /* 0x0000001d180d7211 */ /* 0x000fe200008f0eff */
[----:B------:R-:W-:Y:S01]  /*cf20*/  STL.64 [R1+0x1488], R8 ;  /* 0x0014880801007387 */ /* 0x000fe20000100a00 */
[----:B------:R-:W-:-:S03]  /*cf30*/  IADD3 R20, P3, R21, R28, RZ ;  /* 0x0000001c15147210 */ /* 0x000fc60007f7e0ff */
[----:B------:R-:W-:Y:S01]  /*cf40*/  STL.64 [R1+0xfc8], R10 ;  /* 0x000fc80a01007387 */ /* 0x000fe20000100a00 */
[----:B------:R-:W-:Y:S01]  /*cf50*/  LEA.HI.X.SX32 R21, R22, R29, 0x1, P3 ;  /* 0x0000001d16157211 */ /* 0x000fe200018f0eff */
[----:B------:R-:W2:Y:S02]  /*cf60*/  LDC R24, c[0x0][0x268] ;  /* 0x00009a00ff187b82 */ /* 0x000ea40000000800 */
[----:B------:R-:W-:Y:S01]  /*cf70*/  STL.64 [R1+0xfc0], R12 ;  /* 0x000fc00c01007387 */ /* 0x000fe20000100a00 */
[----:B0-----:R-:W-:-:S03]  /*cf80*/  IMAD R3, R3, 0x2d0, RZ ;  /* 0x000002d003037824 */ /* 0x001fc600078e02ff */
[----:B------:R0:W-:Y:S04]  /*cf90*/  STL.64 [R1+0x1480], R14 ;  /* 0x0014800e01007387 */ /* 0x0001e80000100a00 */
[----:B------:R1:W-:Y:S01]  /*cfa0*/  STL.64 [R1+0xfb8], R20 ;  /* 0x000fb81401007387 */ /* 0x0003e20000100a00 */
[----:B0-----:R-:W-:Y:S02]  /*cfb0*/  IADD3 R14, P2, R3, R28, RZ ;  /* 0x0000001c030e7210 */ /* 0x001fe40007f5e0ff */
[----:B------:R-:W0:Y:S01]  /*cfc0*/  LDC R3, c[0x0][0x268] ;  /* 0x00009a00ff037b82 */ /* 0x000e220000000800 */
[----:B-1----:R-:W-:-:S07]  /*cfd0*/  IMAD R21, R2, 0x2d2, RZ ;  /* 0x000002d202157824 */ /* 0x002fce00078e02ff */
[----:B------:R-:W1:Y:S01]  /*cfe0*/  LDC R2, c[0x0][0x268] ;  /* 0x00009a00ff027b82 */ /* 0x000e620000000800 */
[----:B0-----:R-:W-:Y:S01]  /*cff0*/  IMAD R22, R3, 0x167, RZ ;  /* 0x0000016703167824 */ /* 0x001fe200078e02ff */
[----:B------:R-:W-:-:S06]  /*d000*/  IADD3 R8, P5, R26, R28, RZ ;  /* 0x0000001c1a087210 */ /* 0x000fcc0007fbe0ff */
[----:B------:R-:W0:Y:S01]  /*d010*/  LDC R3, c[0x0][0x268] ;  /* 0x00009a00ff037b82 */ /* 0x000e220000000800 */
[----:B------:R-:W-:Y:S01]  /*d020*/  LEA.HI.X.SX32 R5, R22, R29, 0x1, P4 ;  /* 0x0000001d16057211 */ /* 0x000fe200020f0eff */
[----:B-1----:R-:W-:-:S06]  /*d030*/  IMAD R22, R2, 0x2d, RZ ;  /* 0x0000002d02167824 */ /* 0x002fcc00078e02ff */
[----:B------:R-:W1:Y:S01]  /*d040*/  LDC R2, c[0x0][0x268] ;  /* 0x00009a00ff027b82 */ /* 0x000e620000000800 */
[-C--:B------:R-:W-:Y:S02]  /*d050*/  IADD3 R10, P6, R27, R28.reuse, RZ ;  /* 0x0000001c1b0a7210 */ /* 0x080fe40007fde0ff */
[-C--:B------:R-:W-:Y:S02]  /*d060*/  LEA.HI.X.SX32 R9, R22, R29.reuse, 0x1, P5 ;  /* 0x0000001d16097211 */ /* 0x080fe400028f0eff */
[-C--:B------:R-:W-:Y:S01]  /*d070*/  LEA.HI.X.SX32 R11, R26, R29.reuse, 0x1, P6 ;  /* 0x0000001d1a0b7211 */ /* 0x080fe200030f0eff */
[----:B------:R-:W-:Y:S01]  /*d080*/  STL.64 [R1+0xfb0], R4 ;  /* 0x000fb00401007387 */ /* 0x000fe20000100a00 */
[-C--:B------:R-:W-:Y:S01]  /*d090*/  IADD3 R12, P1, R25, R28.reuse, RZ ;  /* 0x0000001c190c7210 */ /* 0x080fe20007f3e0ff */
[----:B--2---:R-:W-:Y:S01]  /*d0a0*/  IMAD R24, R24, 0x16a, RZ ;  /* 0x0000016a18187824 */ /* 0x004fe200078e02ff */
[----:B------:R-:W-:Y:S01]  /*d0b0*/  IADD3 R20, P3, R21, R28, RZ ;  /* 0x0000001c15147210 */ /* 0x000fe20007f7e0ff */
[----:B------:R-:W-:Y:S01]  /*d0c0*/  STL.64 [R1+0x1828], R8 ;  /* 0x0018280801007387 */ /* 0x000fe20000100a00 */
[-C--:B------:R-:W-:Y:S01]  /*d0d0*/  LEA.HI.X.SX32 R15, R25, R29.reuse, 0x1, P2 ;  /* 0x0000001d190f7211 */ /* 0x080fe200010f0eff */
[----:B------:R-:W2:Y:S02]  /*d0e0*/  LDC R26, c[0x0][0x268] ;  /* 0x00009a00ff1a7b82 */ /* 0x000ea40000000800 */
[----:B------:R3:W-:Y:S01]  /*d0f0*/  STL.64 [R1+0x16f0], R10 ;  /* 0x0016f00a01007387 */ /* 0x0007e20000100a00 */
[----:B-1----:R-:W-:Y:S01]  /*d100*/  IMAD R2, R2, 0x2d6, RZ ;  /* 0x000002d602027824 */ /* 0x002fe200078e02ff */
[----:B------:R-:W-:-:S04]  /*d110*/  LEA.HI.X.SX32 R13, R27, R29, 0x1, P1 ;  /* 0x0000001d1b0d7211 */ /* 0x000fc800008f0eff */
[----:B------:R-:W1:Y:S01]  /*d120*/  LDC R25, c[0x0][0x268] ;  /* 0x00009a00ff197b82 */ /* 0x000e620000000800 */
[----:B---3--:R-:W-:-:S07]  /*d130*/  IADD3 R10, P6, R2, R28, RZ ;  /* 0x0000001c020a7210 */ /* 0x008fce0007fde0ff */
[----:B------:R-:W3:Y:S02]  /*d140*/  LDC R2, c[0x0][0x268] ;  /* 0x00009a00ff027b82 */ /* 0x000ee40000000800 */
[----:B---3--:R-:W-:Y:S02]  /*d150*/  IMAD R27, R2, 0x169, RZ ;  /* 0x00000169021b7824 */ /* 0x008fe400078e02ff */
[----:B0-----:R-:W-:Y:S01]  /*d160*/  IMAD R3, R3, 0x2d4, RZ ;  /* 0x000002d403037824 */ /* 0x001fe200078e02ff */
[-C--:B------:R-:W-:Y:S01]  /*d170*/  IADD3 R4, P4, R24, R28.reuse, RZ ;  /* 0x0000001c18047210 */ /* 0x080fe20007f9e0ff */
[----:B-1----:R-:W-:Y:S01]  /*d180*/  IMAD R22, R25, 0xb5, RZ ;  /* 0x000000b519167824 */ /* 0x002fe200078e02ff */
[----:B------:R-:W-:Y:S01]  /*d190*/  LEA.HI.X.SX32 R21, R27, R29, 0x1, P3 ;  /* 0x0000001d1b157211 */ /* 0x000fe200018f0eff */
[----:B------:R-:W-:Y:S01]  /*d1a0*/  STL.64 [R1+0x1478], R12 ;  /* 0x0014780c01007387 */ /* 0x000fe20000100a00 */
[----:B------:R-:W0:Y:S01]  /*d1b0*/  LDC R27, c[0x0][0x268] ;  /* 0x00009a00ff1b7b82 */ /* 0x000e220000000800 */
[----:B------:R-:W-:-:S04]  /*d1c0*/  IADD3 R8, P5, R3, R28, RZ ;  /* 0x0000001c03087210 */ /* 0x000fc80007fbe0ff */
[----:B------:R-:W-:-:S03]  /*d1d0*/  LEA.HI.X.SX32 R9, R24, R29, 0x1, P5 ;  /* 0x0000001d18097211 */ /* 0x000fc600028f0eff */
[----:B------:R-:W1:Y:S08]  /*d1e0*/  LDC R24, c[0x0][0x268] ;  /* 0x00009a00ff187b82 */ /* 0x000e700000000800 */
[----:B------:R-:W3:Y:S01]  /*d1f0*/  LDC R3, c[0x0][0x268] ;  /* 0x00009a00ff037b82 */ /* 0x000ee20000000800 */
[----:B0-----:R-:W-:-:S07]  /*d200*/  IMAD R25, R27, 0x2da, RZ ;  /* 0x000002da1b197824 */ /* 0x001fce00078e02ff */
[----:B------:R-:W0:Y:S08]  /*d210*/  LDC R2, c[0x0][0x268] ;  /* 0x00009a00ff027b82 */ /* 0x000e300000000800 */
[----:B------:R-:W4:Y:S01]  /*d220*/  LDC R27, c[0x0][0x268] ;  /* 0x00009a00ff1b7b82 */ /* 0x000f220000000800 */
[----:B------:R-:W-:Y:S01]  /*d230*/  LEA.HI.X.SX32 R5, R22, R29, 0x1, P4 ;  /* 0x0000001d16057211 */ /* 0x000fe200020f0eff */
[----:B------:R-:W-:Y:S04]  /*d240*/  STL.64 [R1+0xfa8], R14 ;  /* 0x000fa80e01007387 */ /* 0x000fe80000100a00 */
[----:B------:R-:W-:Y:S04]  /*d250*/  STL.64 [R1+0xfa0], R20 ;  /* 0x000fa01401007387 */ /* 0x000fe80000100a00 */
[----:B------:R3:W-:Y:S01]  /*d260*/  STL.64 [R1+0x1470], R4 ;  /* 0x0014700401007387 */ /* 0x0007e20000100a00 */
[----:B--2---:R-:W-:-:S02]  /*d270*/  IMAD R26, R26, 0x16c, RZ ;  /* 0x0000016c1a1a7824 */ /* 0x004fc400078e02ff */
[----:B-1----:R-:W-:Y:S02]  /*d280*/  IMAD R22, R24, 0x2dc, RZ ;  /* 0x000002dc18167824 */ /* 0x002fe400078e02ff */
[----:B---3--:R-:W-:Y:S01]  /*d290*/  IMAD R3, R3, 0xb6, RZ ;  /* 0x000000b603037824 */ /* 0x008fe200078e02ff */
[----:B------:R-:W1:Y:S01]  /*d2a0*/  LDC R24, c[0x0][0x268] ;  /* 0x00009a00ff187b82 */ /* 0x000e620000000800 */
[----:B------:R-:W-:Y:S01]  /*d2b0*/  IADD3 R4, P4, R25, R28, RZ ;  /* 0x0000001c19047210 */ /* 0x000fe20007f9e0ff */
[----:B----4-:R-:W-:-:S06]  /*d2c0*/  IMAD R25, R27, 0x16b, RZ ;  /* 0x0000016b1b197824 */ /* 0x010fcc00078e02ff */
[----:B------:R-:W2:Y:S01]  /*d2d0*/  LDC R27, c[0x0][0x268] ;  /* 0x00009a00ff1b7b82 */ /* 0x000ea20000000800 */
[-C--:B------:R-:W-:Y:S02]  /*d2e0*/  IADD3 R14, P2, R26, R28.reuse, RZ ;  /* 0x0000001c1a0e7210 */ /* 0x080fe40007f5e0ff */
[C---:B------:R-:W-:Y:S02]  /*d2f0*/  IADD3 R12, P1, R3.reuse, R28, RZ ;  /* 0x0000001c030c7210 */ /* 0x040fe40007f3e0ff */
[----:B------:R-:W-:-:S03]  /*d300*/  LEA.HI.X.SX32 R15, R3, R29, 0x1, P2 ;  /* 0x0000001d030f7211 */ /* 0x000fc600010f0eff */
[----:B------:R-:W3:Y:S01]  /*d310*/  LDC R3, c[0x0][0x268] ;  /* 0x00009a00ff037b82 */ /* 0x000ee20000000800 */
[----:B------:R-:W-:Y:S01]  /*d320*/  LEA.HI.X.SX32 R11, R25, R29, 0x1, P6 ;  /* 0x0000001d190b7211 */ /* 0x000fe200030f0eff */
[----:B------:R-:W-:Y:S01]  /*d330*/  STL.64 [R1+0xf98], R8 ;  /* 0x000f980801007387 */ /* 0x000fe20000100a00 */
[----:B-1----:R-:W-:-:S03]  /*d340*/  IMAD R24, R24, 0x2de, RZ ;  /* 0x000002de18187824 */ /* 0x002fc600078e02ff */
[----:B------:R1:W-:Y:S01]  /*d350*/  STL.64 [R1+0xf90], R10 ;  /* 0x000f900a01007387 */ /* 0x0003e20000100a00 */
[----:B--2---:R-:W-:Y:S02]  /*d360*/  IMAD R25, R27, 0x5b, RZ ;  /* 0x0000005b1b197824 */ /* 0x004fe400078e02ff */
[----:B0-----:R-:W-:Y:S01]  /*d370*/  IMAD R21, R2, 0x2d8, RZ ;  /* 0x000002d802157824 */ /* 0x001fe200078e02ff */
[----:B-1----:R-:W-:Y:S01]  /*d380*/  IADD3 R10, P6, R22, R28, RZ ;  /* 0x0000001c160a7210 */ /* 0x002fe20007fde0ff */
[----:B------:R-:W0:Y:S01]  /*d390*/  LDC R2, c[0x0][0x268] ;  /* 0x00009a00ff027b82 */ /* 0x000e220000000800 */
[----:B------:R-:W-:-:S05]  /*d3a0*/  LEA.HI.X.SX32 R13, R25, R29, 0x1, P1 ;  /* 0x0000001d190d7211 */ /* 0x000fca00008f0eff */
[----:B------:R1:W-:Y:S02]  /*d3b0*/  STL.64 [R1+0x16e8], R12 ;  /* 0x0016e80c01007387 */ /* 0x0003e40000100a00 */
[----:B------:R-:W2:Y:S08]  /*d3c0*/  LDC R25, c[0x0][0x268] ;  /* 0x00009a00ff197b82 */ /* 0x000eb00000000800 */
[----:B------:R-:W4:Y:S01]  /*d3d0*/  LDC R27, c[0x0][0x268] ;  /* 0x00009a00ff1b7b82 */ /* 0x000f220000000800 */
[----:B-1----:R-:W-:Y:S01]  /*d3e0*/  IADD3 R12, P1, R24, R28, RZ ;  /* 0x0000001c180c7210 */ /* 0x002fe20007f3e0ff */
[----:B---3--:R-:W-:-:S06]  /*d3f0*/  IMAD R24, R3, 0xb8, RZ ;  /* 0x000000b803187824 */ /* 0x008fcc00078e02ff */
[----:B------:R-:W1:Y:S01]  /*d400*/  LDC R3, c[0x0][0x268] ;  /* 0x00009a00ff037b82 */ /* 0x000e620000000800 */
[----:B------:R-:W-:-:S04]  /*d410*/  IADD3 R20, P3, R21, R28, RZ ;  /* 0x0000001c15147210 */ /* 0x000fc80007f7e0ff */
[----:B------:R-:W-:-:S03]  /*d420*/  LEA.HI.X.SX32 R21, R26, R29, 0x1, P3 ;  /* 0x0000001d1a157211 */ /* 0x000fc600018f0eff */
[----:B------:R-:W3:Y:S01]  /*d430*/  LDC R26, c[0x0][0x268] ;  /* 0x00009a00ff1a7b82 */ /* 0x000ee20000000800 */
[----:B--2---:R-:W-:Y:S02]  /*d440*/  IMAD R23, R25, 0x16d, RZ ;  /* 0x0000016d19177824 */ /* 0x004fe400078e02ff */
[----:B-1----:R-:W-:-:S05]  /*d450*/  IMAD R25, R3, 0x170, RZ ;  /* 0x0000017003197824 */ /* 0x002fca00078e02ff */
[----:B------:R-:W1:Y:S01]  /*d460*/  LDC R3, c[0x0][0x268] ;  /* 0x00009a00ff037b82 */ /* 0x000e620000000800 */
[----:B0-----:R-:W-:Y:S01]  /*d470*/  IMAD R2, R2, 0x16e, RZ ;  /* 0x0000016e02027824 */ /* 0x001fe200078e02ff */
[----:B------:R-:W-:Y:S01]  /*d480*/  LEA.HI.X.SX32 R5, R23, R29, 0x1, P4 ;  /* 0x0000001d17057211 */ /* 0x000fe200020f0eff */
[----:B---3--:R-:W-:-:S03]  /*d490*/  IMAD R26, R26, 0xb7, RZ ;  /* 0x000000b71a1a7824 */ /* 0x008fc600078e02ff */
[C---:B------:R-:W-:Y:S01]  /*d4a0*/  IADD3 R8, P5, R2.reuse, R28, RZ ;  /* 0x0000001c02087210 */ /* 0x040fe20007fbe0ff */
[----:B------:R-:W-:Y:S01]  /*d4b0*/  STL.64 [R1+0x1468], R14 ;  /* 0x0014680e01007387 */ /* 0x000fe20000100a00 */
[-C--:B------:R-:W-:Y:S01]  /*d4c0*/  LEA.HI.X.SX32 R11, R2, R29.reuse, 0x1, P6 ;  /* 0x0000001d020b7211 */ /* 0x080fe200030f0eff */
[----:B------:R-:W0:Y:S01]  /*d4d0*/  LDC R23, c[0x0][0x268] ;  /* 0x00009a00ff177b82 */ /* 0x000e220000000800 */
[----:B------:R-:W-:Y:S01]  /*d4e0*/  LEA.HI.X.SX32 R9, R26, R29, 0x1, P5 ;  /* 0x0000001d1a097211 */ /* 0x000fe200028f0eff */
[----:B------:R-:W-:Y:S04]  /*d4f0*/  STL.64 [R1+0xf88], R20 ;  /* 0x000f881401007387 */ /* 0x000fe80000100a00 */
[----:B------:R-:W-:Y:S02]  /*d500*/  STL.64 [R1+0xf80], R4 ;  /* 0x000f800401007387 */ /* 0x000fe40000100a00 */
[----:B------:R-:W2:Y:S02]  /*d510*/  LDC R2, c[0x0][0x268] ;  /* 0x00009a00ff027b82 */ /* 0x000ea40000000800 */
[----:B------:R-:W-:Y:S01]  /*d520*/  STL.64 [R1+0x1460], R8 ;  /* 0x0014600801007387 */ /* 0x000fe20000100a00 */
[----:B-1----:R-:W-:-:S03]  /*d530*/  IMAD R3, R3, 0x2e0, RZ ;  /* 0x000002e003037824 */ /* 0x002fc600078e02ff */
[----:B------:R1:W-:Y:S01]  /*d540*/  STL.64 [R1+0xf78], R10 ;  /* 0x000f780a01007387 */ /* 0x0003e20000100a00 */
[----:B----4-:R-:W-:Y:S01]  /*d550*/  IMAD R22, R27, 0x2e, RZ ;  /* 0x0000002e1b167824 */ /* 0x010fe200078e02ff */
[----:B------:R-:W3:Y:S08]  /*d560*/  LDC R26, c[0x0][0x268] ;  /* 0x00009a00ff1a7b82 */ /* 0x000ef00000000800 */
[----:B------:R-:W4:Y:S01]  /*d570*/  LDC R27, c[0x0][0x268] ;  /* 0x00009a00ff1b7b82 */ /* 0x000f220000000800 */
[----:B-1----:R-:W-:-:S07]  /*d580*/  IADD3 R10, P6, R3, R28, RZ ;  /* 0x0000001c030a7210 */ /* 0x002fce0007fde0ff */
[----:B------:R-:W1:Y:S01]  /*d590*/  LDC R3, c[0x0][0x268] ;  /* 0x00009a00ff037b82 */ /* 0x000e620000000800 */
[----:B0-----:R-:W-:Y:S02]  /*d5a0*/  IMAD R18, R23, 0x16f, RZ ;  /* 0x0000016f17127824 */ /* 0x001fe400078e02ff */
[----:B--2---:R-:W-:Y:S01]  /*d5b0*/  IMAD R23, R2, 0x2e2, RZ ;  /* 0x000002e202177824 */ /* 0x004fe200078e02ff */
[-C--:B------:R-:W-:Y:S01]  /*d5c0*/  IADD3 R14, P2, R22, R28.reuse, RZ ;  /* 0x0000001c160e7210 */ /* 0x080fe20007f5e0ff */
[----:B-1----:R-:W-:Y:S02]  /*d5d0*/  IMAD R2, R3, 0x17, RZ ;  /* 0x0000001703027824 */ /* 0x002fe400078e02ff */
[----:B----4-:R-:W-:Y:S01]  /*d5e0*/  IMAD R27, R27, 0x5c, RZ ;  /* 0x0000005c1b1b7824 */ /* 0x010fe200078e02ff */
[----:B------:R-:W-:Y:S01]  /*d5f0*/  IADD3 R4, P4, R24, R28, RZ ;  /* 0x0000001c18047210 */ /* 0x000fe20007f9e0ff */
[----:B------:R-:W0:Y:S01]  /*d600*/  LDC R3, c[0x0][0x268] ;  /* 0x00009a00ff037b82 */ /* 0x000e220000000800 */
[----:B------:R-:W-:-:S07]  /*d610*/  LEA.HI.X.SX32 R15, R2, R29, 0x1, P2 ;  /* 0x0000001d020f7211 */ /* 0x000fce00010f0eff */
[----:B------:R-:W1:Y:S01]  /*d620*/  LDC R2, c[0x0][0x268] ;  /* 0x00009a00ff027b82 */ /* 0x000e620000000800 */
[CC--:B------:R-:W-:Y:S02]  /*d630*/  IADD3 R20, P3, R27.reuse, R28.reuse, RZ ;  /* 0x0000001c1b147210 */ /* 0x0c0fe40007f7e0ff */
        /* <DEDUP_REMOVED lines=8> */
[----:B-1----:R-:W-:-:S03]  /*d6c0*/  IMAD R2, R2, 0x2e6, RZ ;  /* 0x000002e602027824 */ /* 0x002fc600078e02ff */
[----:B------:R-:W-:Y:S01]  /*d6d0*/  STL.64 [R1+0x1820], R20 ;  /* 0x0018201401007387 */ /* 0x000fe20000100a00 */
[----:B------:R-:W-:Y:S01]  /*d6e0*/  LEA.HI.X.SX32 R9, R24, R29, 0x1, P5 ;  /* 0x0000001d18097211 */ /* 0x000fe200028f0eff */
[----:B------:R-:W1:Y:S02]  /*d6f0*/  LDC R25, c[0x0][0x268] ;  /* 0x00009a00ff197b82 */ /* 0x000e640000000800 */
[----:B------:R2:W-:Y:S01]  /*d700*/  STL.64 [R1+0x16e0], R4 ;  /* 0x0016e00401007387 */ /* 0x0005e20000100a00 */
[----:B0-----:R-:W-:-:S05]  /*d710*/  IMAD R3, R3, 0x2e4, RZ ;  /* 0x000002e403037824 */ /* 0x001fca00078e02ff */
[----:B------:R-:W0:Y:S01]  /*d720*/  LDC R27, c[0x0][0x268] ;  /* 0x00009a00ff1b7b82 */ /* 0x000e220000000800 */
[----:B--2---:R-:W-:-:S07]  /*d730*/  IADD3 R4, P4, R2, R28, RZ ;  /* 0x0000001c02047210 */ /* 0x004fce0007f9e0ff */
[----:B------:R-:W2:Y:S02]  /*d740*/  LDC R2, c[0x0][0x268] ;  /* 0x00009a00ff027b82 */ /* 0x000ea40000000800 */
[----:B--2---:R-:W-:-:S06]  /*d750*/  IMAD R24, R2, 0x171, RZ ;  /* 0x0000017102187824 */ /* 0x004fcc00078e02ff */
[----:B------:R-:W2:Y:S01]  /*d760*/  LDC R2, c[0x0][0x268] ;  /* 0x00009a00ff027b82 */ /* 0x000ea20000000800 */
[-C--:B------:R-:W-:Y:S01]  /*d770*/  IADD3 R12, P1, R23, R28.reuse, RZ ;  /* 0x0000001c170c7210 */ /* 0x080fe20007f3e0ff */
[----:B------:R-:W-:Y:S03]  /*d780*/  STL.64 [R1+0x1458], R8 ;  /* 0x0014580801007387 */ /* 0x000fe60000100a00 */
[----:B------:R-:W-:Y:S01]  /*d790*/  LEA.HI.X.SX32 R13, R24, R29, 0x1, P1 ;  /* 0x0000001d180d7211 */ /* 0x000fe200008f0eff */
[----:B--2---:R-:W-:Y:S02]  /*d7a0*/  IMAD R22, R2, 0x2e8, RZ ;  /* 0x000002e802167824 */ /* 0x004fe400078e02ff */
[----:B------:R-:W2:Y:S08]  /*d7b0*/  LDC R24, c[0x0][0x268] ;  /* 0x00009a00ff187b82 */ /* 0x000eb00000000800 */
[----:B------:R-:W3:Y:S01]  /*d7c0*/  LDC R2, c[0x0][0x268] ;  /* 0x00009a00ff027b82 */ /* 0x000ee20000000800 */
[----:B------:R-:W-:Y:S04]  /*d7d0*/  STL.64 [R1+0xf68], R10 ;  /* 0x000f680a01007387 */ /* 0x000fe80000100a00 */
[----:B------:R4:W-:Y:S02]  /*d7e0*/  STL.64 [R1+0xf60], R12 ;  /* 0x000f600c01007387 */ /* 0x0009e40000100a00 */
[----:B----4-:R-:W-:Y:S01]  /*d7f0*/  IADD3 R12, P1, R22, R28, RZ ;  /* 0x0000001c160c7210 */ /* 0x010fe20007f3e0ff */
[----:B---3--:R-:W-:-:S02]  /*d800*/  IMAD R22, R2, 0x176, RZ ;  /* 0x0000017602167824 */ /* 0x008fc400078e02ff */
[----:B------:R-:W3:Y:S01]  /*d810*/  LDC R2, c[0x0][0x268] ;  /* 0x00009a00ff027b82 */ /* 0x000ee20000000800 */
[----:B-1----:R-:W-:Y:S01]  /*d820*/  IMAD R25, R25, 0xb9, RZ ;  /* 0x000000b919197824 */ /* 0x002fe200078e02ff */
[-C--:B------:R-:W-:Y:S01]  /*d830*/  IADD3 R14, P2, R26, R28.reuse, RZ ;  /* 0x0000001c1a0e7210 */ /* 0x080fe20007f5e0ff */
[----:B--2---:R-:W-:Y:S01]  /*d840*/  IMAD R24, R24, 0x2ea, RZ ;  /* 0x000002ea18187824 */ /* 0x004fe200078e02ff */
[-C--:B------:R-:W-:Y:S02]  /*d850*/  IADD3 R20, P3, R3, R28.reuse, RZ ;  /* 0x0000001c03147210 */ /* 0x080fe40007f7e0ff */
[-C--:B------:R-:W-:Y:S02]  /*d860*/  LEA.HI.X.SX32 R15, R25, R29.reuse, 0x1, P2 ;  /* 0x0000001d190f7211 */ /* 0x080fe400010f0eff */
[----:B------:R-:W-:Y:S01]  /*d870*/  LEA.HI.X.SX32 R21, R26, R29, 0x1, P3 ;  /* 0x0000001d1a157211 */ /* 0x000fe200018f0eff */
[----:B------:R-:W1:Y:S02]  /*d880*/  LDC R3, c[0x0][0x268] ;  /* 0x00009a00ff037b82 */ /* 0x000e640000000800 */
[----:B------:R2:W-:Y:S06]  /*d890*/  STL.64 [R1+0x1450], R14 ;  /* 0x0014500e01007387 */ /* 0x0005ec0000100a00 */
[----:B------:R-:W4:Y:S01]  /*d8a0*/  LDC R26, c[0x0][0x268] ;  /* 0x00009a00ff1a7b82 */ /* 0x000f220000000800 */
[----:B--2---:R-:W-:Y:S01]  /*d8b0*/  IADD3 R14, P2, R24, R28, RZ ;  /* 0x0000001c180e7210 */ /* 0x004fe20007f5e0ff */
[----:B---3--:R-:W-:-:S06]  /*d8c0*/  IMAD R24, R2, 0x173, RZ ;  /* 0x0000017302187824 */ /* 0x008fcc00078e02ff */
[----:B------:R-:W2:Y:S01]  /*d8d0*/  LDC R2, c[0x0][0x268] ;  /* 0x00009a00ff027b82 */ /* 0x000ea20000000800 */
[----:B----4-:R-:W-:Y:S02]  /*d8e0*/  IMAD R25, R26, 0x2ec, RZ ;  /* 0x000002ec1a197824 */ /* 0x010fe400078e02ff */
[----:B--2---:R-:W-:-:S05]  /*d8f0*/  IMAD R26, R2, 0x5d, RZ ;  /* 0x0000005d021a7824 */ /* 0x004fca00078e02ff */
[----:B------:R-:W2:Y:S01]  /*d900*/  LDC R2, c[0x0][0x268] ;  /* 0x00009a00ff027b82 */ /* 0x000ea20000000800 */
[----:B-1----:R-:W-:-:S05]  /*d910*/  IMAD R3, R3, 0xba, RZ ;  /* 0x000000ba03037824 */ /* 0x002fca00078e02ff */
[----:B------:R-:W-:-:S04]  /*d920*/  IADD3 R8, P5, R3, R28, RZ ;  /* 0x0000001c03087210 */ /* 0x000fc80007fbe0ff */
[-C--:B------:R-:W-:Y:S01]  /*d930*/  LEA.HI.X.SX32 R9, R26, R29.reuse, 0x1, P5 ;  /* 0x0000001d1a097211 */ /* 0x080fe200028f0eff */
[----:B--2---:R-:W-:Y:S02]  /*d940*/  IMAD R26, R2, 0x5e, RZ ;  /* 0x0000005e021a7824 */ /* 0x004fe400078e02ff */
[----:B------:R-:W1:Y:S01]  /*d950*/  LDC R2, c[0x0][0x268] ;  /* 0x00009a00ff027b82 */ /* 0x000e620000000800 */
[----:B------:R-:W-:Y:S01]  /*d960*/  LEA.HI.X.SX32 R5, R24, R29, 0x1, P4 ;  /* 0x0000001d18057211 */ /* 0x000fe200020f0eff */
[----:B------:R-:W-:Y:S06]  /*d970*/  STL.64 [R1+0xf58], R20 ;  /* 0x000f581401007387 */ /* 0x000fec0000100a00 */
[----:B------:R-:W2:Y:S01]  /*d980*/  LDC R24, c[0x0][0x268] ;  /* 0x00009a00ff187b82 */ /* 0x000ea20000000800 */
[----:B------:R3:W-:Y:S02]  /*d990*/  STL.64 [R1+0xf50], R4 ;  /* 0x000f500401007387 */ /* 0x0007e40000100a00 */
[----:B---3--:R-:W-:Y:S01]  /*d9a0*/  IADD3 R4, P4, R25, R28, RZ ;  /* 0x0000001c19047210 */ /* 0x008fe20007f9e0ff */
[----:B-1----:R-:W-:-:S04]  /*d9b0*/  IMAD R25, R2, 0xbc, RZ ;  /* 0x000000bc02197824 */ /* 0x002fc800078e02ff */
[----:B------:R-:W1:Y:S01]  /*d9c0*/  LDC R2, c[0x0][0x268] ;  /* 0x00009a00ff027b82 */ /* 0x000e620000000800 */
[----:B0-----:R-:W-:Y:S01]  /*d9d0*/  IMAD R27, R27, 0x174, RZ ;  /* 0x000001741b1b7824 */ /* 0x001fe200078e02ff */
[----:B------:R0:W-:Y:S04]  /*d9e0*/  STL.64 [R1+0x16d8], R8 ;  /* 0x0016d80801007387 */ /* 0x0001e80000100a00 */
[CC--:B------:R-:W-:Y:S01]  /*d9f0*/  IADD3 R10, P6, R27.reuse, R28.reuse, RZ ;  /* 0x0000001c1b0a7210 */ /* 0x0c0fe20007fde0ff */
[----:B--2---:R-:W-:Y:S01]  /*da00*/  IMAD R24, R24, 0x2ee, RZ ;  /* 0x000002ee18187824 */ /* 0x004fe200078e02ff */
[----:B------:R-:W-:Y:S02]  /*da10*/  LEA.HI.X.SX32 R13, R27, R29, 0x1, P1 ;  /* 0x0000001d1b0d7211 */ /* 0x000fe400008f0eff */
[----:B------:R-:W2:Y:S02]  /*da20*/  LDC R27, c[0x0][0x268] ;  /* 0x00009a00ff1b7b82 */ /* 0x000ea40000000800 */
[----:B0-----:R-:W-:Y:S01]  /*da30*/  IADD3 R8, P5, R24, R28, RZ ;  /* 0x0000001c18087210 */ /* 0x001fe20007fbe0ff */
[----:B-1----:R-:W-:-:S05]  /*da40*/  IMAD R24, R2, 0x175, RZ ;  /* 0x0000017502187824 */ /* 0x002fca00078e02ff */
[----:B------:R-:W0:Y:S01]  /*da50*/  LDC R2, c[0x0][0x268] ;  /* 0x00009a00ff027b82 */ /* 0x000e220000000800 */
[----:B------:R-:W-:Y:S02]  /*da60*/  IADD3 R20, P3, R22, R28, RZ ;  /* 0x0000001c16147210 */ /* 0x000fe40007f7e0ff */
[-C--:B------:R-:W-:Y:S01]  /*da70*/  LEA.HI.X.SX32 R11, R3, R29.reuse, 0x1, P6 ;  /* 0x0000001d030b7211 */ /* 0x080fe200030f0eff */
[----:B--2---:R-:W-:Y:S01]  /*da80*/  IMAD R27, R27, 0xbb, RZ ;  /* 0x000000bb1b1b7824 */ /* 0x004fe200078e02ff */
[----:B------:R-:W-:-:S03]  /*da90*/  LEA.HI.X.SX32 R15, R24, R29, 0x1, P2 ;  /* 0x0000001d180f7211 */ /* 0x000fc600010f0eff */
[----:B------:R-:W-:Y:S01]  /*daa0*/  STL.64 [R1+0x1448], R10 ;  /* 0x0014480a01007387 */ /* 0x000fe20000100a00 */
[-C--:B------:R-:W-:Y:S01]  /*dab0*/  LEA.HI.X.SX32 R5, R22, R29.reuse, 0x1, P4 ;  /* 0x0000001d16057211 */ /* 0x080fe200020f0eff */
[----:B------:R-:W1:Y:S01]  /*dac0*/  LDC R24, c[0x0][0x268] ;  /* 0x00009a00ff187b82 */ /* 0x000e620000000800 */
[----:B------:R-:W-:Y:S01]  /*dad0*/  LEA.HI.X.SX32 R21, R27, R29, 0x1, P3 ;  /* 0x0000001d1b157211 */ /* 0x000fe200018f0eff */
[----:B------:R-:W-:Y:S04]  /*dae0*/  STL.64 [R1+0xf48], R12 ;  /* 0x000f480c01007387 */ /* 0x000fe80000100a00 */
[----:B------:R-:W-:Y:S02]  /*daf0*/  STL.64 [R1+0xf40], R14 ;  /* 0x000f400e01007387 */ /* 0x000fe40000100a00 */
[----:B------:R-:W2:Y:S01]  /*db00*/  LDC R27, c[0x0][0x268] ;  /* 0x00009a00ff1b7b82 */ /* 0x000ea20000000800 */
[----:B0-----:R-:W-:Y:S01]  /*db10*/  IMAD R2, R2, 0x2f0, RZ ;  /* 0x000002f002027824 */ /* 0x001fe200078e02ff */
[----:B------:R0:W-:Y:S06]  /*db20*/  STL.64 [R1+0x1440], R20 ;  /* 0x0014401401007387 */ /* 0x0001ec0000100a00 */
[----:B------:R-:W3:Y:S01]  /*db30*/  LDC R3, c[0x0][0x268] ;  /* 0x00009a00ff037b82 */ /* 0x000ee20000000800 */
[----:B0-----:R-:W-:-:S07]  /*db40*/  IADD3 R20, P3, R2, R28, RZ ;  /* 0x0000001c02147210 */ /* 0x001fce0007f7e0ff */
        /* <DEDUP_REMOVED lines=10> */
[----:B------:R-:W-:Y:S02]  /*dbf0*/  IADD3 R12, P1, R25, R28, RZ ;  /* 0x0000001c190c7210 */ /* 0x000fe40007f3e0ff */
[-C--:B------:R-:W-:Y:S02]  /*dc00*/  LEA.HI.X.SX32 R11, R22, R29.reuse, 0x1, P6 ;  /* 0x0000001d160b7211 */ /* 0x080fe400030f0eff */
[----:B------:R-:W-:Y:S01]  /*dc10*/  LEA.HI.X.SX32 R13, R26, R29, 0x1, P1 ;  /* 0x0000001d1a0d7211 */ /* 0x000fe200008f0eff */
[----:B------:R-:W-:Y:S01]  /*dc20*/  STL.64 [R1+0xf38], R4 ;  /* 0x000f380401007387 */ /* 0x000fe20000100a00 */
[----:B-1----:R-:W-:Y:S01]  /*dc30*/  IMAD R24, R24, 0x17a, RZ ;  /* 0x0000017a18187824 */ /* 0x002fe200078e02ff */
[----:B------:R-:W1:Y:S02]  /*dc40*/  LDC R26, c[0x0][0x268] ;  /* 0x00009a00ff1a7b82 */ /* 0x000e640000000800 */
        /* <DEDUP_REMOVED lines=17> */
[----:B---3--:R-:W-:Y:S02]  /*dd60*/  IMAD R3, R3, 0x178, RZ ;  /* 0x0000017803037824 */ /* 0x008fe400078e02ff */
[----:B0-----:R-:W-:-:S05]  /*dd70*/  IMAD R24, R2, 0x17b, RZ ;  /* 0x0000017b02187824 */ /* 0x001fca00078e02ff */
[----:B------:R-:W0:Y:S01]  /*dd80*/  LDC R2, c[0x0][0x268] ;  /* 0x00009a00ff027b82 */ /* 0x000e220000000800 */
[----:B------:R-:W-:-:S04]  /*dd90*/  IADD3 R14, P2, R3, R28, RZ ;  /* 0x0000001c030e7210 */ /* 0x000fc80007f5e0ff */
[-C--:B------:R-:W-:Y:S01]  /*dda0*/  LEA.HI.X.SX32 R15, R25, R29.reuse, 0x1, P2 ;  /* 0x0000001d190f7211 */ /* 0x080fe200010f0eff */
[----:B--2---:R-:W-:Y:S01]  /*ddb0*/  IMAD R27, R27, 0xbe, RZ ;  /* 0x000000be1b1b7824 */ /* 0x004fe200078e02ff */
[----:B------:R-:W-:Y:S01]  /*ddc0*/  LEA.HI.X.SX32 R21, R3, R29, 0x1, P3 ;  /* 0x0000001d03157211 */ /* 0x000fe200018f0eff */
[----:B------:R-:W2:Y:S02]  /*ddd0*/  LDC R25, c[0x0][0x268] ;  /* 0x00009a00ff197b82 */ /* 0x000ea40000000800 */
[----:B------:R3:W-:Y:S06]  /*dde0*/  STL.64 [R1+0x1438], R14 ;  /* 0x0014380e01007387 */ /* 0x0007ec0000100a00 */
[----:B------:R-:W4:Y:S01]  /*ddf0*/  LDC R3, c[0x0][0x268] ;  /* 0x00009a00ff037b82 */ /* 0x000f220000000800 */
[----:B---3--:R-:W-:Y:S01]  /*de00*/  IADD3 R14, P2, R27, R28, RZ ;  /* 0x0000001c1b0e7210 */ /* 0x008fe20007f5e0ff */
[----:B0-----:R-:W-:-:S05]  /*de10*/  IMAD R2, R2, 0x5f, RZ ;  /* 0x0000005f02027824 */ /* 0x001fca00078e02ff */
[----:B------:R-:W-:Y:S02]  /*de20*/  LEA.HI.X.SX32 R15, R2, R29, 0x1, P2 ;  /* 0x0000001d020f7211 */ /* 0x000fe400010f0eff */
[----:B------:R-:W0:Y:S01]  /*de30*/  LDC R2, c[0x0][0x268] ;  /* 0x00009a00ff027b82 */ /* 0x000e220000000800 */
[----:B--2---:R-:W-:Y:S01]  /*de40*/  IMAD R25, R25, 0x2fa, RZ ;  /* 0x000002fa19197824 */ /* 0x004fe200078e02ff */
[----:B------:R2:W-:Y:S01]  /*de50*/  STL.64 [R1+0xf28], R20 ;  /* 0x000f281401007387 */ /* 0x0005e20000100a00 */
[----:B-1----:R-:W-:Y:S02]  /*de60*/  IMAD R26, R26, 0x17c, RZ ;  /* 0x0000017c1a1a7824 */ /* 0x002fe400078e02ff */
[----:B----4-:R-:W-:Y:S02]  /*de70*/  IMAD R22, R3, 0x2f8, RZ ;  /* 0x000002f803167824 */ /* 0x010fe400078e02ff */
[----:B0-----:R-:W-:Y:S01]  /*de80*/  IMAD R18, R2, 0xc, RZ ;  /* 0x0000000c02127824 */ /* 0x001fe200078e02ff */
[----:B------:R0:W-:Y:S01]  /*de90*/  STL.64 [R1+0xf20], R4 ;  /* 0x000f200401007387 */ /* 0x0001e20000100a00 */
[----:B------:R-:W1:Y:S03]  /*dea0*/  LDC R2, c[0x0][0x268] ;  /* 0x00009a00ff027b82 */ /* 0x000e660000000800 */
[----:B------:R3:W-:Y:S01]  /*deb0*/  STL.64 [R1+0x1430], R8 ;  /* 0x0014300801007387 */ /* 0x0007e20000100a00 */
[----:B--2---:R-:W-:-:S04]  /*dec0*/  IADD3 R20, P3, R26, R28, RZ ;  /* 0x0000001c1a147210 */ /* 0x004fc80007f7e0ff */
[----:B------:R-:W2:Y:S01]  /*ded0*/  LDC R3, c[0x0][0x268] ;  /* 0x00009a00ff037b82 */ /* 0x000ea20000000800 */
[-C--:B0-----:R-:W-:Y:S02]  /*dee0*/  IADD3 R4, P4, R22, R28.reuse, RZ ;  /* 0x0000001c16047210 */ /* 0x081fe40007f9e0ff */
[----:B---3--:R-:W-:-:S05]  /*def0*/  IADD3 R8, P5, R25, R28, RZ ;  /* 0x0000001c19087210 */ /* 0x008fca0007fbe0ff */
[----:B------:R-:W0:Y:S01]  /*df00*/  LDC R25, c[0x0][0x268] ;  /* 0x00009a00ff197b82 */ /* 0x000e220000000800 */
[----:B------:R-:W-:Y:S01]  /*df10*/  LEA.HI.X.SX32 R5, R26, R29, 0x1, P4 ;  /* 0x0000001d1a057211 */ /* 0x000fe200020f0eff */
[----:B-1----:R-:W-:-:S06]  /*df20*/  IMAD R26, R2, 0x17d, RZ ;  /* 0x0000017d021a7824 */ /* 0x002fcc00078e02ff */
[----:B------:R-:W1:Y:S01]  /*df30*/  LDC R2, c[0x0][0x268] ;  /* 0x00009a00ff027b82 */ /* 0x000e620000000800 */
[-C--:B------:R-:W-:Y:S01]  /*df40*/  LEA.HI.X.SX32 R13, R24, R29.reuse, 0x1, P1 ;  /* 0x0000001d180d7211 */ /* 0x080fe200008f0eff */
[----:B------:R3:W-:Y:S01]  /*df50*/  STL.64 [R1+0xf18], R10 ;  /* 0x000f180a01007387 */ /* 0x0007e20000100a00 */
[-C--:B------:R-:W-:Y:S01]  /*df60*/  LEA.HI.X.SX32 R21, R27, R29.reuse, 0x1, P3 ;  /* 0x0000001d1b157211 */ /* 0x080fe200018f0eff */
[----:B--2---:R-:W-:Y:S01]  /*df70*/  IMAD R3, R3, 0x17e, RZ ;  /* 0x0000017e03037824 */ /* 0x004fe200078e02ff */
[----:B------:R-:W-:-:S03]  /*df80*/  LEA.HI.X.SX32 R9, R26, R29, 0x1, P5 ;  /* 0x0000001d1a097211 */ /* 0x000fc600028f0eff */
[----:B------:R-:W2:Y:S01]  /*df90*/  LDC R24, c[0x0][0x268] ;  /* 0x00009a00ff187b82 */ /* 0x000ea20000000800 */
[----:B------:R4:W-:Y:S01]  /*dfa0*/  STL.64 [R1+0xf10], R12 ;  /* 0x000f100c01007387 */ /* 0x0009e20000100a00 */
[----:B0-----:R-:W-:Y:S01]  /*dfb0*/  IMAD R25, R25, 0x2fc, RZ ;  /* 0x000002fc19197824 */ /* 0x001fe200078e02ff */
[-C--:B---3--:R-:W-:Y:S02]  /*dfc0*/  IADD3 R10, P6, R3, R28.reuse, RZ ;  /* 0x0000001c030a7210 */ /* 0x088fe40007fde0ff */
[----:B------:R-:W-:Y:S03]  /*dfd0*/  STL.64 [R1+0x16c8], R14 ;  /* 0x0016c80e01007387 */ /* 0x000fe60000100a00 */
[----:B------:R-:W0:Y:S01]  /*dfe0*/  LDC R27, c[0x0][0x268] ;  /* 0x00009a00ff1b7b82 */ /* 0x000e220000000800 */
[----:B----4-:R-:W-:Y:S01]  /*dff0*/  IADD3 R12, P1, R25, R28, RZ ;  /* 0x0000001c190c7210 */ /* 0x010fe20007f3e0ff */
[----:B-1----:R-:W-:Y:S01]  /*e000*/  IMAD R26, R2, 0xbf, RZ ;  /* 0x000000bf021a7824 */ /* 0x002fe200078e02ff */
[----:B------:R1:W-:Y:S02]  /*e010*/  STL.64 [R1+0x1428], R20 ;  /* 0x0014281401007387 */ /* 0x0003e40000100a00 */
[----:B------:R-:W-:-:S03]  /*e020*/  LEA.HI.X.SX32 R13, R3, R29, 0x1, P1 ;  /* 0x0000001d030d7211 */ /* 0x000fc600008f0eff */
[----:B------:R-:W3:Y:S01]  /*e030*/  LDC R25, c[0x0][0x268] ;  /* 0x00009a00ff197b82 */ /* 0x000ee20000000800 */
[----:B------:R-:W-:-:S07]  /*e040*/  LEA.HI.X.SX32 R11, R26, R29, 0x1, P6 ;  /* 0x0000001d1a0b7211 */ /* 0x000fce00030f0eff */
[----:B------:R-:W4:Y:S08]  /*e050*/  LDC R26, c[0x0][0x268] ;  /* 0x00009a00ff1a7b82 */ /* 0x000f300000000800 */
[----:B-1----:R-:W1:Y:S08]  /*e060*/  LDC R21, c[0x0][0x268] ;  /* 0x00009a00ff157b82 */ /* 0x002e700000000800 */
[----:B------:R-:W0:Y:S01]  /*e070*/  LDC R3, c[0x0][0x268] ;  /* 0x00009a00ff037b82 */ /* 0x000e220000000800 */
[----:B--2---:R-:W-:-:S05]  /*e080*/  IMAD R24, R24, 0x2fe, RZ ;  /* 0x000002fe18187824 */ /* 0x004fca00078e02ff */
[----:B------:R-:W-:Y:S02]  /*e090*/  IADD3 R14, P2, R24, R28, RZ ;  /* 0x0000001c180e7210 */ /* 0x000fe40007f5e0ff */
[----:B------:R-:W2:Y:S01]  /*e0a0*/  LDC R2, c[0x0][0x268] ;  /* 0x00009a00ff027b82 */ /* 0x000ea20000000800 */
[----:B-1----:R-:W-:-:S07]  /*e0b0*/  IMAD R24, R21, 0x30, RZ ;  /* 0x0000003015187824 */ /* 0x002fce00078e02ff */
[----:B------:R-:W1:Y:S01]  /*e0c0*/  LDC R20, c[0x0][0x268] ;  /* 0x00009a00ff147b82 */ /* 0x000e620000000800 */
[----:B----4-:R-:W-:Y:S02]  /*e0d0*/  IMAD R21, R26, 0xc0, RZ ;  /* 0x000000c01a157824 */ /* 0x010fe400078e02ff */
[----:B0-----:R-:W-:-:S05]  /*e0e0*/  IMAD R3, R3, 0x17f, RZ ;  /* 0x0000017f03037824 */ /* 0x001fca00078e02ff */
[----:B------:R-:W0:Y:S01]  /*e0f0*/  LDC R26, c[0x0][0x268] ;  /* 0x00009a00ff1a7b82 */ /* 0x000e220000000800 */
[----:B------:R-:W-:-:S07]  /*e100*/  LEA.HI.X.SX32 R15, R3, R29, 0x1, P2 ;  /* 0x0000001d030f7211 */ /* 0x000fce00010f0eff */
[----:B------:R-:W4:Y:S01]  /*e110*/  LDC R3, c[0x0][0x268] ;  /* 0x00009a00ff037b82 */ /* 0x000f220000000800 */
[----:B---3--:R-:W-:-:S05]  /*e120*/  IMAD R16, R25, 0x6, RZ ;  /* 0x0000000619107824 */ /* 0x008fca00078e02ff */
[----:B------:R-:W-:Y:S01]  /*e130*/  IADD3 R22, P3, R16, R28, RZ ;  /* 0x0000001c10167210 */ /* 0x000fe20007f7e0ff */
[----:B0-----:R-:W-:-:S05]  /*e140*/  IMAD R26, R26, 0x3, RZ ;  /* 0x000000031a1a7824 */ /* 0x001fca00078e02ff */
[----:B------:R-:W-:Y:S02]  /*e150*/  LEA.HI.X.SX32 R23, R26, R29, 0x1, P3 ;  /* 0x0000001d1a177211 */ /* 0x000fe400018f0eff */
[----:B------:R-:W0:Y:S01]  /*e160*/  LDC R26, c[0x0][0x268] ;  /* 0x00009a00ff1a7b82 */ /* 0x000e220000000800 */
[----:B----4-:R-:W-:-:S07]  /*e170*/  IMAD R25, R3, 0x300, RZ ;  /* 0x0000030003197824 */ /* 0x010fce00078e02ff */
[----:B------:R-:W3:Y:S01]  /*e180*/  LDC R3, c[0x0][0x268] ;  /* 0x00009a00ff037b82 */ /* 0x000ee20000000800 */
[----:B------:R4:W-:Y:S04]  /*e190*/  STL.64 [R1+0xf08], R4 ;  /* 0x000f080401007387 */ /* 0x0009e80000100a00 */
[----:B------:R-:W-:Y:S01]  /*e1a0*/  STL.64 [R1+0xf00], R8 ;  /* 0x000f000801007387 */ /* 0x000fe20000100a00 */
[----:B----4-:R-:W-:-:S03]  /*e1b0*/  IADD3 R4, P4, R18, R28, RZ ;  /* 0x0000001c12047210 */ /* 0x010fc60007f9e0ff */
[----:B------:R-:W-:Y:S01]  /*e1c0*/  STL.64 [R1+0x1420], R10 ;  /* 0x0014200a01007387 */ /* 0x000fe20000100a00 */
[----:B------:R-:W-:-:S03]  /*e1d0*/  LEA.HI.X.SX32 R5, R16, R29, 0x1, P4 ;  /* 0x0000001d10057211 */ /* 0x000fc600020f0eff */
[----:B------:R-:W-:Y:S04]  /*e1e0*/  STL.64 [R1+0xef8], R12 ;  /* 0x000ef80c01007387 */ /* 0x000fe80000100a00 */
[----:B------:R-:W-:Y:S04]  /*e1f0*/  STL.64 [R1+0xef0], R14 ;  /* 0x000ef00e01007387 */ /* 0x000fe80000100a00 */
[----:B------:R-:W-:Y:S04]  /*e200*/  STL.64 [R1+0x1940], R22 ;  /* 0x0019401601007387 */ /* 0x000fe80000100a00 */
[----:B------:R4:W-:Y:S02]  /*e210*/  STL.64 [R1+0x1930], R4 ;  /* 0x0019300401007387 */ /* 0x0009e40000100a00 */
[----:B----4-:R-:W-:Y:S01]  /*e220*/  IADD3 R4, P4, R25, R28, RZ ;  /* 0x0000001c19047210 */ /* 0x010fe20007f9e0ff */
[----:B0-----:R-:W-:-:S02]  /*e230*/  IMAD R25, R26, 0x302, RZ ;  /* 0x000003021a197824 */ /* 0x001fc400078e02ff */
[----:B---3--:R-:W-:Y:S02]  /*e240*/  IMAD R26, R3, 0x182, RZ ;  /* 0x00000182031a7824 */ /* 0x008fe400078e02ff */
[----:B------:R-:W0:Y:S01]  /*e250*/  LDC R3, c[0x0][0x268] ;  /* 0x00009a00ff037b82 */ /* 0x000e220000000800 */
[----:B------:R-:W-:Y:S01]  /*e260*/  IMAD R27, R27, 0x18, RZ ;  /* 0x000000181b1b7824 */ /* 0x000fe200078e02ff */
[----:B------:R-:W-:-:S04]  /*e270*/  IADD3 R10, P6, R24, R28, RZ ;  /* 0x0000001c180a7210 */ /* 0x000fc80007fde0ff */
[CC--:B------:R-:W-:Y:S02]  /*e280*/  IADD3 R8, P5, R27.reuse, R28.reuse, RZ ;  /* 0x0000001c1b087210 */ /* 0x0c0fe40007fbe0ff */
[----:B------:R-:W-:Y:S01]  /*e290*/  LEA.HI.X.SX32 R11, R27, R29, 0x1, P6 ;  /* 0x0000001d1b0b7211 */ /* 0x000fe200030f0eff */
[----:B--2---:R-:W-:Y:S02]  /*e2a0*/  IMAD R2, R2, 0x60, RZ ;  /* 0x0000006002027824 */ /* 0x004fe400078e02ff */
[----:B0-----:R-:W-:Y:S02]  /*e2b0*/  IMAD R27, R3, 0x304, RZ ;  /* 0x00000304031b7824 */ /* 0x001fe400078e02ff */
[----:B------:R-:W0:Y:S01]  /*e2c0*/  LDC R3, c[0x0][0x268] ;  /* 0x00009a00ff037b82 */ /* 0x000e220000000800 */
[-C--:B------:R-:W-:Y:S02]  /*e2d0*/  IADD3 R12, P1, R2, R28.reuse, RZ ;  /* 0x0000001c020c7210 */ /* 0x080fe40007f3e0ff */
[----:B------:R-:W-:-:S02]  /*e2e0*/  IADD3 R14, P2, R21, R28, RZ ;  /* 0x0000001c150e7210 */ /* 0x000fc40007f5e0ff */
[-C--:B------:R-:W-:Y:S02]  /*e2f0*/  LEA.HI.X.SX32 R9, R18, R29.reuse, 0x1, P5 ;  /* 0x0000001d12097211 */ /* 0x080fe400028f0eff */
[-C--:B------:R-:W-:Y:S02]  /*e300*/  LEA.HI.X.SX32 R13, R24, R29.reuse, 0x1, P1 ;  /* 0x0000001d180d7211 */ /* 0x080fe400008f0eff */
[----:B------:R-:W-:Y:S01]  /*e310*/  LEA.HI.X.SX32 R15, R2, R29, 0x1, P2 ;  /* 0x0000001d020f7211 */ /* 0x000fe200010f0eff */
[----:B------:R-:W-:Y:S01]  /*e320*/  STL.64 [R1+0x1908], R8 ;  /* 0x0019080801007387 */ /* 0x000fe20000100a00 */
[----:B-1----:R-:W-:Y:S01]  /*e330*/  IMAD R20, R20, 0x180, RZ ;  /* 0x0000018014147824 */ /* 0x002fe200078e02ff */
        /* <DEDUP_REMOVED lines=11> */
[----:B------:R-:W-:-:S07]  /*e3f0*/  LEA.HI.X.SX32 R5, R20, R29, 0x1, P4 ;  /* 0x0000001d14057211 */ /* 0x000fce00020f0eff */
[----:B------:R-:W2:Y:S01]  /*e400*/  LDC R20, c[0x0][0x268] ;  /* 0x00009a00ff147b82 */ /* 0x000ea20000000800 */
[----:B------:R-:W-:Y:S01]  /*e410*/  IADD3 R8, P5, R25, R28, RZ ;  /* 0x0000001c19087210 */ /* 0x000fe20007fbe0ff */
[----:B0-----:R-:W-:-:S06]  /*e420*/  IMAD R24, R3, 0x308, RZ ;  /* 0x0000030803187824 */ /* 0x001fcc00078e02ff */
[----:B------:R-:W0:Y:S01]  /*e430*/  LDC R3, c[0x0][0x268] ;  /* 0x00009a00ff037b82 */ /* 0x000e220000000800 */
[----:B------:R-:W-:Y:S01]  /*e440*/  LEA.HI.X.SX32 R9, R21, R29, 0x1, P5 ;  /* 0x0000001d15097211 */ /* 0x000fe200028f0eff */
[----:B------:R-:W-:Y:S04]  /*e450*/  STL.64 [R1+0x1418], R22 ;  /* 0x0014181601007387 */ /* 0x000fe80000100a00 */
[----:B------:R-:W-:Y:S02]  /*e460*/  STL.64 [R1+0xee8], R4 ;  /* 0x000ee80401007387 */ /* 0x000fe40000100a00 */
[----:B------:R-:W3:Y:S02]  /*e470*/  LDC R21, c[0x0][0x268] ;  /* 0x00009a00ff157b82 */ /* 0x000ee40000000800 */
[----:B------:R4:W-:Y:S02]  /*e480*/  STL.64 [R1+0xee0], R8 ;  /* 0x000ee00801007387 */ /* 0x0009e40000100a00 */
[----:B----4-:R-:W-:Y:S01]  /*e490*/  IADD3 R8, P5, R24, R28, RZ ;  /* 0x0000001c18087210 */ /* 0x010fe20007fbe0ff */
[----:B--2---:R-:W-:-:S02]  /*e4a0*/  IMAD R24, R20, 0xc1, RZ ;  /* 0x000000c114187824 */ /* 0x004fc400078e02ff */
[----:B0-----:R-:W-:Y:S02]  /*e4b0*/  IMAD R20, R3, 0x186, RZ ;  /* 0x0000018603147824 */ /* 0x001fe400078e02ff */
[----:B------:R-:W0:Y:S01]  /*e4c0*/  LDC R3, c[0x0][0x268] ;  /* 0x00009a00ff037b82 */ /* 0x000e220000000800 */
        /* <DEDUP_REMOVED lines=14> */
[----:B--2---:R-:W-:-:S05]  /*e5b0*/  IMAD R27, R27, 0xc2, RZ ;  /* 0x000000c21b1b7824 */ /* 0x004fca00078e02ff */
[----:B------:R-:W-:-:S04]  /*e5c0*/  IADD3 R22, P3, R27, R28, RZ ;  /* 0x0000001c1b167210 */ /* 0x000fc80007f7e0ff */
[----:B------:R-:W-:Y:S01]  /*e5d0*/  LEA.HI.X.SX32 R23, R26, R29, 0x1, P3 ;  /* 0x0000001d1a177211 */ /* 0x000fe200018f0eff */
[----:B0-----:R-:W-:Y:S02]  /*e5e0*/  IMAD R26, R3, 0x62, RZ ;  /* 0x00000062031a7824 */ /* 0x001fe400078e02ff */
[----:B------:R-:W0:Y:S01]  /*e5f0*/  LDC R3, c[0x0][0x268] ;  /* 0x00009a00ff037b82 */ /* 0x000e220000000800 */
[----:B-1----:R-:W-:-:S05]  /*e600*/  IMAD R2, R2, 0x184, RZ ;  /* 0x0000018402027824 */ /* 0x002fca00078e02ff */
[----:B------:R-:W-:-:S04]  /*e610*/  IADD3 R4, P4, R2, R28, RZ ;  /* 0x0000001c02047210 */ /* 0x000fc80007f9e0ff */
[-C--:B------:R-:W-:Y:S02]  /*e620*/  LEA.HI.X.SX32 R5, R27, R29.reuse, 0x1, P4 ;  /* 0x0000001d1b057211 */ /* 0x080fe400020f0eff */
[----:B------:R-:W-:Y:S02]  /*e630*/  LEA.HI.X.SX32 R9, R2, R29, 0x1, P5 ;  /* 0x0000001d02097211 */ /* 0x000fe400028f0eff */
[----:B------:R-:W1:Y:S01]  /*e640*/  LDC R2, c[0x0][0x268] ;  /* 0x00009a00ff027b82 */ /* 0x000e620000000800 */
[----:B0-----:R-:W-:-:S07]  /*e650*/  IMAD R27, R3, 0xc4, RZ ;  /* 0x000000c4031b7824 */ /* 0x001fce00078e02ff */
[----:B------:R-:W0:Y:S01]  /*e660*/  LDC R3, c[0x0][0x268] ;  /* 0x00009a00ff037b82 */ /* 0x000e220000000800 */
[----:B------:R-:W-:Y:S01]  /*e670*/  LEA.HI.X.SX32 R15, R21, R29, 0x1, P2 ;  /* 0x0000001d150f7211 */ /* 0x000fe200010f0eff */
[----:B------:R-:W-:Y:S04]  /*e680*/  STL.64 [R1+0xed8], R12 ;  /* 0x000ed80c01007387 */ /* 0x000fe80000100a00 */
[----:B------:R2:W-:Y:S02]  /*e690*/  STL.64 [R1+0xed0], R14 ;  /* 0x000ed00e01007387 */ /* 0x0005e40000100a00 */
[----:B------:R-:W3:Y:S01]  /*e6a0*/  LDC R21, c[0x0][0x268] ;  /* 0x00009a00ff157b82 */ /* 0x000ee20000000800 */
[----:B--2---:R-:W-:Y:S01]  /*e6b0*/  IADD3 R14, P2, R24, R28, RZ ;  /* 0x0000001c180e7210 */ /* 0x004fe20007f5e0ff */
[----:B0-----:R-:W-:-:S06]  /*e6c0*/  IMAD R24, R3, 0x185, RZ ;  /* 0x0000018503187824 */ /* 0x001fcc00078e02ff */
[----:B------:R-:W0:Y:S01]  /*e6d0*/  LDC R3, c[0x0][0x268] ;  /* 0x00009a00ff037b82 */ /* 0x000e220000000800 */
[----:B-1----:R-:W-:Y:S01]  /*e6e0*/  IMAD R2, R2, 0xc3, RZ ;  /* 0x000000c302027824 */ /* 0x002fe200078e02ff */
[----:B------:R-:W-:-:S04]  /*e6f0*/  IADD3 R12, P1, R20, R28, RZ ;  /* 0x0000001c140c7210 */ /* 0x000fc80007f3e0ff */
[-C--:B------:R-:W-:Y:S02]  /*e700*/  LEA.HI.X.SX32 R13, R2, R29.reuse, 0x1, P1 ;  /* 0x0000001d020d7211 */ /* 0x080fe400008f0eff */
[----:B------:R-:W1:Y:S01]  /*e710*/  LDC R2, c[0x0][0x268] ;  /* 0x00009a00ff027b82 */ /* 0x000e620000000800 */
[-C--:B------:R-:W-:Y:S01]  /*e720*/  LEA.HI.X.SX32 R11, R24, R29.reuse, 0x1, P6 ;  /* 0x0000001d180b7211 */ /* 0x080fe200030f0eff */
[----:B------:R-:W-:Y:S04]  /*e730*/  STL.64 [R1+0x16b8], R22 ;  /* 0x0016b81601007387 */ /* 0x000fe80000100a00 */
[----:B------:R-:W-:Y:S01]  /*e740*/  STL.64 [R1+0x1408], R4 ;  /* 0x0014080401007387 */ /* 0x000fe20000100a00 */
[----:B---3--:R-:W-:Y:S01]  /*e750*/  IMAD R21, R21, 0x30e, RZ ;  /* 0x0000030e15157824 */ /* 0x008fe200078e02ff */
[----:B------:R-:W-:Y:S01]  /*e760*/  LEA.HI.X.SX32 R15, R20, R29, 0x1, P2 ;  /* 0x0000001d140f7211 */ /* 0x000fe200010f0eff */
[----:B------:R-:W2:Y:S01]  /*e770*/  LDC R24, c[0x0][0x268] ;  /* 0x00009a00ff187b82 */ /* 0x000ea20000000800 */
[----:B------:R-:W-:Y:S01]  /*e780*/  STL.64 [R1+0xec8], R8 ;  /* 0x000ec80801007387 */ /* 0x000fe20000100a00 */
[----:B0-----:R-:W-:-:S03]  /*e790*/  IMAD R3, R3, 0x310, RZ ;  /* 0x0000031003037824 */ /* 0x001fc600078e02ff */
[----:B------:R-:W-:Y:S04]  /*e7a0*/  STL.64 [R1+0xec0], R10 ;  /* 0x000ec00a01007387 */ /* 0x000fe80000100a00 */
[----:B------:R0:W-:Y:S01]  /*e7b0*/  STL.64 [R1+0x1400], R12 ;  /* 0x0014000c01007387 */ /* 0x0001e20000100a00 */
[----:B-1----:R-:W-:Y:S02]  /*e7c0*/  IMAD R25, R2, 0x312, RZ ;  /* 0x0000031202197824 */ /* 0x002fe400078e02ff */
[----:B------:R-:W1:Y:S01]  /*e7d0*/  LDC R2, c[0x0][0x268] ;  /* 0x00009a00ff027b82 */ /* 0x000e620000000800 */
[----:B0-----:R-:W-:-:S07]  /*e7e0*/  IADD3 R12, P1, R3, R28, RZ ;  /* 0x0000001c030c7210 */ /* 0x001fce0007f3e0ff */
[----:B------:R-:W0:Y:S01]  /*e7f0*/  LDC R3, c[0x0][0x268] ;  /* 0x00009a00ff037b82 */ /* 0x000e220000000800 */
[-C--:B------:R-:W-:Y:S02]  /*e800*/  IADD3 R22, P3, R21, R28.reuse, RZ ;  /* 0x0000001c15167210 */ /* 0x080fe40007f7e0ff */
[-C--:B------:R-:W-:Y:S02]  /*e810*/  IADD3 R4, P4, R26, R28.reuse, RZ ;  /* 0x0000001c1a047210 */ /* 0x080fe40007f9e0ff */
[----:B------:R-:W-:-:S03]  /*e820*/  IADD3 R8, P5, R27, R28, RZ ;  /* 0x0000001c1b087210 */ /* 0x000fc60007fbe0ff */
[----:B------:R-:W3:Y:S01]  /*e830*/  LDC R21, c[0x0][0x268] ;  /* 0x00009a00ff157b82 */ /* 0x000ee20000000800 */
[----:B0-----:R-:W-:Y:S01]  /*e840*/  IMAD R20, R3, 0x187, RZ ;  /* 0x0000018703147824 */ /* 0x001fe200078e02ff */
[-C--:B------:R-:W-:Y:S01]  /*e850*/  LEA.HI.X.SX32 R9, R26, R29.reuse, 0x1, P5 ;  /* 0x0000001d1a097211 */ /* 0x080fe200028f0eff */
[----:B------:R-:W-:Y:S05]  /*e860*/  STL.64 [R1+0xeb8], R14 ;  /* 0x000eb80e01007387 */ /* 0x000fea0000100a00 */
[----:B------:R-:W0:Y:S01]  /*e870*/  LDC R3, c[0x0][0x268] ;  /* 0x00009a00ff037b82 */ /* 0x000e220000000800 */
[----:B------:R-:W-:Y:S01]  /*e880*/  LEA.HI.X.SX32 R23, R20, R29, 0x1, P3 ;  /* 0x0000001d14177211 */ /* 0x000fe200018f0eff */
[----:B-1----:R-:W-:-:S06]  /*e890*/  IMAD R20, R2, 0x31, RZ ;  /* 0x0000003102147824 */ /* 0x002fcc00078e02ff */
[----:B------:R-:W1:Y:S01]  /*e8a0*/  LDC R2, c[0x0][0x268] ;  /* 0x00009a00ff027b82 */ /* 0x000e620000000800 */
[----:B------:R-:W-:Y:S01]  /*e8b0*/  LEA.HI.X.SX32 R5, R20, R29, 0x1, P4 ;  /* 0x0000001d14057211 */ /* 0x000fe200020f0eff */
[----:B------:R-:W-:Y:S04]  /*e8c0*/  STL.64 [R1+0xeb0], R22 ;  /* 0x000eb01601007387 */ /* 0x000fe80000100a00 */
[----:B------:R-:W-:Y:S01]  /*e8d0*/  STL.64 [R1+0x1808], R4 ;  /* 0x0018080401007387 */ /* 0x000fe20000100a00 */
[----:B---3--:R-:W-:Y:S01]  /*e8e0*/  IMAD R21, R21, 0x188, RZ ;  /* 0x0000018815157824 */ /* 0x008fe200078e02ff */
[----:B------:R-:W3:Y:S02]  /*e8f0*/  LDC R26, c[0x0][0x268] ;  /* 0x00009a00ff1a7b82 */ /* 0x000ee40000000800 */
[----:B------:R4:W-:Y:S01]  /*e900*/  STL.64 [R1+0x16b0], R8 ;  /* 0x0016b00801007387 */ /* 0x0009e20000100a00 */
[----:B-1----:R-:W-:-:S05]  /*e910*/  IMAD R2, R2, 0x316, RZ ;  /* 0x0000031602027824 */ /* 0x002fca00078e02ff */
[-C--:B----4-:R-:W-:Y:S02]  /*e920*/  IADD3 R8, P5, R2, R28.reuse, RZ ;  /* 0x0000001c02087210 */ /* 0x090fe40007fbe0ff */
[----:B------:R-:W1:Y:S01]  /*e930*/  LDC R2, c[0x0][0x268] ;  /* 0x00009a00ff027b82 */ /* 0x000e620000000800 */
[----:B------:R-:W-:-:S04]  /*e940*/  IADD3 R10, P6, R21, R28, RZ ;  /* 0x0000001c150a7210 */ /* 0x000fc80007fde0ff */
[-C--:B------:R-:W-:Y:S01]  /*e950*/  LEA.HI.X.SX32 R11, R27, R29.reuse, 0x1, P6 ;  /* 0x0000001d1b0b7211 */ /* 0x080fe200030f0eff */
[----:B-1----:R-:W-:Y:S02]  /*e960*/  IMAD R27, R2, 0x189, RZ ;  /* 0x00000189021b7824 */ /* 0x002fe400078e02ff */
[----:B------:R-:W1:Y:S01]  /*e970*/  LDC R2, c[0x0][0x268] ;  /* 0x00009a00ff027b82 */ /* 0x000e620000000800 */
[----:B------:R-:W-:Y:S02]  /*e980*/  IADD3 R14, P2, R25, R28, RZ ;  /* 0x0000001c190e7210 */ /* 0x000fe40007f5e0ff */
[-C--:B------:R-:W-:Y:S02]  /*e990*/  LEA.HI.X.SX32 R13, R21, R29.reuse, 0x1, P1 ;  /* 0x0000001d150d7211 */ /* 0x080fe400008f0eff */
[----:B------:R-:W-:-:S03]  /*e9a0*/  LEA.HI.X.SX32 R15, R27, R29, 0x1, P2 ;  /* 0x0000001d1b0f7211 */ /* 0x000fc600010f0eff */
[----:B------:R-:W4:Y:S08]  /*e9b0*/  LDC R21, c[0x0][0x268] ;  /* 0x00009a00ff157b82 */ /* 0x000f300000000800 */
[----:B------:R-:W3:Y:S01]  /*e9c0*/  LDC R27, c[0x0][0x268] ;  /* 0x00009a00ff1b7b82 */ /* 0x000ee20000000800 */
[----:B-1----:R-:W-:-:S07]  /*e9d0*/  IMAD R20, R2, 0x318, RZ ;  /* 0x0000031802147824 */ /* 0x002fce00078e02ff */
[----:B------:R-:W1:Y:S01]  /*e9e0*/  LDC R2, c[0x0][0x268] ;  /* 0x00009a00ff027b82 */ /* 0x000e620000000800 */
[----:B------:R-:W-:Y:S01]  /*e9f0*/  STL.64 [R1+0x13f8], R10 ;  /* 0x0013f80a01007387 */ /* 0x000fe20000100a00 */
[----:B0-----:R-:W-:-:S03]  /*ea00*/  IMAD R3, R3, 0x314, RZ ;  /* 0x0000031403037824 */ /* 0x001fc600078e02ff */
[----:B------:R-:W-:Y:S04]  /*ea10*/  STL.64 [R1+0xea8], R12 ;  /* 0x000ea80c01007387 */ /* 0x000fe80000100a00 */
[----:B------:R0:W-:Y:S01]  /*ea20*/  STL.64 [R1+0xea0], R14 ;  /* 0x000ea00e01007387 */ /* 0x0001e20000100a00 */
[----:B--2---:R-:W-:Y:S01]  /*ea30*/  IMAD R24, R24, 0x18a, RZ ;  /* 0x0000018a18187824 */ /* 0x004fe200078e02ff */
[-C--:B------:R-:W-:Y:S02]  /*ea40*/  IADD3 R4, P4, R3, R28.reuse, RZ ;  /* 0x0000001c03047210 */ /* 0x080fe40007f9e0ff */
[----:B------:R-:W2:Y:S01]  /*ea50*/  LDC R3, c[0x0][0x268] ;  /* 0x00009a00ff037b82 */ /* 0x000ea20000000800 */
[----:B0-----:R-:W-:Y:S01]  /*ea60*/  IADD3 R14, P2, R20, R28, RZ ;  /* 0x0000001c140e7210 */ /* 0x001fe20007f5e0ff */
[----:B----4-:R-:W-:-:S02]  /*ea70*/  IMAD R20, R21, 0xc5, RZ ;  /* 0x000000c515147824 */ /* 0x010fc400078e02ff */
[----:B---3--:R-:W-:Y:S02]  /*ea80*/  IMAD R21, R27, 0x31a, RZ ;  /* 0x0000031a1b157824 */ /* 0x008fe400078e02ff */
[----:B-1----:R-:W-:Y:S02]  /*ea90*/  IMAD R27, R2, 0x18e, RZ ;  /* 0x0000018e021b7824 */ /* 0x002fe400078e02ff */
[----:B------:R-:W0:Y:S01]  /*eaa0*/  LDC R2, c[0x0][0x268] ;  /* 0x00009a00ff027b82 */ /* 0x000e220000000800 */
[C---:B------:R-:W-:Y:S02]  /*eab0*/  IADD3 R22, P3, R24.reuse, R28, RZ ;  /* 0x0000001c18167210 */ /* 0x040fe40007f7e0ff */
[----:B------:R-:W-:-:S05]  /*eac0*/  LEA.HI.X.SX32 R5, R24, R29, 0x1, P4 ;  /* 0x0000001d18057211 */ /* 0x000fca00020f0eff */
[----:B------:R-:W1:Y:S01]  /*ead0*/  LDC R24, c[0x0][0x268] ;  /* 0x00009a00ff187b82 */ /* 0x000e620000000800 */
[----:B------:R-:W-:Y:S01]  /*eae0*/  LEA.HI.X.SX32 R23, R20, R29, 0x1, P3 ;  /* 0x0000001d14177211 */ /* 0x000fe200018f0eff */
[----:B------:R-:W-:Y:S02]  /*eaf0*/  IMAD R26, R26, 0x18c, RZ ;  /* 0x0000018c1a1a7824 */ /* 0x000fe400078e02ff */
[----:B--2---:R-:W-:Y:S02]  /*eb00*/  IMAD R3, R3, 0xc6, RZ ;  /* 0x000000c603037824 */ /* 0x004fe400078e02ff */
[----:B------:R1:W-:Y:S01]  /*eb10*/  STL.64 [R1+0x13f0], R22 ;  /* 0x0013f01601007387 */ /* 0x0003e20000100a00 */
[----:B------:R-:W-:Y:S01]  /*eb20*/  IADD3 R12, P1, R26, R28, RZ ;  /* 0x0000001c1a0c7210 */ /* 0x000fe20007f3e0ff */
[----:B0-----:R-:W-:Y:S02]  /*eb30*/  IMAD R25, R2, 0x18b, RZ ;  /* 0x0000018b02197824 */ /* 0x001fe400078e02ff */
[----:B------:R-:W0:Y:S01]  /*eb40*/  LDC R2, c[0x0][0x268] ;  /* 0x00009a00ff027b82 */ /* 0x000e220000000800 */
[----:B-1----:R-:W-:-:S07]  /*eb50*/  IMAD R22, R24, 0x31c, RZ ;  /* 0x0000031c18167824 */ /* 0x002fce00078e02ff */
        /* <DEDUP_REMOVED lines=21> */
[-C--:B------:R-:W-:Y:S01]  /*ecb0*/  IADD3 R20, P3, R21, R28.reuse, RZ ;  /* 0x0000001c15147210 */ /* 0x080fe20007f7e0ff */
        /* <DEDUP_REMOVED lines=10> */
[----:B------:R-:W3:Y:S01]  /*ed60*/  LDC R27, c[0x0][0x268] ;  /* 0x00009a00ff1b7b82 */ /* 0x000ee20000000800 */
[----:B-1----:R-:W-:Y:S01]  /*ed70*/  IMAD R3, R3, 0x320, RZ ;  /* 0x0000032003037824 */ /* 0x002fe200078e02ff */
[----:B------:R-:W-:Y:S01]  /*ed80*/  STL.64 [R1+0x13e0], R4 ;  /* 0x0013e00401007387 */ /* 0x000fe20000100a00 */
[----:B0-----:R-:W-:-:S05]  /*ed90*/  IMAD R22, R2, 0x32, RZ ;  /* 0x0000003202167824 */ /* 0x001fca00078e02ff */
[----:B------:R-:W0:Y:S01]  /*eda0*/  LDC R2, c[0x0][0x268] ;  /* 0x00009a00ff027b82 */ /* 0x000e220000000800 */
[----:B------:R1:W-:Y:S07]  /*edb0*/  STL.64 [R1+0xe78], R8 ;  /* 0x000e780801007387 */ /* 0x0003ee0000100a00 */
[----:B------:R-:W4:Y:S01]  /*edc0*/  LDC R26, c[0x0][0x268] ;  /* 0x00009a00ff1a7b82 */ /* 0x000f220000000800 */
[----:B-1----:R-:W-:-:S07]  /*edd0*/  IADD3 R8, P5, R3, R28, RZ ;  /* 0x0000001c03087210 */ /* 0x002fce0007fbe0ff */
[----:B------:R-:W1:Y:S01]  /*ede0*/  LDC R3, c[0x0][0x268] ;  /* 0x00009a00ff037b82 */ /* 0x000e620000000800 */
[----:B--2---:R-:W-:Y:S02]  /*edf0*/  IMAD R18, R23, 0x18f, RZ ;  /* 0x0000018f17127824 */ /* 0x004fe400078e02ff */
[----:B---3--:R-:W-:Y:S01]  /*ee00*/  IMAD R23, R27, 0x322, RZ ;  /* 0x000003221b177824 */ /* 0x008fe200078e02ff */
[----:B------:R-:W-:Y:S01]  /*ee10*/  IADD3 R12, P1, R22, R28, RZ ;  /* 0x0000001c160c7210 */ /* 0x000fe20007f3e0ff */
[----:B-1----:R-:W-:-:S03]  /*ee20*/  IMAD R27, R3, 0x19, RZ ;  /* 0x00000019031b7824 */ /* 0x002fc600078e02ff */
[----:B------:R-:W1:Y:S02]  /*ee30*/  LDC R3, c[0x0][0x268] ;  /* 0x00009a00ff037b82 */ /* 0x000e640000000800 */
[----:B------:R-:W-:Y:S01]  /*ee40*/  LEA.HI.X.SX32 R13, R27, R29, 0x1, P1 ;  /* 0x0000001d1b0d7211 */ /* 0x000fe200008f0eff */
[----:B0-----:R-:W-:Y:S02]  /*ee50*/  IMAD R2, R2, 0x64, RZ ;  /* 0x0000006402027824 */ /* 0x001fe400078e02ff */
[----:B-1----:R-:W-:-:S03]  /*ee60*/  IMAD R27, R3, 0x324, RZ ;  /* 0x00000324031b7824 */ /* 0x002fc600078e02ff */
        /* <DEDUP_REMOVED lines=8> */
[----:B----4-:R-:W-:Y:S01]  /*eef0*/  IMAD R26, R26, 0x192, RZ ;  /* 0x000001921a1a7824 */ /* 0x010fe200078e02ff */
        /* <DEDUP_REMOVED lines=9> */
[----:B------:R-:W1:Y:S01]  /*ef90*/  LDC R3, c[0x0][0x268] ;  /* 0x00009a00ff037b82 */ /* 0x000e620000000800 */
[----:B------:R-:W-:Y:S01]  /*efa0*/  IADD3 R10, P6, R23, R28, RZ ;  /* 0x0000001c170a7210 */ /* 0x000fe20007fde0ff */
[----:B-1----:R-:W-:-:S06]  /*efb0*/  IMAD R24, R3, 0x191, RZ ;  /* 0x0000019103187824 */ /* 0x002fcc00078e02ff */
[----:B------:R-:W1:Y:S01]  /*efc0*/  LDC R3, c[0x0][0x268] ;  /* 0x00009a00ff037b82 */ /* 0x000e620000000800 */
[----:B------:R-:W-:-:S07]  /*efd0*/  LEA.HI.X.SX32 R11, R24, R29, 0x1, P6 ;  /* 0x0000001d180b7211 */ /* 0x000fce00030f0eff */
[----:B------:R-:W3:Y:S01]  /*efe0*/  LDC R24, c[0x0][0x268] ;  /* 0x00009a00ff187b82 */ /* 0x000ee20000000800 */
[----:B-1----:R-:W-:-:S07]  /*eff0*/  IMAD R22, R3, 0x328, RZ ;  /* 0x0000032803167824 */ /* 0x002fce00078e02ff */
[----:B------:R-:W1:Y:S01]  /*f000*/  LDC R3, c[0x0][0x268] ;  /* 0x00009a00ff037b82 */ /* 0x000e620000000800 */
[----:B------:R-:W-:Y:S04]  /*f010*/  STL.64 [R1+0x13d8], R4 ;  /* 0x0013d80401007387 */ /* 0x000fe80000100a00 */
[----:B------:R-:W-:Y:S04]  /*f020*/  STL.64 [R1+0xe68], R8 ;  /* 0x000e680801007387 */ /* 0x000fe80000100a00 */
[----:B------:R4:W-:Y:S02]  /*f030*/  STL.64 [R1+0xe60], R10 ;  /* 0x000e600a01007387 */ /* 0x0009e40000100a00 */
[----:B----4-:R-:W-:Y:S01]  /*f040*/  IADD3 R10, P6, R22, R28, RZ ;  /* 0x0000001c160a7210 */ /* 0x010fe20007fde0ff */
[----:B0-----:R-:W-:-:S02]  /*f050*/  IMAD R22, R25, 0xc9, RZ ;  /* 0x000000c919167824 */ /* 0x001fc400078e02ff */
[----:B---3--:R-:W-:Y:S02]  /*f060*/  IMAD R25, R24, 0x32a, RZ ;  /* 0x0000032a18197824 */ /* 0x008fe400078e02ff */
[----:B-1----:R-:W-:Y:S02]  /*f070*/  IMAD R24, R3, 0x196, RZ ;  /* 0x0000019603187824 */ /* 0x002fe400078e02ff */
[----:B------:R-:W0:Y:S01]  /*f080*/  LDC R3, c[0x0][0x268] ;  /* 0x00009a00ff037b82 */ /* 0x000e220000000800 */
[-C--:B------:R-:W-:Y:S02]  /*f090*/  IADD3 R12, P1, R26, R28.reuse, RZ ;  /* 0x0000001c1a0c7210 */ /* 0x080fe40007f3e0ff */
[-C--:B------:R-:W-:Y:S02]  /*f0a0*/  IADD3 R14, P2, R27, R28.reuse, RZ ;  /* 0x0000001c1b0e7210 */ /* 0x080fe40007f5e0ff */
[-C--:B------:R-:W-:Y:S02]  /*f0b0*/  LEA.HI.X.SX32 R13, R22, R29.reuse, 0x1, P1 ;  /* 0x0000001d160d7211 */ /* 0x080fe400008f0eff */
[----:B------:R-:W-:Y:S01]  /*f0c0*/  LEA.HI.X.SX32 R15, R26, R29, 0x1, P2 ;  /* 0x0000001d1a0f7211 */ /* 0x000fe200010f0eff */
[----:B------:R-:W1:Y:S02]  /*f0d0*/  LDC R27, c[0x0][0x268] ;  /* 0x00009a00ff1b7b82 */ /* 0x000e640000000800 */
[----:B------:R3:W-:Y:S06]  /*f0e0*/  STL.64 [R1+0x13d0], R12 ;  /* 0x0013d00c01007387 */ /* 0x0007ec0000100a00 */
[----:B------:R-:W4:Y:S01]  /*f0f0*/  LDC R26, c[0x0][0x268] ;  /* 0x00009a00ff1a7b82 */ /* 0x000f220000000800 */
[----:B---3--:R-:W-:Y:S01]  /*f100*/  IADD3 R12, P1, R25, R28, RZ ;  /* 0x0000001c190c7210 */ /* 0x008fe20007f3e0ff */
[----:B0-----:R-:W-:-:S06]  /*f110*/  IMAD R25, R3, 0x193, RZ ;  /* 0x0000019303197824 */ /* 0x001fcc00078e02ff */
[----:B------:R-:W0:Y:S01]  /*f120*/  LDC R3, c[0x0][0x268] ;  /* 0x00009a00ff037b82 */ /* 0x000e220000000800 */
[----:B------:R-:W-:Y:S01]  /*f130*/  LEA.HI.X.SX32 R21, R25, R29, 0x1, P3 ;  /* 0x0000001d19157211 */ /* 0x000fe200018f0eff */
[----:B------:R-:W-:Y:S04]  /*f140*/  STL.64 [R1+0xe58], R14 ;  /* 0x000e580e01007387 */ /* 0x000fe80000100a00 */
[----:B------:R4:W-:Y:S02]  /*f150*/  STL.64 [R1+0xe50], R20 ;  /* 0x000e501401007387 */ /* 0x0009e40000100a00 */
[----:B----4-:R-:W-:Y:S01]  /*f160*/  IMAD R20, R26, 0x32c, RZ ;  /* 0x0000032c1a147824 */ /* 0x010fe200078e02ff */
[----:B------:R-:W3:Y:S01]  /*f170*/  LDC R21, c[0x0][0x268] ;  /* 0x00009a00ff157b82 */ /* 0x000ee20000000800 */
[----:B0-----:R-:W-:-:S07]  /*f180*/  IMAD R26, R3, 0x65, RZ ;  /* 0x00000065031a7824 */ /* 0x001fce00078e02ff */
[----:B------:R-:W0:Y:S01]  /*f190*/  LDC R3, c[0x0][0x268] ;  /* 0x00009a00ff037b82 */ /* 0x000e220000000800 */
[----:B-1----:R-:W-:-:S05]  /*f1a0*/  IMAD R27, R27, 0xca, RZ ;  /* 0x000000ca1b1b7824 */ /* 0x002fca00078e02ff */
[----:B------:R-:W-:-:S04]  /*f1b0*/  IADD3 R4, P4, R27, R28, RZ ;  /* 0x0000001c1b047210 */ /* 0x000fc80007f9e0ff */
[----:B------:R-:W-:Y:S01]  /*f1c0*/  LEA.HI.X.SX32 R5, R26, R29, 0x1, P4 ;  /* 0x0000001d1a057211 */ /* 0x000fe200020f0eff */
[----:B0-----:R-:W-:Y:S02]  /*f1d0*/  IMAD R26, R3, 0x66, RZ ;  /* 0x00000066031a7824 */ /* 0x001fe400078e02ff */
[----:B------:R-:W0:Y:S01]  /*f1e0*/  LDC R3, c[0x0][0x268] ;  /* 0x00009a00ff037b82 */ /* 0x000e220000000800 */
[----:B--2---:R-:W-:Y:S01]  /*f1f0*/  IMAD R2, R2, 0x194, RZ ;  /* 0x0000019402027824 */ /* 0x004fe200078e02ff */
[----:B------:R-:W-:-:S04]  /*f200*/  IADD3 R22, P3, R20, R28, RZ ;  /* 0x0000001c14167210 */ /* 0x000fc80007f7e0ff */
[----:B------:R-:W-:-:S04]  /*f210*/  IADD3 R8, P5, R2, R28, RZ ;  /* 0x0000001c02087210 */ /* 0x000fc80007fbe0ff */
[----:B------:R-:W-:Y:S02]  /*f220*/  LEA.HI.X.SX32 R9, R27, R29, 0x1, P5 ;  /* 0x0000001d1b097211 */ /* 0x000fe400028f0eff */
[----:B------:R-:W1:Y:S01]  /*f230*/  LDC R27, c[0x0][0x268] ;  /* 0x00009a00ff1b7b82 */ /* 0x000e620000000800 */
[----:B0-----:R-:W-:-:S07]  /*f240*/  IMAD R20, R3, 0xcc, RZ ;  /* 0x000000cc03147824 */ /* 0x001fce00078e02ff */
[----:B------:R-:W0:Y:S01]  /*f250*/  LDC R3, c[0x0][0x268] ;  /* 0x00009a00ff037b82 */ /* 0x000e220000000800 */
[----:B---3--:R-:W-:Y:S01]  /*f260*/  IMAD R21, R21, 0x32e, RZ ;  /* 0x0000032e15157824 */ /* 0x008fe200078e02ff */
[----:B------:R-:W-:Y:S01]  /*f270*/  LEA.HI.X.SX32 R11, R2, R29, 0x1, P6 ;  /* 0x0000001d020b7211 */ /* 0x000fe200030f0eff */
[----:B------:R2:W-:Y:S05]  /*f280*/  STL.64 [R1+0x1698], R4 ;  /* 0x0016980401007387 */ /* 0x0005ea0000100a00 */
[----:B------:R-:W3:Y:S01]  /*f290*/  LDC R2, c[0x0][0x268] ;  /* 0x00009a00ff027b82 */ /* 0x000ee20000000800 */
[----:B--2---:R-:W-:Y:S01]  /*f2a0*/  IADD3 R4, P4, R21, R28, RZ ;  /* 0x0000001c15047210 */ /* 0x004fe20007f9e0ff */
[----:B-1----:R-:W-:-:S02]  /*f2b0*/  IMAD R21, R27, 0x198, RZ ;  /* 0x000001981b157824 */ /* 0x002fc400078e02ff */
[----:B0-----:R-:W-:-:S04]  /*f2c0*/  IMAD R27, R3, 0x195, RZ ;  /* 0x00000195031b7824 */ /* 0x001fc800078e02ff */
[----:B------:R-:W0:Y:S01]  /*f2d0*/  LDC R3, c[0x0][0x268] ;  /* 0x00009a00ff037b82 */ /* 0x000e220000000800 */
[----:B------:R-:W-:Y:S01]  /*f2e0*/  IADD3 R14, P2, R24, R28, RZ ;  /* 0x0000001c180e7210 */ /* 0x000fe20007f5e0ff */
[----:B---3--:R-:W-:Y:S01]  /*f2f0*/  IMAD R2, R2, 0xcb, RZ ;  /* 0x000000cb02027824 */ /* 0x008fe200078e02ff */
        /* <DEDUP_REMOVED lines=23> */
[----:B------:R-:W-:Y:S01]  /*f470*/  LEA.HI.X.SX32 R11, R26, R29, 0x1, P6 ;  /* 0x0000001d1a0b7211 */ /* 0x000fe200030f0eff */
[----:B------:R-:W-:Y:S01]  /*f480*/  STL.64 [R1+0xe38], R22 ;  /* 0x000e381601007387 */ /* 0x000fe20000100a00 */
[----:B-1----:R-:W-:Y:S01]  /*f490*/  IMAD R27, R27, 0x19a, RZ ;  /* 0x0000019a1b1b7824 */ /* 0x002fe200078e02ff */
[----:B------:R-:W1:Y:S02]  /*f4a0*/  LDC R24, c[0x0][0x268] ;  /* 0x00009a00ff187b82 */ /* 0x000e640000000800 */
[----:B------:R-:W-:Y:S04]  /*f4b0*/  STL.64 [R1+0xe30], R4 ;  /* 0x000e300401007387 */ /* 0x000fe80000100a00 */
[----:B------:R-:W-:Y:S01]  /*f4c0*/  STL.64 [R1+0x17f8], R8 ;  /* 0x0017f80801007387 */ /* 0x000fe20000100a00 */
[----:B------:R-:W-:Y:S01]  /*f4d0*/  IADD3 R12, P1, R21, R28, RZ ;  /* 0x0000001c150c7210 */ /* 0x000fe20007f3e0ff */
[----:B------:R-:W2:Y:S02]  /*f4e0*/  LDC R26, c[0x0][0x268] ;  /* 0x00009a00ff1a7b82 */ /* 0x000ea40000000800 */
[----:B------:R3:W-:Y:S01]  /*f4f0*/  STL.64 [R1+0x1690], R10 ;  /* 0x0016900a01007387 */ /* 0x0007e20000100a00 */
[----:B0-----:R-:W-:-:S05]  /*f500*/  IMAD R3, R3, 0x336, RZ ;  /* 0x0000033603037824 */ /* 0x001fca00078e02ff */
[-C--:B---3--:R-:W-:Y:S02]  /*f510*/  IADD3 R10, P6, R3, R28.reuse, RZ ;  /* 0x0000001c030a7210 */ /* 0x088fe40007fde0ff */
[----:B------:R-:W0:Y:S01]  /*f520*/  LDC R3, c[0x0][0x268] ;  /* 0x00009a00ff037b82 */ /* 0x000e220000000800 */
[-C--:B------:R-:W-:Y:S02]  /*f530*/  IADD3 R22, P3, R25, R28.reuse, RZ ;  /* 0x0000001c19167210 */ /* 0x080fe40007f7e0ff */
[-C--:B------:R-:W-:Y:S02]  /*f540*/  IADD3 R4, P4, R27, R28.reuse, RZ ;  /* 0x0000001c1b047210 */ /* 0x080fe40007f9e0ff */
[-C--:B------:R-:W-:Y:S02]  /*f550*/  LEA.HI.X.SX32 R13, R20, R29.reuse, 0x1, P1 ;  /* 0x0000001d140d7211 */ /* 0x080fe400008f0eff */
[-C--:B------:R-:W-:Y:S01]  /*f560*/  LEA.HI.X.SX32 R15, R21, R29.reuse, 0x1, P2 ;  /* 0x0000001d150f7211 */ /* 0x080fe200010f0eff */
[----:B-1----:R-:W-:Y:S01]  /*f570*/  IMAD R24, R24, 0x33a, RZ ;  /* 0x0000033a18187824 */ /* 0x002fe200078e02ff */
[----:B------:R-:W-:Y:S01]  /*f580*/  IADD3 R8, P5, R2, R28, RZ ;  /* 0x0000001c02087210 */ /* 0x000fe20007fbe0ff */
[----:B0-----:R-:W-:Y:S01]  /*f590*/  IMAD R3, R3, 0x199, RZ ;  /* 0x0000019903037824 */ /* 0x001fe200078e02ff */
[----:B------:R-:W-:Y:S01]  /*f5a0*/  STL.64 [R1+0x13b8], R12 ;  /* 0x0013b80c01007387 */ /* 0x000fe20000100a00 */
[----:B------:R-:W0:Y:S03]  /*f5b0*/  LDC R2, c[0x0][0x268] ;  /* 0x00009a00ff027b82 */ /* 0x000e260000000800 */
[----:B------:R-:W-:-:S05]  /*f5c0*/  LEA.HI.X.SX32 R23, R3, R29, 0x1, P3 ;  /* 0x0000001d03177211 */ /* 0x000fca00018f0eff */
[----:B------:R-:W1:Y:S08]  /*f5d0*/  LDC R3, c[0x0][0x268] ;  /* 0x00009a00ff037b82 */ /* 0x000e700000000800 */
[----:B------:R-:W3:Y:S01]  /*f5e0*/  LDC R21, c[0x0][0x268] ;  /* 0x00009a00ff157b82 */ /* 0x000ee20000000800 */
[----:B--2---:R-:W-:-:S07]  /*f5f0*/  IMAD R26, R26, 0x19c, RZ ;  /* 0x0000019c1a1a7824 */ /* 0x004fce00078e02ff */
[----:B------:R-:W2:Y:S01]  /*f600*/  LDC R25, c[0x0][0x268] ;  /* 0x00009a00ff197b82 */ /* 0x000ea20000000800 */
[----:B-1----:R-:W-:-:S05]  /*f610*/  IMAD R3, R3, 0xcd, RZ ;  /* 0x000000cd03037824 */ /* 0x002fca00078e02ff */
[----:B------:R-:W-:Y:S02]  /*f620*/  LEA.HI.X.SX32 R5, R3, R29, 0x1, P4 ;  /* 0x0000001d03057211 */ /* 0x000fe400020f0eff */
[----:B------:R-:W1:Y:S01]  /*f630*/  LDC R3, c[0x0][0x268] ;  /* 0x00009a00ff037b82 */ /* 0x000e620000000800 */
[----:B------:R-:W-:Y:S04]  /*f640*/  STL.64 [R1+0xe28], R14 ;  /* 0x000e280e01007387 */ /* 0x000fe80000100a00 */
[----:B------:R-:W-:Y:S04]  /*f650*/  STL.64 [R1+0xe20], R22 ;  /* 0x000e201601007387 */ /* 0x000fe80000100a00 */
[----:B------:R4:W-:Y:S02]  /*f660*/  STL.64 [R1+0x13b0], R4 ;  /* 0x0013b00401007387 */ /* 0x0009e40000100a00 */
[----:B----4-:R-:W-:Y:S01]  /*f670*/  IADD3 R4, P4, R24, R28, RZ ;  /* 0x0000001c18047210 */ /* 0x010fe20007f9e0ff */
[----:B-1----:R-:W-:-:S02]  /*f680*/  IMAD R24, R3, 0x19b, RZ ;  /* 0x0000019b03187824 */ /* 0x002fc400078e02ff */
[----:B------:R-:W1:Y:S01]  /*f690*/  LDC R3, c[0x0][0x268] ;  /* 0x00009a00ff037b82 */ /* 0x000e620000000800 */
[----:B0-----:R-:W-:Y:S02]  /*f6a0*/  IMAD R2, R2, 0xce, RZ ;  /* 0x000000ce02027824 */ /* 0x001fe400078e02ff */
[----:B------:R-:W-:-:S03]  /*f6b0*/  LEA.HI.X.SX32 R11, R24, R29, 0x1, P6 ;  /* 0x0000001d180b7211 */ /* 0x000fc600030f0eff */
[----:B------:R-:W-:Y:S02]  /*f6c0*/  IADD3 R12, P1, R2, R28, RZ ;  /* 0x0000001c020c7210 */ /* 0x000fe40007f3e0ff */
[----:B------:R-:W0:Y:S01]  /*f6d0*/  LDC R24, c[0x0][0x268] ;  /* 0x00009a00ff187b82 */ /* 0x000e220000000800 */
[----:B-1----:R-:W-:-:S05]  /*f6e0*/  IMAD R3, R3, 0x67, RZ ;  /* 0x0000006703037824 */ /* 0x002fca00078e02ff */
[-C--:B------:R-:W-:Y:S02]  /*f6f0*/  LEA.HI.X.SX32 R13, R3, R29.reuse, 0x1, P1 ;  /* 0x0000001d030d7211 */ /* 0x080fe400008f0eff */
[----:B------:R-:W1:Y:S01]  /*f700*/  LDC R3, c[0x0][0x268] ;  /* 0x00009a00ff037b82 */ /* 0x000e620000000800 */
[----:B------:R-:W-:Y:S01]  /*f710*/  LEA.HI.X.SX32 R9, R27, R29, 0x1, P5 ;  /* 0x0000001d1b097211 */ /* 0x000fe200028f0eff */
[----:B0-----:R-:W-:-:S04]  /*f720*/  IMAD R24, R24, 0x33e, RZ ;  /* 0x0000033e18187824 */ /* 0x001fc800078e02ff */
[----:B------:R-:W-:Y:S01]  /*f730*/  STL.64 [R1+0xe18], R8 ;  /* 0x000e180801007387 */ /* 0x000fe20000100a00 */
[----:B---3--:R-:W-:Y:S01]  /*f740*/  IMAD R21, R21, 0x338, RZ ;  /* 0x0000033815157824 */ /* 0x008fe200078e02ff */
[-C--:B------:R-:W-:Y:S01]  /*f750*/  IADD3 R14, P2, R26, R28.reuse, RZ ;  /* 0x0000001c1a0e7210 */ /* 0x080fe20007f5e0ff */
[----:B--2---:R-:W-:Y:S01]  /*f760*/  IMAD R25, R25, 0x19e, RZ ;  /* 0x0000019e19197824 */ /* 0x004fe200078e02ff */
[----:B------:R-:W-:Y:S01]  /*f770*/  STL.64 [R1+0xe10], R10 ;  /* 0x000e100a01007387 */ /* 0x000fe20000100a00 */
[----:B------:R-:W0:Y:S03]  /*f780*/  LDC R27, c[0x0][0x268] ;  /* 0x00009a00ff1b7b82 */ /* 0x000e260000000800 */
[----:B------:R2:W-:Y:S02]  /*f790*/  STL.64 [R1+0x1688], R12 ;  /* 0x0016880c01007387 */ /* 0x0005e40000100a00 */
[----:B--2---:R-:W-:Y:S01]  /*f7a0*/  IADD3 R12, P1, R24, R28, RZ ;  /* 0x0000001c180c7210 */ /* 0x004fe20007f3e0ff */
[----:B-1----:R-:W-:-:S02]  /*f7b0*/  IMAD R24, R3, 0x34, RZ ;  /* 0x0000003403187824 */ /* 0x002fc400078e02ff */
[----:B------:R-:W1:Y:S01]  /*f7c0*/  LDC R3, c[0x0][0x268] ;  /* 0x00009a00ff037b82 */ /* 0x000e620000000800 */
[----:B------:R-:W-:Y:S02]  /*f7d0*/  IADD3 R20, P3, R21, R28, RZ ;  /* 0x0000001c15147210 */ /* 0x000fe40007f7e0ff */
[-C--:B------:R-:W-:Y:S02]  /*f7e0*/  LEA.HI.X.SX32 R15, R2, R29.reuse, 0x1, P2 ;  /* 0x0000001d020f7211 */ /* 0x080fe400010f0eff */
[----:B------:R-:W-:-:S03]  /*f7f0*/  LEA.HI.X.SX32 R21, R26, R29, 0x1, P3 ;  /* 0x0000001d1a157211 */ /* 0x000fc600018f0eff */
[----:B------:R-:W-:Y:S01]  /*f800*/  STL.64 [R1+0x13a8], R14 ;  /* 0x0013a80e01007387 */ /* 0x000fe20000100a00 */
[----:B------:R-:W2:Y:S03]  /*f810*/  LDC R26, c[0x0][0x268] ;  /* 0x00009a00ff1a7b82 */ /* 0x000ea60000000800 */
[----:B------:R1:W-:Y:S01]  /*f820*/  STL.64 [R1+0xe08], R20 ;  /* 0x000e081401007387 */ /* 0x0003e20000100a00 */
[----:B------:R-:W-:Y:S01]  /*f830*/  IADD3 R8, P5, R25, R28, RZ ;  /* 0x0000001c19087210 */ /* 0x000fe20007fbe0ff */
[----:B0-----:R-:W-:-:S03]  /*f840*/  IMAD R27, R27, 0x33c, RZ ;  /* 0x0000033c1b1b7824 */ /* 0x001fc600078e02ff */
[----:B------:R-:W0:Y:S01]  /*f850*/  LDC R2, c[0x0][0x268] ;  /* 0x00009a00ff027b82 */ /* 0x000e220000000800 */
[----:B-1----:R-:W-:Y:S01]  /*f860*/  IMAD R21, R3, 0x19d, RZ ;  /* 0x0000019d03157824 */ /* 0x002fe200078e02ff */
[----:B------:R-:W-:-:S06]  /*f870*/  IADD3 R22, P3, R24, R28, RZ ;  /* 0x0000001c18167210 */ /* 0x000fcc0007f7e0ff */
[----:B------:R-:W1:Y:S01]  /*f880*/  LDC R3, c[0x0][0x268] ;  /* 0x00009a00ff037b82 */ /* 0x000e620000000800 */
[----:B------:R-:W-:Y:S01]  /*f890*/  LEA.HI.X.SX32 R5, R21, R29, 0x1, P4 ;  /* 0x0000001d15057211 */ /* 0x000fe200020f0eff */
[----:B--2---:R-:W-:-:S06]  /*f8a0*/  IMAD R21, R26, 0xd0, RZ ;  /* 0x000000d01a157824 */ /* 0x004fcc00078e02ff */
[----:B------:R-:W2:Y:S01]  /*f8b0*/  LDC R20, c[0x0][0x268] ;  /* 0x00009a00ff147b82 */ /* 0x000ea20000000800 */
[----:B-1----:R-:W-:-:S07]  /*f8c0*/  IMAD R26, R3, 0xcf, RZ ;  /* 0x000000cf031a7824 */ /* 0x002fce00078e02ff */
[----:B------:R-:W1:Y:S01]  /*f8d0*/  LDC R3, c[0x0][0x268] ;  /* 0x00009a00ff037b82 */ /* 0x000e620000000800 */
[----:B------:R-:W-:Y:S02]  /*f8e0*/  LEA.HI.X.SX32 R9, R26, R29, 0x1, P5 ;  /* 0x0000001d1a097211 */ /* 0x000fe400028f0eff */
[----:B------:R-:W-:Y:S01]  /*f8f0*/  IADD3 R10, P6, R27, R28, RZ ;  /* 0x0000001c1b0a7210 */ /* 0x000fe20007fde0ff */
[----:B------:R-:W-:Y:S04]  /*f900*/  STL.64 [R1+0xe00], R4 ;  /* 0x000e000401007387 */ /* 0x000fe80000100a00 */
[----:B------:R-:W3:Y:S01]  /*f910*/  LDC R27, c[0x0][0x268] ;  /* 0x00009a00ff1b7b82 */ /* 0x000ee20000000800 */
[----:B-1----:R-:W-:-:S07]  /*f920*/  IMAD R26, R3, 0x19f, RZ ;  /* 0x0000019f031a7824 */ /* 0x002fce00078e02ff */
[----:B------:R-:W1:Y:S01]  /*f930*/  LDC R3, c[0x0][0x268] ;  /* 0x00009a00ff037b82 */ /* 0x000e620000000800 */
[-C--:B------:R-:W-:Y:S02]  /*f940*/  LEA.HI.X.SX32 R11, R25, R29.reuse, 0x1, P6 ;  /* 0x0000001d190b7211 */ /* 0x080fe400030f0eff */
[----:B------:R-:W-:-:S05]  /*f950*/  LEA.HI.X.SX32 R13, R26, R29, 0x1, P1 ;  /* 0x0000001d1a0d7211 */ /* 0x000fca00008f0eff */
[----:B------:R-:W4:Y:S08]  /*f960*/  LDC R25, c[0x0][0x268] ;  /* 0x00009a00ff197b82 */ /* 0x000f300000000800 */
[----:B------:R-:W0:Y:S01]  /*f970*/  LDC R26, c[0x0][0x268] ;  /* 0x00009a00ff1a7b82 */ /* 0x000e220000000800 */
[----:B-1----:R-:W-:-:S07]  /*f980*/  IMAD R18, R3, 0x340, RZ ;  /* 0x0000034003127824 */ /* 0x002fce00078e02ff */
[----:B------:R-:W1:Y:S01]  /*f990*/  LDC R3, c[0x0][0x268] ;  /* 0x00009a00ff037b82 */ /* 0x000e620000000800 */
[----:B------:R-:W-:Y:S04]  /*f9a0*/  STL.64 [R1+0x13a0], R8 ;  /* 0x0013a00801007387 */ /* 0x000fe80000100a00 */
[----:B------:R-:W-:Y:S04]  /*f9b0*/  STL.64 [R1+0xdf8], R10 ;  /* 0x000df80a01007387 */ /* 0x000fe80000100a00 */
[----:B------:R2:W-:Y:S02]  /*f9c0*/  STL.64 [R1+0xdf0], R12 ;  /* 0x000df00c01007387 */ /* 0x0005e40000100a00 */
[----:B--2---:R-:W-:Y:S01]  /*f9d0*/  IADD3 R12, P1, R18, R28, RZ ;  /* 0x0000001c120c7210 */ /* 0x004fe20007f3e0ff */
[----:B----4-:R-:W-:-:S02]  /*f9e0*/  IMAD R18, R25, 0xd, RZ ;  /* 0x0000000d19127824 */ /* 0x010fc400078e02ff */
[----:B0-----:R-:W-:Y:S02]  /*f9f0*/  IMAD R25, R26, 0x342, RZ ;  /* 0x000003421a197824 */ /* 0x001fe400078e02ff */
[----:B-1----:R-:W-:Y:S02]  /*fa00*/  IMAD R26, R3, 0x1a2, RZ ;  /* 0x000001a2031a7824 */ /* 0x002fe400078e02ff */
[----:B------:R-:W0:Y:S01]  /*fa10*/  LDC R3, c[0x0][0x268] ;  /* 0x00009a00ff037b82 */ /* 0x000e220000000800 */
[----:B---3--:R-:W-:-:S05]  /*fa20*/  IMAD R27, R27, 0x1a, RZ ;  /* 0x0000001a1b1b7824 */ /* 0x008fca00078e02ff */
[CC--:B------:R-:W-:Y:S02]  /*fa30*/  IADD3 R14, P2, R27.reuse, R28.reuse, RZ ;  /* 0x0000001c1b0e7210 */ /* 0x0c0fe40007f5e0ff */
[----:B------:R-:W-:Y:S01]  /*fa40*/  LEA.HI.X.SX32 R23, R27, R29, 0x1, P3 ;  /* 0x0000001d1b177211 */ /* 0x000fe200018f0eff */
[----:B------:R-:W-:Y:S02]  /*fa50*/  IMAD R2, R2, 0x68, RZ ;  /* 0x0000006802027824 */ /* 0x000fe400078e02ff */
        /* <DEDUP_REMOVED lines=34> */
[----:B------:R-:W-:-:S04]  /*fc80*/  IADD3 R22, P3, R26, R28, RZ ;  /* 0x0000001c1a167210 */ /* 0x000fc80007f7e0ff */
[----:B------:R-:W-:Y:S01]  /*fc90*/  LEA.HI.X.SX32 R23, R20, R29, 0x1, P3 ;  /* 0x0000001d14177211 */ /* 0x000fe200018f0eff */
[----:B---3--:R-:W-:-:S04]  /*fca0*/  IMAD R21, R21, 0x34a, RZ ;  /* 0x0000034a15157824 */ /* 0x008fc800078e02ff */
[----:B------:R2:W-:Y:S02]  /*fcb0*/  STL.64 [R1+0x1390], R22 ;  /* 0x0013901601007387 */ /* 0x0005e40000100a00 */
[-C--:B--2---:R-:W-:Y:S01]  /*fcc0*/  IADD3 R22, P3, R21, R28.reuse, RZ ;  /* 0x0000001c15167210 */ /* 0x084fe20007f7e0ff */
[----:B0-----:R-:W-:Y:S02]  /*fcd0*/  IMAD R21, R3, 0x1a3, RZ ;  /* 0x000001a303157824 */ /* 0x001fe400078e02ff */
[----:B------:R-:W0:Y:S01]  /*fce0*/  LDC R3, c[0x0][0x268] ;  /* 0x00009a00ff037b82 */ /* 0x000e220000000800 */
[----:B------:R-:W-:-:S04]  /*fcf0*/  IADD3 R4, P4, R27, R28, RZ ;  /* 0x0000001c1b047210 */ /* 0x000fc80007f9e0ff */
[----:B------:R-:W-:-:S03]  /*fd00*/  LEA.HI.X.SX32 R5, R26, R29, 0x1, P4 ;  /* 0x0000001d1a057211 */ /* 0x000fc600020f0eff */
[----:B------:R-:W2:Y:S01]  /*fd10*/  LDC R26, c[0x0][0x268] ;  /* 0x00009a00ff1a7b82 */ /* 0x000ea20000000800 */
[----:B------:R-:W-:-:S07]  /*fd20*/  LEA.HI.X.SX32 R9, R21, R29, 0x1, P5 ;  /* 0x0000001d15097211 */ /* 0x000fce00028f0eff */
[----:B------:R-:W3:Y:S01]  /*fd30*/  LDC R27, c[0x0][0x268] ;  /* 0x00009a00ff1b7b82 */ /* 0x000ee20000000800 */
[----:B0-----:R-:W-:-:S07]  /*fd40*/  IMAD R21, R3, 0x69, RZ ;  /* 0x0000006903157824 */ /* 0x001fce00078e02ff */
[----:B------:R-:W0:Y:S01]  /*fd50*/  LDC R3, c[0x0][0x268] ;  /* 0x00009a00ff037b82 */ /* 0x000e220000000800 */
[----:B------:R-:W-:Y:S01]  /*fd60*/  STL.64 [R1+0xdd8], R4 ;  /* 0x000dd80401007387 */ /* 0x000fe20000100a00 */
[----:B--2---:R-:W-:-:S06]  /*fd70*/  IMAD R20, R26, 0x34c, RZ ;  /* 0x0000034c1a147824 */ /* 0x004fcc00078e02ff */
[----:B------:R-:W2:Y:S01]  /*fd80*/  LDC R26, c[0x0][0x268] ;  /* 0x00009a00ff1a7b82 */ /* 0x000ea20000000800 */
[----:B------:R4:W-:Y:S02]  /*fd90*/  STL.64 [R1+0xdd0], R8 ;  /* 0x000dd00801007387 */ /* 0x0009e40000100a00 */
[----:B----4-:R-:W-:Y:S01]  /*fda0*/  IADD3 R8, P5, R20, R28, RZ ;  /* 0x0000001c14087210 */ /* 0x010fe20007fbe0ff */
[----:B0-----:R-:W-:-:S04]  /*fdb0*/  IMAD R20, R3, 0x6a, RZ ;  /* 0x0000006a03147824 */ /* 0x001fc800078e02ff */
[----:B------:R-:W0:Y:S01]  /*fdc0*/  LDC R3, c[0x0][0x268] ;  /* 0x00009a00ff037b82 */ /* 0x000e220000000800 */
[----:B---3--:R-:W-:Y:S02]  /*fdd0*/  IMAD R27, R27, 0xd2, RZ ;  /* 0x000000d21b1b7824 */ /* 0x008fe400078e02ff */
[----:B-1----:R-:W-:-:S03]  /*fde0*/  IMAD R2, R2, 0x1a4, RZ ;  /* 0x000001a402027824 */ /* 0x002fc600078e02ff */
[-C--:B------:R-:W-:Y:S01]  /*fdf0*/  IADD3 R10, P6, R27, R28.reuse, RZ ;  /* 0x0000001c1b0a7210 */ /* 0x080fe20007fde0ff */
[----:B--2---:R-:W-:Y:S01]  /*fe00*/  IMAD R26, R26, 0x34e, RZ ;  /* 0x0000034e1a1a7824 */ /* 0x004fe200078e02ff */
[----:B------:R-:W-:Y:S02]  /*fe10*/  IADD3 R12, P1, R2, R28, RZ ;  /* 0x0000001c020c7210 */ /* 0x000fe40007f3e0ff */
[-C--:B------:R-:W-:Y:S02]  /*fe20*/  LEA.HI.X.SX32 R11, R21, R29.reuse, 0x1, P6 ;  /* 0x0000001d150b7211 */ /* 0x080fe400030f0eff */
[----:B------:R-:W-:-:S03]  /*fe30*/  LEA.HI.X.SX32 R13, R27, R29, 0x1, P1 ;  /* 0x0000001d1b0d7211 */ /* 0x000fc600008f0eff */
[----:B------:R1:W-:Y:S01]  /*fe40*/  STL.64 [R1+0x1678], R10 ;  /* 0x0016780a01007387 */ /* 0x0003e20000100a00 */
[----:B0-----:R-:W-:Y:S02]  /*fe50*/  IMAD R27, R3, 0xd4, RZ ;  /* 0x000000d4031b7824 */ /* 0x001fe400078e02ff */
[----:B------:R-:W0:Y:S01]  /*fe60*/  LDC R3, c[0x0][0x268] ;  /* 0x00009a00ff037b82 */ /* 0x000e220000000800 */
[----:B-1----:R-:W-:-:S07]  /*fe70*/  IADD3 R10, P6, R26, R28, RZ ;  /* 0x0000001c1a0a7210 */ /* 0x002fce0007fde0ff */
[----:B------:R-:W1:Y:S01]  /*fe80*/  LDC R26, c[0x0][0x268] ;  /* 0x00009a00ff1a7b82 */ /* 0x000e620000000800 */
[----:B------:R-:W-:-:S07]  /*fe90*/  LEA.HI.X.SX32 R15, R2, R29, 0x1, P2 ;  /* 0x0000001d020f7211 */ /* 0x000fce00010f0eff */
[----:B------:R-:W2:Y:S01]  /*fea0*/  LDC R2, c[0x0][0x268] ;  /* 0x00009a00ff027b82 */ /* 0x000ea20000000800 */
[----:B-1----:R-:W-:Y:S02]  /*feb0*/  IMAD R21, R26, 0x1a8, RZ ;  /* 0x000001a81a157824 */ /* 0x002fe400078e02ff */
[----:B0-----:R-:W-:-:S05]  /*fec0*/  IMAD R26, R3, 0x1a5, RZ ;  /* 0x000001a5031a7824 */ /* 0x001fca00078e02ff */
[----:B------:R-:W0:Y:S01]  /*fed0*/  LDC R3, c[0x0][0x268] ;  /* 0x00009a00ff037b82 */ /* 0x000e220000000800 */
[----:B------:R-:W-:Y:S01]  /*fee0*/  IADD3 R4, P4, R24, R28, RZ ;  /* 0x0000001c18047210 */ /* 0x000fe20007f9e0ff */
[----:B--2---:R-:W-:Y:S01]  /*fef0*/  IMAD R2, R2, 0xd3, RZ ;  /* 0x000000d302027824 */ /* 0x004fe200078e02ff */
[-C--:B------:R-:W-:Y:S01]  /*ff00*/  LEA.HI.X.SX32 R23, R26, R29.reuse, 0x1, P3 ;  /* 0x0000001d1a177211 */ /* 0x080fe200018f0eff */
[----:B------:R-:W-:Y:S04]  /*ff10*/  STL.64 [R1+0x1388], R12 ;  /* 0x0013880c01007387 */ /* 0x000fe80000100a00 */
[----:B------:R-:W1:Y:S01]  /*ff20*/  LDC R26, c[0x0][0x268] ;  /* 0x00009a00ff1a7b82 */ /* 0x000e620000000800 */
[-C--:B------:R-:W-:Y:S01]  /*ff30*/  LEA.HI.X.SX32 R5, R2, R29.reuse, 0x1, P4 ;  /* 0x0000001d02057211 */ /* 0x080fe200020f0eff */
[----:B------:R-:W-:Y:S04]  /*ff40*/  STL.64 [R1+0xdc8], R14 ;  /* 0x000dc80e01007387 */ /* 0x000fe80000100a00 */
[----:B------:R-:W-:Y:S01]  /*ff50*/  STL.64 [R1+0xdc0], R22 ;  /* 0x000dc01601007387 */ /* 0x000fe20000100a00 */
[----:B------:R-:W-:Y:S01]  /*ff60*/  LEA.HI.X.SX32 R9, R24, R29, 0x1, P5 ;  /* 0x0000001d18097211 */ /* 0x000fe200028f0eff */
[----:B------:R-:W2:Y:S02]  /*ff70*/  LDC R2, c[0x0][0x268] ;  /* 0x00009a00ff027b82 */ /* 0x000ea40000000800 */
[----:B------:R3:W-:Y:S01]  /*ff80*/  STL.64 [R1+0x1380], R4 ;  /* 0x0013800401007387 */ /* 0x0007e20000100a00 */
[----:B0-----:R-:W-:-:S05]  /*ff90*/  IMAD R3, R3, 0x350, RZ ;  /* 0x0000035003037824 */ /* 0x001fca00078e02ff */
[----:B---3--:R-:W-:Y:S02]  /*ffa0*/  IADD3 R4, P4, R3, R28, RZ ;  /* 0x0000001c03047210 */ /* 0x008fe40007f9e0ff */
[----:B------:R-:W0:Y:S01]  /*ffb0*/  LDC R3, c[0x0][0x268] ;  /* 0x00009a00ff037b82 */ /* 0x000e220000000800 */
[----:B-1----:R-:W-:-:S07]  /*ffc0*/  IMAD R25, R26, 0x352, RZ ;  /* 0x000003521a197824 */ /* 0x002fce00078e02ff */
[----:B------:R-:W1:Y:S01]  /*ffd0*/  LDC R26, c[0x0][0x268] ;  /* 0x00009a00ff1a7b82 */ /* 0x000e620000000800 */
[----:B0-----:R-:W-:-:S07]  /*ffe0*/  IMAD R24, R3, 0x1a7, RZ ;  /* 0x000001a703187824 */ /* 0x001fce00078e02ff */
[----:B------:R-:W0:Y:S01]  /*fff0*/  LDC R3, c[0x0][0x268] ;  /* 0x00009a00ff037b82 */ /* 0x000e220000000800 */
[----:B------:R-:W-:Y:S01]  /*10000*/  LEA.HI.X.SX32 R11, R24, R29, 0x1, P6 ;  /* 0x0000001d180b7211 */ /* 0x000fe200030f0eff */
[----:B-1----:R-:W-:Y:S02]  /*10010*/  IMAD R24, R26, 0x35, RZ ;  /* 0x000000351a187824 */ /* 0x002fe400078e02ff */
[----:B0-----:R-:W-:-:S04]  /*10020*/  IMAD R26, R3, 0x354, RZ ;  /* 0x00000354031a7824 */ /* 0x001fc800078e02ff */
[----:B------:R-:W0:Y:S01]  /*10030*/  LDC R3, c[0x0][0x268] ;  /* 0x00009a00ff037b82 */ /* 0x000e220000000800 */
[-C--:B------:R-:W-:Y:S02]  /*10040*/  IADD3 R12, P1, R20, R28.reuse, RZ ;  /* 0x0000001c140c7210 */ /* 0x080fe40007f3e0ff */
[-C--:B------:R-:W-:Y:S02]  /*10050*/  IADD3 R14, P2, R27, R28.reuse, RZ ;  /* 0x0000001c1b0e7210 */ /* 0x080fe40007f5e0ff */
[-C--:B------:R-:W-:Y:S02]  /*10060*/  LEA.HI.X.SX32 R13, R24, R29.reuse, 0x1, P1 ;  /* 0x0000001d180d7211 */ /* 0x080fe400008f0eff */
[----:B------:R-:W-:Y:S01]  /*10070*/  LEA.HI.X.SX32 R15, R20, R29, 0x1, P2 ;  /* 0x0000001d140f7211 */ /* 0x000fe200010f0eff */
[----:B------:R-:W-:Y:S01]  /*10080*/  STL.64 [R1+0xdb8], R8 ;  /* 0x000db80801007387 */ /* 0x000fe20000100a00 */
[----:B------:R-:W-:Y:S01]  /*10090*/  IADD3 R22, P3, R21, R28, RZ ;  /* 0x0000001c15167210 */ /* 0x000fe20007f7e0ff */
[----:B------:R-:W1:Y:S02]  /*100a0*/  LDC R20, c[0x0][0x268] ;  /* 0x00009a00ff147b82 */ /* 0x000e640000000800 */
[----:B------:R-:W-:Y:S04]  /*100b0*/  STL.64 [R1+0xdb0], R10 ;  /* 0x000db00a01007387 */ /* 0x000fe80000100a00 */
[----:B------:R-:W-:Y:S04]  /*100c0*/  STL.64 [R1+0x17e8], R12 ;  /* 0x0017e80c01007387 */ /* 0x000fe80000100a00 */
[----:B------:R3:W-:Y:S01]  /*100d0*/  STL.64 [R1+0x1670], R14 ;  /* 0x0016700e01007387 */ /* 0x0007e20000100a00 */
[----:B0-----:R-:W-:-:S05]  /*100e0*/  IMAD R3, R3, 0x356, RZ ;  /* 0x0000035603037824 */ /* 0x001fca00078e02ff */
[----:B---3--:R-:W-:Y:S02]  /*100f0*/  IADD3 R14, P2, R3, R28, RZ ;  /* 0x0000001c030e7210 */ /* 0x008fe40007f5e0ff */
[----:B------:R-:W0:Y:S01]  /*10100*/  LDC R3, c[0x0][0x268] ;  /* 0x00009a00ff037b82 */ /* 0x000e220000000800 */
[----:B------:R-:W-:Y:S01]  /*10110*/  LEA.HI.X.SX32 R23, R27, R29, 0x1, P3 ;  /* 0x0000001d1b177211 */ /* 0x000fe200018f0eff */
[----:B0-----:R-:W-:-:S06]  /*10120*/  IMAD R27, R3, 0x1a9, RZ ;  /* 0x000001a9031b7824 */ /* 0x001fcc00078e02ff */
[----:B------:R-:W0:Y:S01]  /*10130*/  LDC R3, c[0x0][0x268] ;  /* 0x00009a00ff037b82 */ /* 0x000e220000000800 */
[----:B------:R-:W-:-:S07]  /*10140*/  LEA.HI.X.SX32 R5, R21, R29, 0x1, P4 ;  /* 0x0000001d15057211 */ /* 0x000fce00020f0eff */
[----:B------:R-:W3:Y:S01]  /*10150*/  LDC R21, c[0x0][0x268] ;  /* 0x00009a00ff157b82 */ /* 0x000ee20000000800 */
[-C--:B------:R-:W-:Y:S01]  /*10160*/  IADD3 R8, P5, R25, R28.reuse, RZ ;  /* 0x0000001c19087210 */ /* 0x080fe20007fbe0ff */
[----:B0-----:R-:W-:Y:S01]  /*10170*/  IMAD R24, R3, 0x358, RZ ;  /* 0x0000035803187824 */ /* 0x001fe200078e02ff */
[----:B------:R-:W-:Y:S05]  /*10180*/  STL.64 [R1+0x1378], R22 ;  /* 0x0013781601007387 */ /* 0x000fea0000100a00 */
[----:B------:R-:W0:Y:S01]  /*10190*/  LDC R3, c[0x0][0x268] ;  /* 0x00009a00ff037b82 */ /* 0x000e220000000800 */
[----:B------:R-:W-:Y:S01]  /*101a0*/  LEA.HI.X.SX32 R9, R27, R29, 0x1, P5 ;  /* 0x0000001d1b097211 */ /* 0x000fe200028f0eff */
[----:B------:R-:W-:Y:S06]  /*101b0*/  STL.64 [R1+0xda8], R4 ;  /* 0x000da80401007387 */ /* 0x000fec0000100a00 */
[----:B------:R-:W4:Y:S01]  /*101c0*/  LDC R27, c[0x0][0x268] ;  /* 0x00009a00ff1b7b82 */ /* 0x000f220000000800 */
[----:B------:R2:W-:Y:S01]  /*101d0*/  STL.64 [R1+0xda0], R8 ;  /* 0x000da00801007387 */ /* 0x0005e20000100a00 */
[----:B------:R-:W-:-:S06]  /*101e0*/  IADD3 R12, P1, R26, R28, RZ ;  /* 0x0000001c1a0c7210 */ /* 0x000fcc0007f3e0ff */
[----:B------:R-:W1:Y:S01]  /*101f0*/  LDC R26, c[0x0][0x268] ;  /* 0x00009a00ff1a7b82 */ /* 0x000e620000000800 */
[----:B--2---:R-:W-:Y:S01]  /*10200*/  IADD3 R8, P5, R24, R28, RZ ;  /* 0x0000001c18087210 */ /* 0x004fe20007fbe0ff */
[----:B---3--:R-:W-:Y:S02]  /*10210*/  IMAD R24, R21, 0xd5, RZ ;  /* 0x000000d515187824 */ /* 0x008fe400078e02ff */
[----:B0-----:R-:W-:-:S04]  /*10220*/  IMAD R21, R3, 0x1ae, RZ ;  /* 0x000001ae03157824 */ /* 0x001fc800078e02ff */
[----:B------:R-:W0:Y:S08]  /*10230*/  LDC R25, c[0x0][0x268] ;  /* 0x00009a00ff197b82 */ /* 0x000e300000000800 */
[----:B------:R-:W2:Y:S01]  /*10240*/  LDC R3, c[0x0][0x268] ;  /* 0x00009a00ff037b82 */ /* 0x000ea20000000800 */
[----:B------:R-:W-:-:S05]  /*10250*/  IMAD R2, R2, 0x1aa, RZ ;  /* 0x000001aa02027824 */ /* 0x000fca00078e02ff */
[----:B------:R-:W-:Y:S01]  /*10260*/  IADD3 R10, P6, R2, R28, RZ ;  /* 0x0000001c020a7210 */ /* 0x000fe20007fde0ff */
[----:B----4-:R-:W-:-:S03]  /*10270*/  IMAD R27, R27, 0x35a, RZ ;  /* 0x0000035a1b1b7824 */ /* 0x010fc600078e02ff */
[----:B------:R-:W-:Y:S01]  /*10280*/  LEA.HI.X.SX32 R11, R24, R29, 0x1, P6 ;  /* 0x0000001d180b7211 */ /* 0x000fe200030f0eff */
[----:B-1----:R-:W-:-:S04]  /*10290*/  IMAD R20, R20, 0x1ac, RZ ;  /* 0x000001ac14147824 */ /* 0x002fc800078e02ff */
[----:B------:R1:W-:Y:S01]  /*102a0*/  STL.64 [R1+0x1370], R10 ;  /* 0x0013700a01007387 */ /* 0x0003e20000100a00 */
[----:B------:R-:W-:Y:S01]  /*102b0*/  IMAD R26, R26, 0xd6, RZ ;  /* 0x000000d61a1a7824 */ /* 0x000fe200078e02ff */
[-C--:B------:R-:W-:Y:S02]  /*102c0*/  IADD3 R4, P4, R20, R28.reuse, RZ ;  /* 0x0000001c14047210 */ /* 0x080fe40007f9e0ff */
[-C--:B-1----:R-:W-:Y:S01]  /*102d0*/  IADD3 R10, P6, R27, R28.reuse, RZ ;  /* 0x0000001c1b0a7210 */ /* 0x082fe20007fde0ff */
[----:B--2---:R-:W-:Y:S02]  /*102e0*/  IMAD R27, R3, 0x1ab, RZ ;  /* 0x000001ab031b7824 */ /* 0x004fe400078e02ff */
[----:B------:R-:W1:Y:S01]  /*102f0*/  LDC R3, c[0x0][0x268] ;  /* 0x00009a00ff037b82 */ /* 0x000e620000000800 */
[C---:B------:R-:W-:Y:S02]  /*10300*/  IADD3 R22, P3, R26.reuse, R28, RZ ;  /* 0x0000001c1a167210 */ /* 0x040fe40007f7e0ff */
[----:B------:R-:W-:-:S05]  /*10310*/  LEA.HI.X.SX32 R5, R26, R29, 0x1, P4 ;  /* 0x0000001d1a057211 */ /* 0x000fca00020f0eff */
[----:B------:R-:W2:Y:S01]  /*10320*/  LDC R26, c[0x0][0x268] ;  /* 0x00009a00ff1a7b82 */ /* 0x000ea20000000800 */
[-C--:B------:R-:W-:Y:S02]  /*10330*/  LEA.HI.X.SX32 R13, R2, R29.reuse, 0x1, P1 ;  /* 0x0000001d020d7211 */ /* 0x080fe400008f0eff */
[----:B------:R-:W-:-:S05]  /*10340*/  LEA.HI.X.SX32 R15, R27, R29, 0x1, P2 ;  /* 0x0000001d1b0f7211 */ /* 0x000fca00010f0eff */
[----:B------:R-:W3:Y:S01]  /*10350*/  LDC R2, c[0x0][0x268] ;  /* 0x00009a00ff027b82 */ /* 0x000ee20000000800 */
[----:B------:R-:W-:Y:S01]  /*10360*/  STL.64 [R1+0xd98], R12 ;  /* 0x000d980c01007387 */ /* 0x000fe20000100a00 */
[----:B-1----:R-:W-:-:S03]  /*10370*/  IMAD R24, R3, 0x35c, RZ ;  /* 0x0000035c03187824 */ /* 0x002fc600078e02ff */
[----:B------:R1:W-:Y:S01]  /*10380*/  STL.64 [R1+0xd90], R14 ;  /* 0x000d900e01007387 */ /* 0x0003e20000100a00 */
[----:B------:R-:W-:Y:S02]  /*10390*/  LEA.HI.X.SX32 R9, R20, R29, 0x1, P5 ;  /* 0x0000001d14097211 */ /* 0x000fe400028f0eff */
[----:B------:R-:W4:Y:S08]  /*103a0*/  LDC R3, c[0x0][0x268] ;  /* 0x00009a00ff037b82 */ /* 0x000f300000000800 */
[----:B------:R-:W0:Y:S01]  /*103b0*/  LDC R20, c[0x0][0x268] ;  /* 0x00009a00ff147b82 */ /* 0x000e220000000800 */
[----:B-1----:R-:W-:Y:S01]  /*103c0*/  IADD3 R14, P2, R24, R28, RZ ;  /* 0x0000001c180e7210 */ /* 0x002fe20007f5e0ff */
[----:B--2---:R-:W-:-:S06]  /*103d0*/  IMAD R24, R26, 0xd8, RZ ;  /* 0x000000d81a187824 */ /* 0x004fcc00078e02ff */
[----:B------:R-:W1:Y:S01]  /*103e0*/  LDC R26, c[0x0][0x268] ;  /* 0x00009a00ff1a7b82 */ /* 0x000e620000000800 */
[----:B---3--:R-:W-:-:S05]  /*103f0*/  IMAD R27, R2, 0x6b, RZ ;  /* 0x0000006b021b7824 */ /* 0x008fca00078e02ff */
[-C--:B------:R-:W-:Y:S02]  /*10400*/  LEA.HI.X.SX32 R23, R27, R29.reuse, 0x1, P3 ;  /* 0x0000001d1b177211 */ /* 0x080fe400018f0eff */
[C---:B------:R-:W-:Y:S01]  /*10410*/  IADD3 R12, P1, R21.reuse, R28, RZ ;  /* 0x0000001c150c7210 */ /* 0x040fe20007f3e0ff */
[----:B------:R-:W2:Y:S02]  /*10420*/  LDC R2, c[0x0][0x268] ;  /* 0x00009a00ff027b82 */ /* 0x000ea40000000800 */
[----:B------:R3:W-:Y:S01]  /*10430*/  STL.64 [R1+0x1668], R22 ;  /* 0x0016681601007387 */ /* 0x0007e20000100a00 */
[----:B0-----:R-:W-:Y:S01]  /*10440*/  IMAD R20, R20, 0xd7, RZ ;  /* 0x000000d714147824 */ /* 0x001fe200078e02ff */
[----:B------:R-:W-:-:S04]  /*10450*/  LEA.HI.X.SX32 R15, R21, R29, 0x1, P2 ;  /* 0x0000001d150f7211 */ /* 0x000fc800010f0eff */
[----:B------:R-:W0:Y:S01]  /*10460*/  LDC R27, c[0x0][0x268] ;  /* 0x00009a00ff1b7b82 */ /* 0x000e220000000800 */
[----:B---3--:R-:W-:Y:S02]  /*10470*/  IMAD R22, R25, 0x1ad, RZ ;  /* 0x000001ad19167824 */ /* 0x008fe400078e02ff */
[----:B-1----:R-:W-:Y:S01]  /*10480*/  IMAD R25, R26, 0x1b0, RZ ;  /* 0x000001b01a197824 */ /* 0x002fe200078e02ff */
[----:B------:R-:W-:-:S04]  /*10490*/  LEA.HI.X.SX32 R13, R20, R29, 0x1, P1 ;  /* 0x0000001d140d7211 */ /* 0x000fc800008f0eff */
[----:B------:R-:W1:Y:S01]  /*104a0*/  LDC R26, c[0x0][0x268] ;  /* 0x00009a00ff1a7b82 */ /* 0x000e620000000800 */
[----:B------:R-:W-:Y:S01]  /*104b0*/  LEA.HI.X.SX32 R11, R22, R29, 0x1, P6 ;  /* 0x0000001d160b7211 */ /* 0x000fe200030f0eff */
[----:B------:R-:W-:Y:S04]  /*104c0*/  STL.64 [R1+0x1368], R4 ;  /* 0x0013680401007387 */ /* 0x000fe80000100a00 */
[----:B------:R-:W-:Y:S02]  /*104d0*/  STL.64 [R1+0xd88], R8 ;  /* 0x000d880801007387 */ /* 0x000fe40000100a00 */
[----:B------:R-:W3:Y:S02]  /*104e0*/  LDC R22, c[0x0][0x268] ;  /* 0x00009a00ff167b82 */ /* 0x000ee40000000800 */
[----:B------:R-:W-:Y:S04]  /*104f0*/  STL.64 [R1+0xd80], R10 ;  /* 0x000d800a01007387 */ /* 0x000fe80000100a00 */
[----:B------:R-:W-:Y:S02]  /*10500*/  STL.64 [R1+0x1360], R12 ;  /* 0x0013600c01007387 */ /* 0x000fe40000100a00 */
[----:B------:R-:W4:Y:S02]  /*10510*/  LDC R21, c[0x0][0x268] ;  /* 0x00009a00ff157b82 */ /* 0x000f240000000800 */
[----:B------:R2:W-:Y:S01]  /*10520*/  STL.64 [R1+0xd78], R14 ;  /* 0x000d780e01007387 */ /* 0x0005e20000100a00 */
[----:B-1----:R-:W-:-:S05]  /*10530*/  IMAD R26, R26, 0x360, RZ ;  /* 0x000003601a1a7824 */ /* 0x002fca00078e02ff */
[----:B------:R-:W1:Y:S01]  /*10540*/  LDC R20, c[0x0][0x268] ;  /* 0x00009a00ff147b82 */ /* 0x000e620000000800 */
[----:B--2---:R-:W-:-:S07]  /*10550*/  IADD3 R14, P2, R26, R28, RZ ;  /* 0x0000001c1a0e7210 */ /* 0x004fce0007f5e0ff */
[----:B------:R-:W2:Y:S01]  /*10560*/  LDC R26, c[0x0][0x268] ;  /* 0x00009a00ff1a7b82 */ /* 0x000ea20000000800 */
[----:B---3--:R-:W-:Y:S02]  /*10570*/  IMAD R23, R22, 0x1af, RZ ;  /* 0x000001af16177824 */ /* 0x008fe400078e02ff */
[----:B----4-:R-:W-:Y:S02]  /*10580*/  IMAD R22, R21, 0x362, RZ ;  /* 0x0000036215167824 */ /* 0x010fe400078e02ff */
[----:B------:R-:W-:Y:S02]  /*10590*/  IMAD R18, R2, 0x36, RZ ;  /* 0x0000003602127824 */ /* 0x000fe400078e02ff */
[----:B--2---:R-:W-:Y:S02]  /*105a0*/  IMAD R21, R26, 0x1b, RZ ;  /* 0x0000001b1a157824 */ /* 0x004fe400078e02ff */
[----:B------:R-:W2:Y:S01]  /*105b0*/  LDC R26, c[0x0][0x268] ;  /* 0x00009a00ff1a7b82 */ /* 0x000ea20000000800 */
[----:B------:R-:W-:-:S04]  /*105c0*/  IADD3 R4, P4, R18, R28, RZ ;  /* 0x0000001c12047210 */ /* 0x000fc80007f9e0ff */
[----:B------:R-:W-:Y:S01]  /*105d0*/  LEA.HI.X.SX32 R5, R21, R29, 0x1, P4 ;  /* 0x0000001d15057211 */ /* 0x000fe200020f0eff */
[----:B------:R-:W-:Y:S02]  /*105e0*/  IMAD R3, R3, 0x35e, RZ ;  /* 0x0000035e03037824 */ /* 0x000fe400078e02ff */
[----:B0-----:R-:W-:Y:S02]  /*105f0*/  IMAD R27, R27, 0x6c, RZ ;  /* 0x0000006c1b1b7824 */ /* 0x001fe400078e02ff */
[----:B--2---:R-:W-:Y:S02]  /*10600*/  IMAD R21, R26, 0x364, RZ ;  /* 0x000003641a157824 */ /* 0x004fe400078e02ff */
[----:B------:R-:W0:Y:S01]  /*10610*/  LDC R26, c[0x0][0x268] ;  /* 0x00009a00ff1a7b82 */ /* 0x000e220000000800 */
[-C--:B------:R-:W-:Y:S02]  /*10620*/  IADD3 R2, P3, R3, R28.reuse, RZ ;  /* 0x0000001c03027210 */ /* 0x080fe40007f7e0ff */
[----:B------:R-:W-:-:S02]  /*10630*/  IADD3 R8, P5, R27, R28, RZ ;  /* 0x0000001c1b087210 */ /* 0x000fc40007fbe0ff */
[----:B------:R-:W-:Y:S02]  /*10640*/  IADD3 R10, P6, R24, R28, RZ ;  /* 0x0000001c180a7210 */ /* 0x000fe40007fde0ff */
[-C--:B------:R-:W-:Y:S02]  /*10650*/  LEA.HI.X.SX32 R3, R23, R29.reuse, 0x1, P3 ;  /* 0x0000001d17037211 */ /* 0x080fe400018f0eff */
[-C--:B------:R-:W-:Y:S02]  /*10660*/  LEA.HI.X.SX32 R9, R18, R29.reuse, 0x1, P5 ;  /* 0x0000001d12097211 */ /* 0x080fe400028f0eff */
[----:B------:R-:W-:Y:S01]  /*10670*/  LEA.HI.X.SX32 R11, R27, R29, 0x1, P6 ;  /* 0x0000001d1b0b7211 */ /* 0x000fe200030f0eff */
[----:B------:R2:W-:Y:S01]  /*10680*/  STL.64 [R1+0xd70], R2 ;  /* 0x000d700201007387 */ /* 0x0005e20000100a00 */
[----:B0-----:R-:W-:-:S03]  /*10690*/  IMAD R26, R26, 0x366, RZ ;  /* 0x000003661a1a7824 */ /* 0x001fc600078e02ff */
[----:B--2---:R-:W2:Y:S01]  /*106a0*/  LDL.LU.64 R2, [R1+0x2c30] ;  /* 0x002c300001027983 */ /* 0x004ea20000300a00 */
[CC--:B------:R-:W-:Y:S01]  /*106b0*/  IADD3 R12, P1, R25.reuse, R28.reuse, RZ ;  /* 0x0000001c190c7210 */ /* 0x0c0fe20007f3e0ff */
[----:B-1----:R-:W-:Y:S01]  /*106c0*/  IMAD R20, R20, 0x1b2, RZ ;  /* 0x000001b214147824 */ /* 0x002fe200078e02ff */
[-C--:B------:R-:W-:Y:S01]  /*106d0*/  IADD3 R22, P3, R22, R28.reuse, RZ ;  /* 0x0000001c16167210 */ /* 0x080fe20007f7e0ff */
[----:B------:R-:W-:Y:S01]  /*106e0*/  STL.64 [R1+0x18a0], R4 ;  /* 0x0018a00401007387 */ /* 0x000fe20000100a00 */
[-C--:B------:R-:W-:Y:S01]  /*106f0*/  LEA.HI.X.SX32 R15, R25, R29.reuse, 0x1, P2 ;  /* 0x0000001d190f7211 */ /* 0x080fe200010f0eff */
[----:B------:R-:W0:Y:S02]  /*10700*/  LDC R27, c[0x0][0x268] ;  /* 0x00009a00ff1b7b82 */ /* 0x000e240000000800 */
[----:B------:R-:W-:Y:S04]  /*10710*/  STL.64 [R1+0x17e0], R8 ;  /* 0x0017e00801007387 */ /* 0x000fe80000100a00 */
[----:B------:R1:W-:Y:S01]  /*10720*/  STL.64 [R1+0x1660], R10 ;  /* 0x0016600a01007387 */ /* 0x0003e20000100a00 */
[----:B------:R-:W-:Y:S01]  /*10730*/  LEA.HI.X.SX32 R13, R24, R29, 0x1, P1 ;  /* 0x0000001d180d7211 */ /* 0x000fe200008f0eff */
[----:B------:R-:W3:Y:S01]  /*10740*/  LDC R25, c[0x0][0x268] ;  /* 0x00009a00ff197b82 */ /* 0x000ee20000000800 */
[----:B-1----:R-:W-:-:S07]  /*10750*/  IADD3 R10, P6, R26, R28, RZ ;  /* 0x0000001c1a0a7210 */ /* 0x002fce0007fde0ff */
[----:B------:R-:W1:Y:S01]  /*10760*/  LDC R26, c[0x0][0x268] ;  /* 0x00009a00ff1a7b82 */ /* 0x000e620000000800 */
[----:B------:R-:W-:Y:S01]  /*10770*/  STL.64 [R1+0x1358], R12 ;  /* 0x0013580c01007387 */ /* 0x000fe20000100a00 */
[----:B-1----:R-:W-:-:S06]  /*10780*/  IMAD R24, R26, 0x1b1, RZ ;  /* 0x000001b11a187824 */ /* 0x002fcc00078e02ff */
[----:B------:R-:W1:Y:S01]  /*10790*/  LDC R26, c[0x0][0x268] ;  /* 0x00009a00ff1a7b82 */ /* 0x000e620000000800 */
[----:B------:R-:W-:Y:S01]  /*107a0*/  LEA.HI.X.SX32 R23, R24, R29, 0x1, P3 ;  /* 0x0000001d18177211 */ /* 0x000fe200018f0eff */
[----:B------:R-:W-:Y:S04]  /*107b0*/  STL.64 [R1+0xd68], R14 ;  /* 0x000d680e01007387 */ /* 0x000fe80000100a00 */
[----:B------:R1:W-:Y:S02]  /*107c0*/  STL.64 [R1+0xd60], R22 ;  /* 0x000d601601007387 */ /* 0x0003e40000100a00 */
[----:B------:R-:W4:Y:S01]  /*107d0*/  LDC R24, c[0x0][0x268] ;  /* 0x00009a00ff187b82 */ /* 0x000f220000000800 */
[----:B-1----:R-:W-:-:S07]  /*107e0*/  IMAD R22, R26, 0x368, RZ ;  /* 0x000003681a167824 */ /* 0x002fce00078e02ff */
[----:B------:R-:W1:Y:S01]  /*107f0*/  LDC R26, c[0x0][0x268] ;  /* 0x00009a00ff1a7b82 */ /* 0x000e620000000800 */
[----:B---3--:R-:W-:Y:S01]  /*10800*/  IMAD R25, R25, 0xd9, RZ ;  /* 0x000000d919197824 */ /* 0x008fe200078e02ff */
[-C--:B------:R-:W-:Y:S02]  /*10810*/  IADD3 R4, P4, R20, R28.reuse, RZ ;  /* 0x0000001c14047210 */ /* 0x080fe40007f9e0ff */
[----:B------:R-:W-:Y:S02]  /*10820*/  IADD3 R8, P5, R21, R28, RZ ;  /* 0x0000001c15087210 */ /* 0x000fe40007fbe0ff */
[-C--:B------:R-:W-:Y:S01]  /*10830*/  LEA.HI.X.SX32 R5, R25, R29.reuse, 0x1, P4 ;  /* 0x0000001d19057211 */ /* 0x080fe200020f0eff */
[----:B-1----:R-:W-:Y:S01]  /*10840*/  IMAD R18, R26, 0x1b6, RZ ;  /* 0x000001b61a127824 */ /* 0x002fe200078e02ff */
[----:B------:R-:W1:Y:S08]  /*10850*/  LDC R21, c[0x0][0x268] ;  /* 0x00009a00ff157b82 */ /* 0x000e700000000800 */
[----:B------:R-:W3:Y:S01]  /*10860*/  LDC R26, c[0x0][0x268] ;  /* 0x00009a00ff1a7b82 */ /* 0x000ee20000000800 */
[----:B----4-:R-:W-:Y:S01]  /*10870*/  IMAD R24, R24, 0x36a, RZ ;  /* 0x0000036a18187824 */ /* 0x010fe200078e02ff */
[----:B------:R4:W-:Y:S01]  /*10880*/  STL.64 [R1+0x1350], R4 ;  /* 0x0013500401007387 */ /* 0x0009e20000100a00 */
[----:B------:R-:W-:-:S05]  /*10890*/  LEA.HI.X.SX32 R9, R20, R29, 0x1, P5 ;  /* 0x0000001d14097211 */ /* 0x000fca00028f0eff */
[----:B------:R-:W0:Y:S01]  /*108a0*/  LDC R20, c[0x0][0x268] ;  /* 0x00009a00ff147b82 */ /* 0x000e220000000800 */
[----:B----4-:R-:W-:Y:S01]  /*108b0*/  IADD3 R4, P4, R24, R28, RZ ;  /* 0x0000001c18047210 */ /* 0x010fe20007f9e0ff */
[----:B---3--:R-:W-:-:S06]  /*108c0*/  IMAD R24, R26, 0x1b3, RZ ;  /* 0x000001b31a187824 */ /* 0x008fcc00078e02ff */
[----:B------:R-:W3:Y:S01]  /*108d0*/  LDC R26, c[0x0][0x268] ;  /* 0x00009a00ff1a7b82 */ /* 0x000ee20000000800 */
[----:B0-----:R-:W-:Y:S02]  /*108e0*/  IMAD R25, R20, 0x36c, RZ ;  /* 0x0000036c14197824 */ /* 0x001fe400078e02ff */
[----:B-1----:R-:W-:Y:S02]  /*108f0*/  IMAD R21, R21, 0xda, RZ ;  /* 0x000000da15157824 */ /* 0x002fe400078e02ff */
[----:B---3--:R-:W-:-:S03]  /*10900*/  IMAD R20, R26, 0x6d, RZ ;  /* 0x0000006d1a147824 */ /* 0x008fc600078e02ff */
[----:B------:R-:W0:Y:S01]  /*10910*/  LDC R26, c[0x0][0x268] ;  /* 0x00009a00ff1a7b82 */ /* 0x000e220000000800 */
[----:B------:R-:W-:-:S04]  /*10920*/  IADD3 R12, P1, R21, R28, RZ ;  /* 0x0000001c150c7210 */ /* 0x000fc80007f3e0ff */
[-C--:B------:R-:W-:Y:S01]  /*10930*/  LEA.HI.X.SX32 R13, R20, R29.reuse, 0x1, P1 ;  /* 0x0000001d140d7211 */ /* 0x080fe200008f0eff */
[----:B------:R-:W-:Y:S02]  /*10940*/  IMAD R27, R27, 0x1b4, RZ ;  /* 0x000001b41b1b7824 */ /* 0x000fe400078e02ff */
[----:B0-----:R-:W-:Y:S02]  /*10950*/  IMAD R20, R26, 0x6e, RZ ;  /* 0x0000006e1a147824 */ /* 0x001fe400078e02ff */
[----:B------:R-:W0:Y:S01]  /*10960*/  LDC R26, c[0x0][0x268] ;  /* 0x00009a00ff1a7b82 */ /* 0x000e220000000800 */
[-C--:B------:R-:W-:Y:S02]  /*10970*/  LEA.HI.X.SX32 R11, R24, R29.reuse, 0x1, P6 ;  /* 0x0000001d180b7211 */ /* 0x080fe400030f0eff */
[----:B------:R-:W-:Y:S01]  /*10980*/  IADD3 R14, P2, R27, R28, RZ ;  /* 0x0000001c1b0e7210 */ /* 0x000fe20007f5e0ff */
[----:B------:R-:W-:Y:S04]  /*10990*/  STL.64 [R1+0xd58], R8 ;  /* 0x000d580801007387 */ /* 0x000fe80000100a00 */
[----:B------:R-:W1:Y:S01]  /*109a0*/  LDC R24, c[0x0][0x268] ;  /* 0x00009a00ff187b82 */ /* 0x000e620000000800 */
[----:B------:R3:W-:Y:S01]  /*109b0*/  STL.64 [R1+0xd50], R10 ;  /* 0x000d500a01007387 */ /* 0x0007e20000100a00 */
[----:B------:R-:W-:-:S06]  /*109c0*/  LEA.HI.X.SX32 R15, R21, R29, 0x1, P2 ;  /* 0x0000001d150f7211 */ /* 0x000fcc00010f0eff */
[----:B------:R-:W4:Y:S01]  /*109d0*/  LDC R21, c[0x0][0x268] ;  /* 0x00009a00ff157b82 */ /* 0x000f220000000800 */
[----:B---3--:R-:W-:Y:S01]  /*109e0*/  IADD3 R10, P6, R25, R28, RZ ;  /* 0x0000001c190a7210 */ /* 0x008fe20007fde0ff */
[----:B0-----:R-:W-:-:S06]  /*109f0*/  IMAD R25, R26, 0xdc, RZ ;  /* 0x000000dc1a197824 */ /* 0x001fcc00078e02ff */
[----:B------:R-:W0:Y:S01]  /*10a00*/  LDC R26, c[0x0][0x268] ;  /* 0x00009a00ff1a7b82 */ /* 0x000e220000000800 */
[-C--:B------:R-:W-:Y:S01]  /*10a10*/  IADD3 R22, P3, R22, R28.reuse, RZ ;  /* 0x0000001c16167210 */ /* 0x080fe20007f7e0ff */
[----:B------:R3:W-:Y:S03]  /*10a20*/  STL.64 [R1+0x1658], R12 ;  /* 0x0016580c01007387 */ /* 0x0007e60000100a00 */
[----:B------:R-:W-:Y:S01]  /*10a30*/  LEA.HI.X.SX32 R23, R27, R29, 0x1, P3 ;  /* 0x0000001d1b177211 */ /* 0x000fe200018f0eff */
[----:B-1----:R-:W-:Y:S02]  /*10a40*/  IMAD R24, R24, 0x36e, RZ ;  /* 0x0000036e18187824 */ /* 0x002fe400078e02ff */
[----:B------:R-:W1:Y:S03]  /*10a50*/  LDC R27, c[0x0][0x268] ;  /* 0x00009a00ff1b7b82 */ /* 0x000e660000000800 */
[----:B---3--:R-:W-:Y:S01]  /*10a60*/  IADD3 R12, P1, R24, R28, RZ ;  /* 0x0000001c180c7210 */ /* 0x008fe20007f3e0ff */
[----:B----4-:R-:W-:-:S02]  /*10a70*/  IMAD R24, R21, 0x1b8, RZ ;  /* 0x000001b815187824 */ /* 0x010fc400078e02ff */
[----:B0-----:R-:W-:Y:S02]  /*10a80*/  IMAD R21, R26, 0x1b5, RZ ;  /* 0x000001b51a157824 */ /* 0x001fe400078e02ff */
[----:B------:R-:W0:Y:S01]  /*10a90*/  LDC R26, c[0x0][0x268] ;  /* 0x00009a00ff1a7b82 */ /* 0x000e220000000800 */
[C---:B------:R-:W-:Y:S01]  /*10aa0*/  IADD3 R8, P5, R18.reuse, R28, RZ ;  /* 0x0000001c12087210 */ /* 0x040fe20007fbe0ff */
[----:B-1----:R-:W-:Y:S01]  /*10ab0*/  IMAD R27, R27, 0xdb, RZ ;  /* 0x000000db1b1b7824 */ /* 0x002fe200078e02ff */
[-C--:B------:R-:W-:Y:S01]  /*10ac0*/  LEA.HI.X.SX32 R5, R21, R29.reuse, 0x1, P4 ;  /* 0x0000001d15057211 */ /* 0x080fe200020f0eff */
[----:B------:R-:W-:Y:S04]  /*10ad0*/  STL.64 [R1+0x1348], R14 ;  /* 0x0013480e01007387 */ /* 0x000fe80000100a00 */
[----:B------:R-:W1:Y:S01]  /*10ae0*/  LDC R21, c[0x0][0x268] ;  /* 0x00009a00ff157b82 */ /* 0x000e620000000800 */
[-C--:B------:R-:W-:Y:S01]  /*10af0*/  LEA.HI.X.SX32 R9, R27, R29.reuse, 0x1, P5 ;  /* 0x0000001d1b097211 */ /* 0x080fe200028f0eff */
[----:B------:R-:W-:Y:S04]  /*10b00*/  STL.64 [R1+0xd48], R22 ;  /* 0x000d481601007387 */ /* 0x000fe80000100a00 */
[----:B------:R-:W-:Y:S01]  /*10b10*/  STL.64 [R1+0xd40], R4 ;  /* 0x000d400401007387 */ /* 0x000fe20000100a00 */
[----:B------:R-:W-:Y:S01]  /*10b20*/  LEA.HI.X.SX32 R11, R18, R29, 0x1, P6 ;  /* 0x0000001d120b7211 */ /* 0x000fe200030f0eff */
[----:B------:R-:W3:Y:S02]  /*10b30*/  LDC R27, c[0x0][0x268] ;  /* 0x00009a00ff1b7b82 */ /* 0x000ee40000000800 */
[----:B------:R4:W-:Y:S01]  /*10b40*/  STL.64 [R1+0x1340], R8 ;  /* 0x0013400801007387 */ /* 0x0009e20000100a00 */
[----:B0-----:R-:W-:-:S05]  /*10b50*/  IMAD R26, R26, 0x370, RZ ;  /* 0x000003701a1a7824 */ /* 0x001fca00078e02ff */
[----:B----4-:R-:W-:Y:S02]  /*10b60*/  IADD3 R8, P5, R26, R28, RZ ;  /* 0x0000001c1a087210 */ /* 0x010fe40007fbe0ff */
        /* <DEDUP_REMOVED lines=15> */
[----:B---3--:R-:W-:Y:S01]  /*10c60*/  IMAD R27, R27, 0x1ba, RZ ;  /* 0x000001ba1b1b7824 */ /* 0x008fe200078e02ff */
[----:B------:R-:W-:Y:S01]  /*10c70*/  LEA.HI.X.SX32 R9, R24, R29, 0x1, P5 ;  /* 0x0000001d18097211 */ /* 0x000fe200028f0eff */
[----:B------:R-:W-:Y:S01]  /*10c80*/  STL.64 [R1+0xd30], R12 ;  /* 0x000d300c01007387 */ /* 0x000fe20000100a00 */
[----:B------:R-:W1:Y:S03]  /*10c90*/  LDC R24, c[0x0][0x268] ;  /* 0x00009a00ff187b82 */ /* 0x000e660000000800 */
[----:B------:R-:W-:Y:S04]  /*10ca0*/  STL.64 [R1+0x17d8], R14 ;  /* 0x0017d80e01007387 */ /* 0x000fe80000100a00 */
[----:B------:R3:W-:Y:S01]  /*10cb0*/  STL.64 [R1+0x1650], R22 ;  /* 0x0016501601007387 */ /* 0x0007e20000100a00 */
[----:B0-----:R-:W-:Y:S01]  /*10cc0*/  IMAD R26, R26, 0x376, RZ ;  /* 0x000003761a1a7824 */ /* 0x001fe200078e02ff */
[----:B------:R-:W0:Y:S04]  /*10cd0*/  LDC R20, c[0x0][0x268] ;  /* 0x00009a00ff147b82 */ /* 0x000e280000000800 */
[----:B---3--:R-:W-:-:S04]  /*10ce0*/  IADD3 R22, P3, R26, R28, RZ ;  /* 0x0000001c1a167210 */ /* 0x008fc80007f7e0ff */
[----:B------:R-:W3:Y:S01]  /*10cf0*/  LDC R26, c[0x0][0x268] ;  /* 0x00009a00ff1a7b82 */ /* 0x000ee20000000800 */
[----:B------:R-:W-:Y:S02]  /*10d00*/  IADD3 R10, P6, R16, R28, RZ ;  /* 0x0000001c100a7210 */ /* 0x000fe40007fde0ff */
[----:B------:R-:W-:-:S05]  /*10d10*/  LEA.HI.X.SX32 R5, R25, R29, 0x1, P4 ;  /* 0x0000001d19057211 */ /* 0x000fca00020f0eff */
[----:B------:R-:W4:Y:S01]  /*10d20*/  LDC R25, c[0x0][0x268] ;  /* 0x00009a00ff197b82 */ /* 0x000f220000000800 */
[----:B---3--:R-:W-:-:S05]  /*10d30*/  IMAD R26, R26, 0x1b9, RZ ;  /* 0x000001b91a1a7824 */ /* 0x008fca00078e02ff */
[-C--:B------:R-:W-:Y:S02]  /*10d40*/  LEA.HI.X.SX32 R11, R26, R29.reuse, 0x1, P6 ;  /* 0x0000001d1a0b7211 */ /* 0x080fe400030f0eff */
[----:B------:R-:W3:Y:S01]  /*10d50*/  LDC R26, c[0x0][0x268] ;  /* 0x00009a00ff1a7b82 */ /* 0x000ee20000000800 */
[----:B-1----:R-:W-:Y:S01]  /*10d60*/  IMAD R24, R24, 0xdd, RZ ;  /* 0x000000dd18187824 */ /* 0x002fe200078e02ff */
[----:B------:R-:W-:Y:S01]  /*10d70*/  IADD3 R12, P1, R27, R28, RZ ;  /* 0x0000001c1b0c7210 */ /* 0x000fe20007f3e0ff */
[----:B------:R-:W-:Y:S03]  /*10d80*/  STL.64 [R1+0x1338], R4 ;  /* 0x0013380401007387 */ /* 0x000fe60000100a00 */
[----:B------:R-:W-:Y:S01]  /*10d90*/  LEA.HI.X.SX32 R13, R24, R29, 0x1, P1 ;  /* 0x0000001d180d7211 */ /* 0x000fe200008f0eff */
[----:B------:R-:W-:Y:S01]  /*10da0*/  STL.64 [R1+0xd28], R8 ;  /* 0x000d280801007387 */ /* 0x000fe20000100a00 */
[----:B----4-:R-:W-:Y:S01]  /*10db0*/  IMAD R18, R25, 0x378, RZ ;  /* 0x0000037819127824 */ /* 0x010fe200078e02ff */
[----:B------:R-:W1:Y:S02]  /*10dc0*/  LDC R24, c[0x0][0x268] ;  /* 0x00009a00ff187b82 */ /* 0x000e640000000800 */
[----:B------:R-:W-:Y:S04]  /*10dd0*/  STL.64 [R1+0xd20], R10 ;  /* 0x000d200a01007387 */ /* 0x000fe80000100a00 */
[----:B------:R4:W-:Y:S02]  /*10de0*/  STL.64 [R1+0x1330], R12 ;  /* 0x0013300c01007387 */ /* 0x0009e40000100a00 */
[----:B------:R-:W2:Y:S01]  /*10df0*/  LDC R25, c[0x0][0x268] ;  /* 0x00009a00ff197b82 */ /* 0x000ea20000000800 */
[----:B---3--:R-:W-:-:S05]  /*10e00*/  IMAD R26, R26, 0x37a, RZ ;  /* 0x0000037a1a1a7824 */ /* 0x008fca00078e02ff */
[-C--:B----4-:R-:W-:Y:S02]  /*10e10*/  IADD3 R12, P1, R26, R28.reuse, RZ ;  /* 0x0000001c1a0c7210 */ /* 0x090fe40007f3e0ff */
[----:B------:R-:W3:Y:S01]  /*10e20*/  LDC R26, c[0x0][0x268] ;  /* 0x00009a00ff1a7b82 */ /* 0x000ee20000000800 */
[----:B--2---:R-:W-:Y:S02]  /*10e30*/  IMAD R16, R25, 0x1be, RZ ;  /* 0x000001be19107824 */ /* 0x004fe400078e02ff */
[----:B-1----:R-:W-:Y:S01]  /*10e40*/  IMAD R25, R24, 0x1bb, RZ ;  /* 0x000001bb18197824 */ /* 0x002fe200078e02ff */
[----:B------:R-:W-:-:S04]  /*10e50*/  IADD3 R14, P2, R21, R28, RZ ;  /* 0x0000001c150e7210 */ /* 0x000fc80007f5e0ff */
[----:B------:R-:W1:Y:S01]  /*10e60*/  LDC R21, c[0x0][0x268] ;  /* 0x00009a00ff157b82 */ /* 0x000e620000000800 */
[----:B---3--:R-:W-:-:S07]  /*10e70*/  IMAD R24, R26, 0x37c, RZ ;  /* 0x0000037c1a187824 */ /* 0x008fce00078e02ff */
[----:B------:R-:W2:Y:S01]  /*10e80*/  LDC R26, c[0x0][0x268] ;  /* 0x00009a00ff1a7b82 */ /* 0x000ea20000000800 */
[-C--:B------:R-:W-:Y:S02]  /*10e90*/  LEA.HI.X.SX32 R15, R27, R29.reuse, 0x1, P2 ;  /* 0x0000001d1b0f7211 */ /* 0x080fe400010f0eff */
[----:B------:R-:W-:-:S05]  /*10ea0*/  LEA.HI.X.SX32 R23, R25, R29, 0x1, P3 ;  /* 0x0000001d19177211 */ /* 0x000fca00018f0eff */
[----:B------:R-:W3:Y:S01]  /*10eb0*/  LDC R27, c[0x0][0x268] ;  /* 0x00009a00ff1b7b82 */ /* 0x000ee20000000800 */
[----:B------:R-:W-:Y:S04]  /*10ec0*/  STL.64 [R1+0xd18], R14 ;  /* 0x000d180e01007387 */ /* 0x000fe80000100a00 */
[----:B------:R4:W-:Y:S01]  /*10ed0*/  STL.64 [R1+0xd10], R22 ;  /* 0x000d101601007387 */ /* 0x0009e20000100a00 */
[----:B-1----:R-:W-:Y:S01]  /*10ee0*/  IMAD R21, R21, 0xde, RZ ;  /* 0x000000de15157824 */ /* 0x002fe200078e02ff */
[-C--:B----4-:R-:W-:Y:S01]  /*10ef0*/  IADD3 R22, P3, R24, R28.reuse, RZ ;  /* 0x0000001c18167210 */ /* 0x090fe20007f7e0ff */
[----:B--2---:R-:W-:Y:S02]  /*10f00*/  IMAD R24, R26, 0x37e, RZ ;  /* 0x0000037e1a187824 */ /* 0x004fe400078e02ff */
[----:B------:R-:W1:Y:S01]  /*10f10*/  LDC R26, c[0x0][0x268] ;  /* 0x00009a00ff1a7b82 */ /* 0x000e620000000800 */
[----:B------:R-:W-:Y:S01]  /*10f20*/  IADD3 R4, P4, R21, R28, RZ ;  /* 0x0000001c15047210 */ /* 0x000fe20007f9e0ff */
[----:B---3--:R-:W-:-:S05]  /*10f30*/  IMAD R27, R27, 0x6f, RZ ;  /* 0x0000006f1b1b7824 */ /* 0x008fca00078e02ff */
[----:B------:R-:W-:Y:S02]  /*10f40*/  LEA.HI.X.SX32 R5, R27, R29, 0x1, P4 ;  /* 0x0000001d1b057211 */ /* 0x000fe400020f0eff */
[-C--:B------:R-:W-:Y:S01]  /*10f50*/  IADD3 R10, P6, R18, R28.reuse, RZ ;  /* 0x0000001c120a7210 */ /* 0x080fe20007fde0ff */
[----:B0-----:R-:W-:Y:S01]  /*10f60*/  IMAD R20, R20, 0x1bc, RZ ;  /* 0x000001bc14147824 */ /* 0x001fe200078e02ff */
[-C--:B------:R-:W-:Y:S01]  /*10f70*/  IADD3 R14, P2, R16, R28.reuse, RZ ;  /* 0x0000001c100e7210 */ /* 0x080fe20007f5e0ff */
[----:B------:R0:W-:Y:S01]  /*10f80*/  STL.64 [R1+0x1648], R4 ;  /* 0x0016480401007387 */ /* 0x0001e20000100a00 */
[----:B------:R-:W2:Y:S01]  /*10f90*/  LDC R27, c[0x0][0x268] ;  /* 0x00009a00ff1b7b82 */ /* 0x000ea20000000800 */
[----:B0-----:R-:W-:Y:S01]  /*10fa0*/  IADD3 R4, P4, R24, R28, RZ ;  /* 0x0000001c18047210 */ /* 0x001fe20007f9e0ff */
[----:B-1----:R-:W-:-:S06]  /*10fb0*/  IMAD R24, R26, 0xe, RZ ;  /* 0x0000000e1a187824 */ /* 0x002fcc00078e02ff */
[----:B------:R-:W0:Y:S02]  /*10fc0*/  LDC R26, c[0x0][0x268] ;  /* 0x00009a00ff1a7b82 */ /* 0x000e240000000800 */
[----:B0-----:R-:W-:-:S06]  /*10fd0*/  IMAD R18, R26, 0x38, RZ ;  /* 0x000000381a127824 */ /* 0x001fcc00078e02ff */
[----:B------:R-:W0:Y:S01]  /*10fe0*/  LDC R26, c[0x0][0x268] ;  /* 0x00009a00ff1a7b82 */ /* 0x000e220000000800 */
[----:B------:R-:W-:Y:S01]  /*10ff0*/  IADD3 R8, P5, R20, R28, RZ ;  /* 0x0000001c14087210 */ /* 0x000fe20007fbe0ff */
[----:B0-----:R-:W-:-:S05]  /*11000*/  IMAD R26, R26, 0xdf, RZ ;  /* 0x000000df1a1a7824 */ /* 0x001fca00078e02ff */
[-C--:B------:R-:W-:Y:S02]  /*11010*/  LEA.HI.X.SX32 R15, R26, R29.reuse, 0x1, P2 ;  /* 0x0000001d1a0f7211 */ /* 0x080fe400010f0eff */
[----:B------:R-:W0:Y:S01]  /*11020*/  LDC R26, c[0x0][0x268] ;  /* 0x00009a00ff1a7b82 */ /* 0x000e220000000800 */
[----:B------:R-:W-:-:S05]  /*11030*/  LEA.HI.X.SX32 R9, R21, R29, 0x1, P5 ;  /* 0x0000001d15097211 */ /* 0x000fca00028f0eff */
[----:B------:R1:W-:Y:S01]  /*11040*/  STL.64 [R1+0x1328], R8 ;  /* 0x0013280801007387 */ /* 0x0003e20000100a00 */
[----:B--2---:R-:W-:Y:S02]  /*11050*/  IMAD R21, R27, 0x1c, RZ ;  /* 0x0000001c1b157824 */ /* 0x004fe400078e02ff */
[----:B------:R-:W2:Y:S01]  /*11060*/  LDC R27, c[0x0][0x268] ;  /* 0x00009a00ff1b7b82 */ /* 0x000ea20000000800 */
[----:B-1----:R-:W-:-:S07]  /*11070*/  IADD3 R8, P5, R24, R28, RZ ;  /* 0x0000001c18087210 */ /* 0x002fce0007fbe0ff */
[----:B------:R-:W1:Y:S01]  /*11080*/  LDC R24, c[0x0][0x268] ;  /* 0x00009a00ff187b82 */ /* 0x000e620000000800 */
[----:B0-----:R-:W-:-:S07]  /*11090*/  IMAD R25, R26, 0x1c0, RZ ;  /* 0x000001c01a197824 */ /* 0x001fce00078e02ff */
[----:B------:R-:W0:Y:S01]  /*110a0*/  LDC R26, c[0x0][0x268] ;  /* 0x00009a00ff1a7b82 */ /* 0x000e220000000800 */
[-C--:B------:R-:W-:Y:S02]  /*110b0*/  LEA.HI.X.SX32 R23, R16, R29.reuse, 0x1, P3 ;  /* 0x0000001d10177211 */ /* 0x080fe400018f0eff */
[----:B------:R-:W-:Y:S01]  /*110c0*/  LEA.HI.X.SX32 R11, R20, R29, 0x1, P6 ;  /* 0x0000001d140b7211 */ /* 0x000fe200030f0eff */
[----:B--2---:R-:W-:Y:S02]  /*110d0*/  IMAD R20, R27, 0x1bd, RZ ;  /* 0x000001bd1b147824 */ /* 0x004fe400078e02ff */
[----:B-1----:R-:W-:Y:S02]  /*110e0*/  IMAD R16, R24, 0x1bf, RZ ;  /* 0x000001bf18107824 */ /* 0x002fe400078e02ff */
[----:B------:R-:W-:Y:S01]  /*110f0*/  STL.64 [R1+0xd08], R10 ;  /* 0x000d080a01007387 */ /* 0x000fe20000100a00 */
[----:B------:R-:W1:Y:S01]  /*11100*/  LDC R27, c[0x0][0x268] ;  /* 0x00009a00ff1b7b82 */ /* 0x000e620000000800 */
[----:B0-----:R-:W-:-:S07]  /*11110*/  IMAD R24, R26, 0x7, RZ ;  /* 0x000000071a187824 */ /* 0x001fce00078e02ff */
[----:B------:R-:W0:Y:S01]  /*11120*/  LDC R26, c[0x0][0x268] ;  /* 0x00009a00ff1a7b82 */ /* 0x000e220000000800 */
[-C--:B------:R-:W-:Y:S02]  /*11130*/  LEA.HI.X.SX32 R13, R20, R29.reuse, 0x1, P1 ;  /* 0x0000001d140d7211 */ /* 0x080fe400008f0eff */
[-C--:B------:R-:W-:Y:S02]  /*11140*/  LEA.HI.X.SX32 R5, R16, R29.reuse, 0x1, P4 ;  /* 0x0000001d10057211 */ /* 0x080fe400020f0eff */
[----:B------:R-:W-:Y:S01]  /*11150*/  LEA.HI.X.SX32 R9, R24, R29, 0x1, P5 ;  /* 0x0000001d18097211 */ /* 0x000fe200028f0eff */
[----:B------:R-:W-:Y:S02]  /*11160*/  STL.64 [R1+0xd00], R12 ;  /* 0x000d000c01007387 */ /* 0x000fe40000100a00 */
[----:B------:R-:W2:Y:S02]  /*11170*/  LDC R16, c[0x0][0x268] ;  /* 0x00009a00ff107b82 */ /* 0x000ea40000000800 */
[----:B------:R-:W-:Y:S04]  /*11180*/  STL.64 [R1+0x1320], R14 ;  /* 0x0013200e01007387 */ /* 0x000fe80000100a00 */
[----:B------:R-:W-:Y:S02]  /*11190*/  STL.64 [R1+0xcf8], R22 ;  /* 0x000cf81601007387 */ /* 0x000fe40000100a00 */
[----:B------:R-:W3:Y:S02]  /*111a0*/  LDC R24, c[0x0][0x268] ;  /* 0x00009a00ff187b82 */ /* 0x000ee40000000800 */
[----:B------:R-:W-:Y:S04]  /*111b0*/  STL.64 [R1+0xcf0], R4 ;  /* 0x000cf00401007387 */ /* 0x000fe80000100a00 */
[----:B------:R0:W-:Y:S02]  /*111c0*/  STL.64 [R1+0x1928], R8 ;  /* 0x0019280801007387 */ /* 0x0001e40000100a00 */
[----:B------:R-:W4:Y:S01]  /*111d0*/  LDC R20, c[0x0][0x268] ;  /* 0x00009a00ff147b82 */ /* 0x000f220000000800 */
[----:B0-----:R-:W-:-:S07]  /*111e0*/  IMAD R9, R26, 0x380, RZ ;  /* 0x000003801a097824 */ /* 0x001fce00078e02ff */
[----:B------:R-:W0:Y:S01]  /*111f0*/  LDC R26, c[0x0][0x268] ;  /* 0x00009a00ff1a7b82 */ /* 0x000e220000000800 */
[----:B--2---:R-:W-:Y:S02]  /*11200*/  IMAD R11, R16, 0xe, RZ ;  /* 0x0000000e100b7824 */ /* 0x004fe400078e02ff */
[----:B---3--:R-:W-:Y:S02]  /*11210*/  IMAD R16, R24, 0x382, RZ ;  /* 0x0000038218107824 */ /* 0x008fe400078e02ff */
[----:B0-----:R-:W-:-:S03]  /*11220*/  IMAD R24, R26, 0x1c2, RZ ;  /* 0x000001c21a187824 */ /* 0x001fc600078e02ff */
[----:B------:R-:W0:Y:S01]  /*11230*/  LDC R26, c[0x0][0x268] ;  /* 0x00009a00ff1a7b82 */ /* 0x000e220000000800 */
[-C--:B------:R-:W-:Y:S02]  /*11240*/  IADD3 R12, P1, R18, R28.reuse, RZ ;  /* 0x0000001c120c7210 */ /* 0x080fe40007f3e0ff */
[C---:B------:R-:W-:Y:S02]  /*11250*/  IADD3 R10, P6, R21.reuse, R28, RZ ;  /* 0x0000001c150a7210 */ /* 0x040fe40007fde0ff */
[----:B------:R-:W-:Y:S01]  /*11260*/  LEA.HI.X.SX32 R13, R21, R29, 0x1, P1 ;  /* 0x0000001d150d7211 */ /* 0x000fe200008f0eff */
[----:B-1----:R-:W-:Y:S02]  /*11270*/  IMAD R27, R27, 0x70, RZ ;  /* 0x000000701b1b7824 */ /* 0x002fe400078e02ff */
[----:B----4-:R-:W-:Y:S02]  /*11280*/  IMAD R20, R20, 0xe0, RZ ;  /* 0x000000e014147824 */ /* 0x010fe400078e02ff */
[----:B0-----:R-:W-:-:S02]  /*11290*/  IMAD R21, R26, 0x384, RZ ;  /* 0x000003841a157824 */ /* 0x001fc400078e02ff */
[----:B------:R-:W0:Y:S01]  /*112a0*/  LDC R26, c[0x0][0x268] ;  /* 0x00009a00ff1a7b82 */ /* 0x000e220000000800 */
[-C--:B------:R-:W-:Y:S02]  /*112b0*/  IADD3 R14, P2, R27, R28.reuse, RZ ;  /* 0x0000001c1b0e7210 */ /* 0x080fe40007f5e0ff */
[-C--:B------:R-:W-:Y:S02]  /*112c0*/  IADD3 R22, P3, R20, R28.reuse, RZ ;  /* 0x0000001c14167210 */ /* 0x080fe40007f7e0ff */
[-C--:B------:R-:W-:Y:S02]  /*112d0*/  LEA.HI.X.SX32 R11, R11, R29.reuse, 0x1, P6 ;  /* 0x0000001d0b0b7211 */ /* 0x080fe400030f0eff */
[-C--:B------:R-:W-:Y:S02]  /*112e0*/  LEA.HI.X.SX32 R15, R18, R29.reuse, 0x1, P2 ;  /* 0x0000001d120f7211 */ /* 0x080fe400010f0eff */
[----:B------:R-:W-:Y:S01]  /*112f0*/  LEA.HI.X.SX32 R23, R27, R29, 0x1, P3 ;  /* 0x0000001d1b177211 */ /* 0x000fe200018f0eff */
[----:B------:R-:W-:Y:S01]  /*11300*/  STL.64 [R1+0x18f8], R10 ;  /* 0x0018f80a01007387 */ /* 0x000fe20000100a00 */
[----:B------:R-:W-:Y:S01]  /*11310*/  IADD3 R4, P4, R25, R28, RZ ;  /* 0x0000001c19047210 */ /* 0x000fe20007f9e0ff */
[----:B------:R-:W1:Y:S02]  /*11320*/  LDC R27, c[0x0][0x268] ;  /* 0x00009a00ff1b7b82 */ /* 0x000e640000000800 */
[----:B------:R-:W-:Y:S04]  /*11330*/  STL.64 [R1+0x1898], R12 ;  /* 0x0018980c01007387 */ /* 0x000fe80000100a00 */
[----:B------:R-:W-:Y:S01]  /*11340*/  STL.64 [R1+0x17d0], R14 ;  /* 0x0017d00e01007387 */ /* 0x000fe20000100a00 */
[----:B0-----:R-:W-:-:S03]  /*11350*/  IMAD R26, R26, 0x386, RZ ;  /* 0x000003861a1a7824 */ /* 0x001fc600078e02ff */
[----:B------:R0:W-:Y:S02]  /*11360*/  STL.64 [R1+0x1640], R22 ;  /* 0x0016401601007387 */ /* 0x0001e40000100a00 */
[-C--:B0-----:R-:W-:Y:S02]  /*11370*/  IADD3 R22, P3, R26, R28.reuse, RZ ;  /* 0x0000001c1a167210 */ /* 0x081fe40007f7e0ff */
[----:B------:R-:W0:Y:S01]  /*11380*/  LDC R26, c[0x0][0x268] ;  /* 0x00009a00ff1a7b82 */ /* 0x000e220000000800 */
[----:B------:R-:W-:Y:S02]  /*11390*/  LEA.HI.X.SX32 R5, R20, R29, 0x1, P4 ;  /* 0x0000001d14057211 */ /* 0x000fe400020f0eff */
[----:B------:R-:W-:Y:S01]  /*113a0*/  IADD3 R8, P5, R9, R28, RZ ;  /* 0x0000001c09087210 */ /* 0x000fe20007fbe0ff */
[----:B0-----:R-:W-:-:S04]  /*113b0*/  IMAD R20, R26, 0x1c1, RZ ;  /* 0x000001c11a147824 */ /* 0x001fc800078e02ff */
[----:B------:R-:W0:Y:S01]  /*113c0*/  LDC R26, c[0x0][0x268] ;  /* 0x00009a00ff1a7b82 */ /* 0x000e220000000800 */
[----:B------:R-:W-:Y:S02]  /*113d0*/  IADD3 R10, P6, R16, R28, RZ ;  /* 0x0000001c100a7210 */ /* 0x000fe40007fde0ff */
[-C--:B------:R-:W-:Y:S02]  /*113e0*/  LEA.HI.X.SX32 R9, R25, R29.reuse, 0x1, P5 ;  /* 0x0000001d19097211 */ /* 0x080fe400028f0eff */
[----:B------:R-:W-:-:S03]  /*113f0*/  LEA.HI.X.SX32 R11, R20, R29, 0x1, P6 ;  /* 0x0000001d140b7211 */ /* 0x000fc600030f0eff */
[----:B------:R-:W2:Y:S08]  /*11400*/  LDC R25, c[0x0][0x268] ;  /* 0x00009a00ff197b82 */ /* 0x000eb00000000800 */
[----:B------:R-:W3:Y:S01]  /*11410*/  LDC R20, c[0x0][0x268] ;  /* 0x00009a00ff147b82 */ /* 0x000ee20000000800 */
[----:B0-----:R-:W-:-:S07]  /*11420*/  IMAD R18, R26, 0x388, RZ ;  /* 0x000003881a127824 */ /* 0x001fce00078e02ff */
[----:B------:R-:W0:Y:S01]  /*11430*/  LDC R26, c[0x0][0x268] ;  /* 0x00009a00ff1a7b82 */ /* 0x000e220000000800 */
[----:B------:R-:W-:Y:S04]  /*11440*/  STL.64 [R1+0x1318], R4 ;  /* 0x0013180401007387 */ /* 0x000fe80000100a00 */
[----:B------:R-:W-:Y:S04]  /*11450*/  STL.64 [R1+0xce8], R8 ;  /* 0x000ce80801007387 */ /* 0x000fe80000100a00 */
[----:B------:R4:W-:Y:S02]  /*11460*/  STL.64 [R1+0xce0], R10 ;  /* 0x000ce00a01007387 */ /* 0x0009e40000100a00 */
[----:B----4-:R-:W-:Y:S01]  /*11470*/  IADD3 R10, P6, R18, R28, RZ ;  /* 0x0000001c120a7210 */ /* 0x010fe20007fde0ff */
[----:B--2---:R-:W-:-:S02]  /*11480*/  IMAD R18, R25, 0xe1, RZ ;  /* 0x000000e119127824 */ /* 0x004fc400078e02ff */
[----:B---3--:R-:W-:Y:S02]  /*11490*/  IMAD R25, R20, 0x38a, RZ ;  /* 0x0000038a14197824 */ /* 0x008fe400078e02ff */
[----:B0-----:R-:W-:Y:S02]  /*114a0*/  IMAD R20, R26, 0x1c6, RZ ;  /* 0x000001c61a147824 */ /* 0x001fe400078e02ff */
[----:B------:R-:W0:Y:S01]  /*114b0*/  LDC R26, c[0x0][0x268] ;  /* 0x00009a00ff1a7b82 */ /* 0x000e220000000800 */
[----:B------:R-:W-:-:S04]  /*114c0*/  IADD3 R12, P1, R24, R28, RZ ;  /* 0x0000001c180c7210 */ /* 0x000fc80007f3e0ff */
[----:B------:R-:W-:-:S05]  /*114d0*/  LEA.HI.X.SX32 R13, R18, R29, 0x1, P1 ;  /* 0x0000001d120d7211 */ /* 0x000fca00008f0eff */
[----:B------:R2:W-:Y:S01]  /*114e0*/  STL.64 [R1+0x1310], R12 ;  /* 0x0013100c01007387 */ /* 0x0005e20000100a00 */
[-C--:B------:R-:W-:Y:S02]  /*114f0*/  IADD3 R14, P2, R21, R28.reuse, RZ ;  /* 0x0000001c150e7210 */ /* 0x080fe40007f5e0ff */
[----:B------:R-:W3:Y:S01]  /*11500*/  LDC R21, c[0x0][0x268] ;  /* 0x00009a00ff157b82 */ /* 0x000ee20000000800 */
[----:B--2---:R-:W-:Y:S01]  /*11510*/  IADD3 R12, P1, R25, R28, RZ ;  /* 0x0000001c190c7210 */ /* 0x004fe20007f3e0ff */
[----:B0-----:R-:W-:-:S06]  /*11520*/  IMAD R25, R26, 0x1c3, RZ ;  /* 0x000001c31a197824 */ /* 0x001fcc00078e02ff */
[----:B------:R-:W0:Y:S01]  /*11530*/  LDC R26, c[0x0][0x268] ;  /* 0x00009a00ff1a7b82 */ /* 0x000e220000000800 */
[-C--:B------:R-:W-:Y:S02]  /*11540*/  LEA.HI.X.SX32 R15, R24, R29.reuse, 0x1, P2 ;  /* 0x0000001d180f7211 */ /* 0x080fe400010f0eff */
[----:B------:R-:W-:-:S03]  /*11550*/  LEA.HI.X.SX32 R23, R25, R29, 0x1, P3 ;  /* 0x0000001d19177211 */ /* 0x000fc600018f0eff */
[----:B------:R-:W-:Y:S01]  /*11560*/  STL.64 [R1+0xcd8], R14 ;  /* 0x000cd80e01007387 */ /* 0x000fe20000100a00 */
[----:B-1----:R-:W-:Y:S01]  /*11570*/  IMAD R27, R27, 0x1c4, RZ ;  /* 0x000001c41b1b7824 */ /* 0x002fe200078e02ff */
[----:B------:R-:W1:Y:S02]  /*11580*/  LDC R24, c[0x0][0x268] ;  /* 0x00009a00ff187b82 */ /* 0x000e640000000800 */
[----:B------:R0:W-:Y:S01]  /*11590*/  STL.64 [R1+0xcd0], R22 ;  /* 0x000cd01601007387 */ /* 0x0001e20000100a00 */
[----:B---3--:R-:W-:Y:S02]  /*115a0*/  IMAD R21, R21, 0xe2, RZ ;  /* 0x000000e215157824 */ /* 0x008fe400078e02ff */
[----:B0-----:R-:W-:Y:S01]  /*115b0*/  IMAD R23, R26, 0x71, RZ ;  /* 0x000000711a177824 */ /* 0x001fe200078e02ff */
[-C--:B------:R-:W-:Y:S02]  /*115c0*/  IADD3 R8, P5, R27, R28.reuse, RZ ;  /* 0x0000001c1b087210 */ /* 0x080fe40007fbe0ff */
[----:B------:R-:W0:Y:S01]  /*115d0*/  LDC R26, c[0x0][0x268] ;  /* 0x00009a00ff1a7b82 */ /* 0x000e220000000800 */
[----:B------:R-:W-:-:S04]  /*115e0*/  IADD3 R4, P4, R21, R28, RZ ;  /* 0x0000001c15047210 */ /* 0x000fc80007f9e0ff */
[-C--:B------:R-:W-:Y:S02]  /*115f0*/  LEA.HI.X.SX32 R5, R23, R29.reuse, 0x1, P4 ;  /* 0x0000001d17057211 */ /* 0x080fe400020f0eff */
[----:B------:R-:W-:Y:S01]  /*11600*/  LEA.HI.X.SX32 R11, R27, R29, 0x1, P6 ;  /* 0x0000001d1b0b7211 */ /* 0x000fe200030f0eff */
[----:B------:R-:W2:Y:S02]  /*11610*/  LDC R22, c[0x0][0x268] ;  /* 0x00009a00ff167b82 */ /* 0x000ea40000000800 */
[----:B------:R0:W-:Y:S06]  /*11620*/  STL.64 [R1+0x1638], R4 ;  /* 0x0016380401007387 */ /* 0x0001ec0000100a00 */
[----:B------:R-:W3:Y:S01]  /*11630*/  LDC R27, c[0x0][0x268] ;  /* 0x00009a00ff1b7b82 */ /* 0x000ee20000000800 */
[----:B0-----:R-:W-:-:S07]  /*11640*/  IMAD R4, R26, 0x72, RZ ;  /* 0x000000721a047824 */ /* 0x001fce00078e02ff */
[----:B------:R-:W0:Y:S02]  /*11650*/  LDC R26, c[0x0][0x268] ;  /* 0x00009a00ff1a7b82 */ /* 0x000e240000000800 */
[----:B0-----:R-:W-:-:S06]  /*11660*/  IMAD R16, R26, 0xe4, RZ ;  /* 0x000000e41a107824 */ /* 0x001fcc00078e02ff */
[----:B------:R-:W0:Y:S02]  /*11670*/  LDC R26, c[0x0][0x268] ;  /* 0x00009a00ff1a7b82 */ /* 0x000e240000000800 */
[----:B0-----:R-:W-:-:S06]  /*11680*/  IMAD R18, R26, 0x1c5, RZ ;  /* 0x000001c51a127824 */ /* 0x001fcc00078e02ff */
[----:B------:R-:W0:Y:S01]  /*11690*/  LDC R26, c[0x0][0x268] ;  /* 0x00009a00ff1a7b82 */ /* 0x000e220000000800 */
[----:B---3--:R-:W-:Y:S01]  /*116a0*/  IMAD R27, R27, 0xe3, RZ ;  /* 0x000000e31b1b7824 */ /* 0x008fe200078e02ff */
[----:B------:R-:W-:Y:S02]  /*116b0*/  LEA.HI.X.SX32 R13, R18, R29, 0x1, P1 ;  /* 0x0000001d120d7211 */ /* 0x000fe400008f0eff */
[----:B------:R-:W-:-:S04]  /*116c0*/  IADD3 R14, P2, R20, R28, RZ ;  /* 0x0000001c140e7210 */ /* 0x000fc80007f5e0ff */
[----:B------:R-:W-:Y:S02]  /*116d0*/  LEA.HI.X.SX32 R15, R27, R29, 0x1, P2 ;  /* 0x0000001d1b0f7211 */ /* 0x000fe400010f0eff */
[----:B------:R-:W3:Y:S01]  /*116e0*/  LDC R27, c[0x0][0x268] ;  /* 0x00009a00ff1b7b82 */ /* 0x000ee20000000800 */
[----:B-1----:R-:W-:Y:S02]  /*116f0*/  IMAD R24, R24, 0x38c, RZ ;  /* 0x0000038c18187824 */ /* 0x002fe400078e02ff */
[----:B0-----:R-:W-:-:S05]  /*11700*/  IMAD R18, R26, 0x390, RZ ;  /* 0x000003901a127824 */ /* 0x001fca00078e02ff */
[----:B------:R-:W0:Y:S01]  /*11710*/  LDC R26, c[0x0][0x268] ;  /* 0x00009a00ff1a7b82 */ /* 0x000e220000000800 */
[----:B------:R-:W-:Y:S02]  /*11720*/  IADD3 R24, P3, R24, R28, RZ ;  /* 0x0000001c18187210 */ /* 0x000fe40007f7e0ff */
[-C--:B------:R-:W-:Y:S02]  /*11730*/  LEA.HI.X.SX32 R9, R21, R29.reuse, 0x1, P5 ;  /* 0x0000001d15097211 */ /* 0x080fe400028f0eff */
[----:B------:R-:W-:-:S03]  /*11740*/  LEA.HI.X.SX32 R25, R20, R29, 0x1, P3 ;  /* 0x0000001d14197211 */ /* 0x000fc600018f0eff */
[----:B------:R-:W-:Y:S01]  /*11750*/  STL.64 [R1+0x1308], R8 ;  /* 0x0013080801007387 */ /* 0x000fe20000100a00 */
[----:B--2---:R-:W-:Y:S01]  /*11760*/  IMAD R22, R22, 0x38e, RZ ;  /* 0x0000038e16167824 */ /* 0x004fe200078e02ff */
[----:B------:R-:W1:Y:S02]  /*11770*/  LDC R21, c[0x0][0x268] ;  /* 0x00009a00ff157b82 */ /* 0x000e640000000800 */
[----:B------:R-:W-:Y:S04]  /*11780*/  STL.64 [R1+0xcc8], R10 ;  /* 0x000cc80a01007387 */ /* 0x000fe80000100a00 */
[----:B------:R-:W-:Y:S04]  /*11790*/  STL.64 [R1+0xcc0], R12 ;  /* 0x000cc00c01007387 */ /* 0x000fe80000100a00 */
[----:B------:R-:W-:Y:S04]  /*117a0*/  STL.64 [R1+0x1300], R14 ;  /* 0x0013000e01007387 */ /* 0x000fe80000100a00 */
[----:B------:R0:W-:Y:S01]  /*117b0*/  STL.64 [R1+0xcb8], R24 ;  /* 0x000cb81801007387 */ /* 0x0001e20000100a00 */
[----:B---3--:R-:W-:Y:S01]  /*117c0*/  IMAD R20, R27, 0x1c7, RZ ;  /* 0x000001c71b147824 */ /* 0x008fe200078e02ff */
[----:B------:R-:W-:Y:S01]  /*117d0*/  IADD3 R22, P4, R22, R28, RZ ;  /* 0x0000001c16167210 */ /* 0x000fe20007f9e0ff */
[----:B------:R-:W2:Y:S01]  /*117e0*/  LDC R27, c[0x0][0x268] ;  /* 0x00009a00ff1b7b82 */ /* 0x000ea20000000800 */
[----:B0-----:R-:W-:-:S07]  /*117f0*/  IMAD R24, R26, 0x392, RZ ;  /* 0x000003921a187824 */ /* 0x001fce00078e02ff */
[----:B------:R-:W0:Y:S01]  /*11800*/  LDC R26, c[0x0][0x268] ;  /* 0x00009a00ff1a7b82 */ /* 0x000e220000000800 */
[----:B------:R-:W-:-:S07]  /*11810*/  LEA.HI.X.SX32 R23, R20, R29, 0x1, P4 ;  /* 0x0000001d14177211 */ /* 0x000fce00020f0eff */
[----:B------:R-:W3:Y:S01]  /*11820*/  LDC R20, c[0x0][0x268] ;  /* 0x00009a00ff147b82 */ /* 0x000ee20000000800 */
[----:B-1----:R-:W-:Y:S01]  /*11830*/  IMAD R21, R21, 0x1c8, RZ ;  /* 0x000001c815157824 */ /* 0x002fe200078e02ff */
[-C--:B------:R-:W-:Y:S02]  /*11840*/  IADD3 R8, P5, R4, R28.reuse, RZ ;  /* 0x0000001c04087210 */ /* 0x080fe40007fbe0ff */
[-C--:B------:R-:W-:Y:S02]  /*11850*/  IADD3 R10, P6, R16, R28.reuse, RZ ;  /* 0x0000001c100a7210 */ /* 0x080fe40007fde0ff */
[----:B------:R-:W-:Y:S02]  /*11860*/  IADD3 R12, P1, R21, R28, RZ ;  /* 0x0000001c150c7210 */ /* 0x000fe40007f3e0ff */
[-C--:B------:R-:W-:Y:S01]  /*11870*/  LEA.HI.X.SX32 R11, R4, R29.reuse, 0x1, P6 ;  /* 0x0000001d040b7211 */ /* 0x080fe200030f0eff */
[----:B0-----:R-:W-:Y:S01]  /*11880*/  IMAD R26, R26, 0x39, RZ ;  /* 0x000000391a1a7824 */ /* 0x001fe200078e02ff */
[----:B------:R-:W-:Y:S04]  /*11890*/  STL.64 [R1+0xcb0], R22 ;  /* 0x000cb01601007387 */ /* 0x000fe80000100a00 */
[----:B------:R-:W-:-:S02]  /*118a0*/  LEA.HI.X.SX32 R9, R26, R29, 0x1, P5 ;  /* 0x0000001d1a097211 */ /* 0x000fc400028f0eff */
[----:B------:R-:W-:Y:S01]  /*118b0*/  LEA.HI.X.SX32 R13, R16, R29, 0x1, P1 ;  /* 0x0000001d100d7211 */ /* 0x000fe200008f0eff */
[----:B---3--:R-:W-:Y:S01]  /*118c0*/  IMAD R20, R20, 0xe6, RZ ;  /* 0x000000e614147824 */ /* 0x008fe200078e02ff */
[-C--:B------:R-:W-:Y:S01]  /*118d0*/  IADD3 R14, P2, R18, R28.reuse, RZ ;  /* 0x0000001c120e7210 */ /* 0x080fe20007f5e0ff */
[----:B------:R0:W-:Y:S01]  /*118e0*/  STL.64 [R1+0x17c8], R8 ;  /* 0x0017c80801007387 */ /* 0x0001e20000100a00 */
[----:B------:R-:W1:Y:S01]  /*118f0*/  LDC R16, c[0x0][0x268] ;  /* 0x00009a00ff107b82 */ /* 0x000e620000000800 */
[----:B------:R-:W-:-:S07]  /*11900*/  IADD3 R24, P3, R24, R28, RZ ;  /* 0x0000001c18187210 */ /* 0x000fce0007f7e0ff */
[----:B------:R-:W3:Y:S01]  /*11910*/  LDC R18, c[0x0][0x268] ;  /* 0x00009a00ff127b82 */ /* 0x000ee20000000800 */
[----:B0-----:R-:W4:Y:S04]  /*11920*/  LDL.LU.64 R8, [R1+0x2c28] ;  /* 0x002c280001087983 */ /* 0x001f280000300a00 */
[----:B------:R0:W-:Y:S04]  /*11930*/  STL.64 [R1+0x1630], R10 ;  /* 0x0016300a01007387 */ /* 0x0001e80000100a00 */
[----:B0-----:R-:W4:Y:S04]  /*11940*/  LDL.LU.64 R10, [R1+0x2c20] ;  /* 0x002c2000010a7983 */ /* 0x001f280000300a00 */
[----:B------:R0:W-:Y:S02]  /*11950*/  STL.64 [R1+0x12f8], R12 ;  /* 0x0012f80c01007387 */ /* 0x0001e40000100a00 */
[----:B0-----:R-:W-:-:S02]  /*11960*/  IADD3 R12, P1, R20, R28, RZ ;  /* 0x0000001c140c7210 */ /* 0x001fc40007f3e0ff */
[----:B------:R-:W0:Y:S01]  /*11970*/  LDC R20, c[0x0][0x268] ;  /* 0x00009a00ff147b82 */ /* 0x000e220000000800 */
[----:B------:R-:W-:-:S05]  /*11980*/  LEA.HI.X.SX32 R15, R21, R29, 0x1, P2 ;  /* 0x0000001d150f7211 */ /* 0x000fca00010f0eff */
[----:B------:R-:W-:Y:S01]  /*11990*/  STL.64 [R1+0xca8], R14 ;  /* 0x000ca80e01007387 */ /* 0x000fe20000100a00 */
[----:B-1----:R-:W-:Y:S01]  /*119a0*/  IMAD R16, R16, 0xe5, RZ ;  /* 0x000000e510107824 */ /* 0x002fe200078e02ff */
[----:B------:R-:W-:Y:S01]  /*119b0*/  IADD3 R22, P4, R3, R28, RZ ;  /* 0x0000001c03167210 */ /* 0x000fe20007f9e0ff */
[----:B--2---:R-:W-:Y:S01]  /*119c0*/  IMAD R27, R27, 0x394, RZ ;  /* 0x000003941b1b7824 */ /* 0x004fe200078e02ff */
[----:B------:R-:W1:Y:S01]  /*119d0*/  LDC R21, c[0x0][0x268] ;  /* 0x00009a00ff157b82 */ /* 0x000e620000000800 */
[----:B0-----:R-:W-:-:S05]  /*119e0*/  IMAD R20, R20, 0x1c9, RZ ;  /* 0x000001c914147824 */ /* 0x001fca00078e02ff */
[----:B------:R-:W-:-:S05]  /*119f0*/  LEA.HI.X.SX32 R25, R20, R29, 0x1, P3 ;  /* 0x0000001d14197211 */ /* 0x000fca00018f0eff */
[----:B------:R0:W-:Y:S02]  /*11a00*/  STL.64 [R1+0xca0], R24 ;  /* 0x000ca01801007387 */ /* 0x0001e40000100a00 */
[----:B0-----:R-:W0:Y:S01]  /*11a10*/  LDC R24, c[0x0][0x268] ;  /* 0x00009a00ff187b82 */ /* 0x001e220000000800 */
[----:B------:R-:W-:Y:S01]  /*11a20*/  LEA.HI.X.SX32 R23, R16, R29, 0x1, P4 ;  /* 0x0000001d10177211 */ /* 0x000fe200020f0eff */
[----:B---3--:R-:W-:Y:S01]  /*11a30*/  IMAD R5, R18, 0x396, RZ ;  /* 0x0000039612057824 */ /* 0x008fe200078e02ff */
[----:B------:R-:W2:Y:S01]  /*11a40*/  LDL.LU R25, [R1+0x2c1c] ;  /* 0x002c1c0001197983 */ /* 0x000ea20000300800 */
[----:B------:R-:W-:-:S03]  /*11a50*/  IADD3 R26, P5, R27, R28, RZ ;  /* 0x0000001c1b1a7210 */ /* 0x000fc60007fbe0ff */
[----:B------:R3:W-:Y:S01]  /*11a60*/  STL.64 [R1+0x12f0], R22 ;  /* 0x0012f01601007387 */ /* 0x0007e20000100a00 */
[----:B------:R-:W-:Y:S01]  /*11a70*/  IADD3 R4, P6, R5, R28, RZ ;  /* 0x0000001c05047210 */ /* 0x000fe20007fde0ff */
[----:B------:R-:W1:Y:S01]  /*11a80*/  LDC R18, c[0x0][0x268] ;  /* 0x00009a00ff127b82 */ /* 0x000e620000000800 */
[----:B------:R-:W-:Y:S01]  /*11a90*/  LEA.HI.X.SX32 R27, R3, R29, 0x1, P5 ;  /* 0x0000001d031b7211 */ /* 0x000fe200028f0eff */
[----:B---3--:R-:W3:Y:S01]  /*11aa0*/  LDL.LU R23, [R1+0x2c18] ;  /* 0x002c180001177983 */ /* 0x008ee20000300800 */
[----:B0-----:R-:W-:-:S03]  /*11ab0*/  IMAD R22, R24, 0x1cb, RZ ;  /* 0x000001cb18167824 */ /* 0x001fc600078e02ff */
[----:B------:R0:W-:Y:S02]  /*11ac0*/  STL.64 [R1+0xc98], R26 ;  /* 0x000c981a01007387 */ /* 0x0001e40000100a00 */
[----:B------:R-:W0:Y:S01]  /*11ad0*/  LDC R24, c[0x0][0x268] ;  /* 0x00009a00ff187b82 */ /* 0x000e220000000800 */
[----:B------:R-:W-:Y:S01]  /*11ae0*/  LEA.HI.X.SX32 R5, R22, R29, 0x1, P6 ;  /* 0x0000001d16057211 */ /* 0x000fe200030f0eff */
[----:B-1----:R-:W-:Y:S02]  /*11af0*/  IMAD R21, R21, 0x398, RZ ;  /* 0x0000039815157824 */ /* 0x002fe400078e02ff */
[----:B------:R-:W-:-:S04]  /*11b00*/  IMAD R18, R18, 0x1cc, RZ ;  /* 0x000001cc12127824 */ /* 0x000fc800078e02ff */
[----:B------:R-:W1:Y:S01]  /*11b10*/  LDC R22, c[0x0][0x268] ;  /* 0x00009a00ff167b82 */ /* 0x000e620000000800 */
[----:B0-----:R-:W4:Y:S04]  /*11b20*/  LDL.LU.64 R26, [R1+0x2c10] ;  /* 0x002c1000011a7983 */ /* 0x001f280000300a00 */
[----:B------:R0:W-:Y:S03]  /*11b30*/  STL.64 [R1+0xc90], R4 ;  /* 0x000c900401007387 */ /* 0x0001e60000100a00 */
[----:B0-----:R-:W0:Y:S01]  /*11b40*/  LDC R5, c[0x0][0x268] ;  /* 0x00009a00ff057b82 */ /* 0x001e220000000800 */
[----:B------:R-:W-:Y:S01]  /*11b50*/  IMAD R4, R24, 0x73, RZ ;  /* 0x0000007318047824 */ /* 0x000fe200078e02ff */
[----:B------:R-:W-:-:S02]  /*11b60*/  IADD3 R14, P2, R18, R28, RZ ;  /* 0x0000001c120e7210 */ /* 0x000fc40007f5e0ff */
[----:B------:R-:W-:Y:S02]  /*11b70*/  IADD3 R20, P3, R21, R28, RZ ;  /* 0x0000001c15147210 */ /* 0x000fe40007f7e0ff */
[-C--:B------:R-:W-:Y:S02]  /*11b80*/  LEA.HI.X.SX32 R13, R4, R29.reuse, 0x1, P1 ;  /* 0x0000001d040d7211 */ /* 0x080fe400008f0eff */
[----:B------:R-:W-:Y:S01]  /*11b90*/  LEA.HI.X.SX32 R21, R18, R29, 0x1, P3 ;  /* 0x0000001d12157211 */ /* 0x000fe200018f0eff */
[----:B------:R-:W1:Y:S02]  /*11ba0*/  LDC R4, c[0x0][0x268] ;  /* 0x00009a00ff047b82 */ /* 0x000e640000000800 */
[----:B------:R0:W-:Y:S04]  /*11bb0*/  STL.64 [R1+0x1628], R12 ;  /* 0x0016280c01007387 */ /* 0x0001e80000100a00 */
[----:B0-----:R-:W4:Y:S01]  /*11bc0*/  LDL.LU.64 R12, [R1+0x2c08] ;  /* 0x002c0800010c7983 */ /* 0x001f220000300a00 */
[----:B------:R-:W-:-:S05]  /*11bd0*/  IMAD R15, R5, 0xe6, RZ ;  /* 0x000000e6050f7824 */ /* 0x000fca00078e02ff */
[----:B------:R-:W-:-:S05]  /*11be0*/  LEA.HI.X.SX32 R15, R15, R29, 0x1, P2 ;  /* 0x0000001d0f0f7211 */ /* 0x000fca00010f0eff */
[----:B------:R0:W-:Y:S04]  /*11bf0*/  STL.64 [R1+0x12e8], R14 ;  /* 0x0012e80e01007387 */ /* 0x0001e80000100a00 */
[----:B0-----:R-:W4:Y:S04]  /*11c00*/  LDL.LU.64 R14, [R1+0x2c00] ;  /* 0x002c0000010e7983 */ /* 0x001f280000300a00 */
[----:B------:R0:W-:Y:S04]  /*11c10*/  STL.64 [R1+0xc88], R20 ;  /* 0x000c881401007387 */ /* 0x0001e80000100a00 */
[----:B0-----:R-:W4:Y:S01]  /*11c20*/  LDL.LU.64 R20, [R1+0x2bf8] ;  /* 0x002bf80001147983 */ /* 0x001f220000300a00 */
[----:B------:R-:W-:-:S02]  /*11c30*/  IMAD R17, R17, 0x39a, RZ ;  /* 0x0000039a11117824 */ /* 0x000fc400078e02ff */
[----:B-1----:R-:W-:-:S03]  /*11c40*/  IMAD R5, R22, 0x3a, RZ ;  /* 0x0000003a16057824 */ /* 0x002fc600078e02ff */
[-C--:B------:R-:W-:Y:S01]  /*11c50*/  IADD3 R16, P4, R17, R28.reuse, RZ ;  /* 0x0000001c11107210 */ /* 0x080fe20007f9e0ff */
[----:B------:R-:W-:Y:S01]  /*11c60*/  IMAD R17, R4, 0x1cd, RZ ;  /* 0x000001cd04117824 */ /* 0x000fe200078e02ff */
[-C--:B------:R-:W-:Y:S02]  /*11c70*/  IADD3 R4, P2, R5, R28.reuse, RZ ;  /* 0x0000001c05047210 */ /* 0x080fe40007f5e0ff */
[----:B------:R-:W0:Y:S01]  /*11c80*/  LDC R5, c[0x0][0x268] ;  /* 0x00009a00ff057b82 */ /* 0x000e220000000800 */
[-C--:B------:R-:W-:Y:S02]  /*11c90*/  IADD3 R2, P5, R2, R28.reuse, RZ ;  /* 0x0000001c02027210 */ /* 0x080fe40007fbe0ff */
[----:B------:R-:W-:Y:S02]  /*11ca0*/  LEA.HI.X.SX32 R17, R17, R29, 0x1, P4 ;  /* 0x0000001d11117211 */ /* 0x000fe400020f0eff */
[----:B------:R-:W-:-:S03]  /*11cb0*/  IADD3 R18, P3, R19, R28, RZ ;  /* 0x0000001c13127210 */ /* 0x000fc60007f7e0ff */
[----:B------:R-:W-:Y:S01]  /*11cc0*/  STL.64 [R1+0xc80], R16 ;  /* 0x000c801001007387 */ /* 0x000fe20000100a00 */
[----:B0-----:R-:W-:-:S05]  /*11cd0*/  IMAD R19, R5, 0x3a, RZ ;  /* 0x0000003a05137824 */ /* 0x001fca00078e02ff */
[-C--:B------:R-:W-:Y:S02]  /*11ce0*/  LEA.HI.X.SX32 R19, R19, R29.reuse, 0x1, P3 ;  /* 0x0000001d13137211 */ /* 0x080fe400018f0eff */
[-C--:B---3--:R-:W-:Y:S02]  /*11cf0*/  IADD3 R22, P1, R23, R28.reuse, RZ ;  /* 0x0000001c17167210 */ /* 0x088fe40007f3e0ff */
[----:B------:R-:W0:Y:S01]  /*11d00*/  LDC R23, c[0x0][0x268] ;  /* 0x00009a00ff177b82 */ /* 0x000e220000000800 */
[----:B--2---:R-:W-:Y:S01]  /*11d10*/  IADD3 R24, P6, R25, R28, RZ ;  /* 0x0000001c19187210 */ /* 0x004fe20007fde0ff */
[----:B----4-:R-:W-:Y:S01]  /*11d20*/  IMAD R25, R26, 0x1ce, RZ ;  /* 0x000001ce1a197824 */ /* 0x010fe200078e02ff */
[----:B------:R-:W-:-:S04]  /*11d30*/  LEA.HI.X.SX32 R3, R27, R29, 0x1, P5 ;  /* 0x0000001d1b037211 */ /* 0x000fc800028f0eff */
[-C--:B------:R-:W-:Y:S01]  /*11d40*/  LEA.HI.X.SX32 R25, R25, R29.reuse, 0x1, P6 ;  /* 0x0000001d19197211 */ /* 0x080fe200030f0eff */
[----:B0-----:R-:W-:Y:S01]  /*11d50*/  IMAD R23, R23, 0x1cf, RZ ;  /* 0x000001cf17177824 */ /* 0x001fe200078e02ff */
[----:B------:R0:W-:Y:S04]  /*11d60*/  STL.64 [R1+0x12e0], R2 ;  /* 0x0012e00201007387 */ /* 0x0001e80000100a00 */
[-C--:B------:R-:W-:Y:S01]  /*11d70*/  LEA.HI.X.SX32 R23, R23, R29.reuse, 0x1, P1 ;  /* 0x0000001d17177211 */ /* 0x080fe200008f0eff */
[----:B0-----:R-:W2:Y:S04]  /*11d80*/  LDL.64 R2, [R1+0x488] ;  /* 0x0004880001027983 */ /* 0x001ea80000100a00 */
[----:B------:R0:W-:Y:S04]  /*11d90*/  STL.64 [R1+0xc78], R24 ;  /* 0x000c781801007387 */ /* 0x0001e80000100a00 */
[----:B0-----:R-:W3:Y:S04]  /*11da0*/  LDL.LU R24, [R1+0x2bf4] ;  /* 0x002bf40001187983 */ /* 0x001ee80000300800 */
[----:B------:R0:W-:Y:S04]  /*11db0*/  STL.64 [R1+0xc70], R22 ;  /* 0x000c701601007387 */ /* 0x0001e80000100a00 */
[----:B0-----:R-:W4:Y:S01]  /*11dc0*/  LDL.LU R22, [R1+0x2bf0] ;  /* 0x002bf00001167983 */ /* 0x001f220000300800 */
[----:B------:R-:W-:-:S05]  /*11dd0*/  LEA.HI.X.SX32 R5, R21, R29, 0x1, P2 ;  /* 0x0000001d15057211 */ /* 0x000fca00010f0eff */
[----:B------:R0:W-:Y:S01]  /*11de0*/  STL.64 [R1+0x1890], R4 ;  /* 0x0018900401007387 */ /* 0x0001e20000100a00 */
[----:B------:R-:W-:-:S03]  /*11df0*/  IMAD R17, R20, 0x74, RZ ;  /* 0x0000007414117824 */ /* 0x000fc600078e02ff */
[----:B0-----:R-:W2:Y:S04]  /*11e00*/  LDL.LU.64 R4, [R1+0x2be8] ;  /* 0x002be80001047983 */ /* 0x001ea80000300a00 */
[----:B------:R0:W-:Y:S01]  /*11e10*/  STL.64 [R1+0x17c0], R18 ;  /* 0x0017c01201007387 */ /* 0x0001e20000100a00 */
[----:B------:R-:W-:-:S03]  /*11e20*/  IADD3 R16, P4, R15, R28, RZ ;  /* 0x0000001c0f107210 */ /* 0x000fc60007f9e0ff */
[----:B0-----:R-:W2:Y:S01]  /*11e30*/  LDL.LU R18, [R1+0x2be4] ;  /* 0x002be40001127983 */ /* 0x001ea20000300800 */
[----:B------:R-:W-:-:S05]  /*11e40*/  LEA.HI.X.SX32 R17, R17, R29, 0x1, P4 ;  /* 0x0000001d11117211 */ /* 0x000fca00020f0eff */
[----:B------:R0:W-:Y:S04]  /*11e50*/  STL.64 [R1+0x1620], R16 ;  /* 0x0016201001007387 */ /* 0x0001e80000100a00 */
[----:B0-----:R-:W2:Y:S01]  /*11e60*/  LDL.LU R16, [R1+0x2be0] ;  /* 0x002be00001107983 */ /* 0x001ea20000300800 */
[----:B------:R-:W-:-:S04]  /*11e70*/  IADD3 R26, P5, R13, R28, RZ ;  /* 0x0000001c0d1a7210 */ /* 0x000fc80007fbe0ff */
[----:B------:R-:W-:Y:S01]  /*11e80*/  LEA.HI.X.SX32 R27, R15, R29, 0x1, P5 ;  /* 0x0000001d0f1b7211 */ /* 0x000fe200028f0eff */
[----:B------:R-:W-:Y:S01]  /*11e90*/  IMAD R7, R7, 0x1d3, RZ ;  /* 0x000001d307077824 */ /* 0x000fe200078e02ff */
[----:B------:R-:W-:-:S03]  /*11ea0*/  IADD3 R14, P5, R14, R28, RZ ;  /* 0x0000001c0e0e7210 */ /* 0x000fc60007fbe0ff */
[----:B------:R0:W-:Y:S01]  /*11eb0*/  STL.64 [R1+0x12d8], R26 ;  /* 0x0012d81a01007387 */ /* 0x0001e20000100a00 */
[----:B------:R-:W-:-:S03]  /*11ec0*/  IMAD R0, R0, 0x1d6, RZ ;  /* 0x000001d600007824 */ /* 0x000fc600078e02ff */
[----:B0-----:R-:W2:Y:S01]  /*11ed0*/  LDL.LU.64 R26, [R1+0x2bd8] ;  /* 0x002bd800011a7983 */ /* 0x001ea20000300a00 */
[----:B------:R-:W-:Y:S01]  /*11ee0*/  IMAD R6, R6, 0x3ac, RZ ;  /* 0x000003ac06067824 */ /* 0x000fe200078e02ff */
[----:B---3--:R-:W-:-:S04]  /*11ef0*/  IADD3 R24, P6, R24, R28, RZ ;  /* 0x0000001c18187210 */ /* 0x008fc80007fde0ff */
[----:B------:R-:W-:Y:S02]  /*11f00*/  LEA.HI.X.SX32 R25, R13, R29, 0x1, P6 ;  /* 0x0000001d0d197211 */ /* 0x000fe400030f0eff */
[----:B------:R-:W0:Y:S01]  /*11f10*/  LDC R13, c[0x0][0x268] ;  /* 0x00009a00ff0d7b82 */ /* 0x000e220000000800 */
[----:B----4-:R-:W-:-:S04]  /*11f20*/  IADD3 R22, P1, R22, R28, RZ ;  /* 0x0000001c16167210 */ /* 0x010fc80007f3e0ff */
[----:B------:R-:W-:-:S03]  /*11f30*/  LEA.HI.X.SX32 R23, R11, R29, 0x1, P1 ;  /* 0x0000001d0b177211 */ /* 0x000fc600008f0eff */
[----:B------:R-:W1:Y:S01]  /*11f40*/  LDC R11, c[0x0][0x268] ;  /* 0x00009a00ff0b7b82 */ /* 0x000e620000000800 */
[----:B------:R3:W-:Y:S01]  /*11f50*/  STL.64 [R1+0xc68], R24 ;  /* 0x000c681801007387 */ /* 0x0007e20000100a00 */
[-C--:B------:R-:W-:Y:S02]  /*11f60*/  IADD3 R12, P6, R12, R28.reuse, RZ ;  /* 0x0000001c0c0c7210 */ /* 0x080fe40007fde0ff */
[-C--:B------:R-:W-:Y:S01]  /*11f70*/  IADD3 R10, P1, R10, R28.reuse, RZ ;  /* 0x0000001c0a0a7210 */ /* 0x080fe20007f3e0ff */
[----:B0-----:R-:W-:Y:S01]  /*11f80*/  IMAD R13, R13, 0xea, RZ ;  /* 0x000000ea0d0d7824 */ /* 0x001fe200078e02ff */
[----:B---3--:R-:W3:Y:S01]  /*11f90*/  LDL.LU.64 R24, [R1+0x2bd0] ;  /* 0x002bd00001187983 */ /* 0x008ee20000300a00 */
[----:B--2---:R-:W-:-:S04]  /*11fa0*/  IADD3 R20, P2, R5, R28, RZ ;  /* 0x0000001c05147210 */ /* 0x004fc80007f5e0ff */
[----:B------:R-:W-:Y:S02]  /*11fb0*/  LEA.HI.X.SX32 R21, R9, R29, 0x1, P2 ;  /* 0x0000001d09157211 */ /* 0x000fe400010f0eff */
[----:B------:R-:W0:Y:S01]  /*11fc0*/  LDC R9, c[0x0][0x268] ;  /* 0x00009a00ff097b82 */ /* 0x000e220000000800 */
[----:B------:R-:W-:-:S04]  /*11fd0*/  IADD3 R18, P3, R18, R28, RZ ;  /* 0x0000001c12127210 */ /* 0x000fc80007f7e0ff */
[----:B------:R-:W-:-:S03]  /*11fe0*/  LEA.HI.X.SX32 R19, R5, R29, 0x1, P3 ;  /* 0x0000001d05137211 */ /* 0x000fc600018f0eff */
[----:B------:R-:W2:Y:S01]  /*11ff0*/  LDC R5, c[0x0][0x268] ;  /* 0x00009a00ff057b82 */ /* 0x000ea20000000800 */
[----:B------:R-:W-:Y:S01]  /*12000*/  IMAD R15, R4, 0x75, RZ ;  /* 0x00000075040f7824 */ /* 0x000fe200078e02ff */
[----:B------:R4:W-:Y:S01]  /*12010*/  STL.64 [R1+0xc60], R22 ;  /* 0x000c601601007387 */ /* 0x0009e20000100a00 */
[----:B-1----:R-:W-:Y:S01]  /*12020*/  IMAD R11, R11, 0x1d4, RZ ;  /* 0x000001d40b0b7824 */ /* 0x002fe200078e02ff */
[-C--:B------:R-:W-:Y:S02]  /*12030*/  IADD3 R8, P2, R8, R28.reuse, RZ ;  /* 0x0000001c08087210 */ /* 0x080fe40007f5e0ff */
[-C--:B------:R-:W-:Y:S02]  /*12040*/  LEA.HI.X.SX32 R15, R15, R29.reuse, 0x1, P5 ;  /* 0x0000001d0f0f7211 */ /* 0x080fe400028f0eff */
[----:B------:R-:W-:Y:S01]  /*12050*/  IADD3 R16, P4, R16, R28, RZ ;  /* 0x0000001c10107210 */ /* 0x000fe20007f9e0ff */
[----:B----4-:R-:W4:Y:S03]  /*12060*/  LDL.LU.64 R22, [R1+0x2bc8] ;  /* 0x002bc80001167983 */ /* 0x010f260000300a00 */
[-C--:B------:R-:W-:Y:S01]  /*12070*/  LEA.HI.X.SX32 R17, R7, R29.reuse, 0x1, P4 ;  /* 0x0000001d07117211 */ /* 0x080fe200020f0eff */
[----:B------:R1:W-:Y:S01]  /*12080*/  STL.64 [R1+0x12d0], R20 ;  /* 0x0012d01401007387 */ /* 0x0003e20000100a00 */
[----:B0-----:R-:W-:Y:S01]  /*12090*/  IMAD R9, R9, 0x1d5, RZ ;  /* 0x000001d509097824 */ /* 0x001fe200078e02ff */
[----:B------:R-:W-:-:S02]  /*120a0*/  LEA.HI.X.SX32 R13, R13, R29, 0x1, P6 ;  /* 0x0000001d0d0d7211 */ /* 0x000fc400030f0eff */
[-C--:B------:R-:W-:Y:S01]  /*120b0*/  IADD3 R4, P3, R0, R28.reuse, RZ ;  /* 0x0000001c00047210 */ /* 0x080fe20007f7e0ff */
[----:B--2---:R-:W-:Y:S01]  /*120c0*/  IMAD R5, R5, 0xeb, RZ ;  /* 0x000000eb05057824 */ /* 0x004fe200078e02ff */
[-C--:B------:R-:W-:Y:S01]  /*120d0*/  LEA.HI.X.SX32 R11, R11, R29.reuse, 0x1, P1 ;  /* 0x0000001d0b0b7211 */ /* 0x080fe200008f0eff */
[----:B-1----:R-:W2:Y:S04]  /*120e0*/  LDL.LU.64 R20, [R1+0x2bc0] ;  /* 0x002bc00001147983 */ /* 0x002ea80000300a00 */
[----:B------:R0:W-:Y:S01]  /*120f0*/  STL.64 [R1+0xc58], R18 ;  /* 0x000c581201007387 */ /* 0x0001e20000100a00 */
[-C--:B------:R-:W-:Y:S02]  /*12100*/  LEA.HI.X.SX32 R9, R9, R29.reuse, 0x1, P2 ;  /* 0x0000001d09097211 */ /* 0x080fe400010f0eff */
[----:B------:R-:W-:Y:S01]  /*12110*/  LEA.HI.X.SX32 R5, R5, R29, 0x1, P3 ;  /* 0x0000001d05057211 */ /* 0x000fe200018f0eff */
[----:B0-----:R-:W3:Y:S04]  /*12120*/  LDL.LU.64 R18, [R1+0x2bb8] ;  /* 0x002bb80001127983 */ /* 0x001ee80000300a00 */
[----:B------:R0:W-:Y:S01]  /*12130*/  STL.64 [R1+0xc50], R16 ;  /* 0x000c501001007387 */ /* 0x0001e20000100a00 */
[----:B------:R-:W-:-:S03]  /*12140*/  IADD3 R6, P4, R6, R28, RZ ;  /* 0x0000001c06067210 */ /* 0x000fc60007f9e0ff */
[----:B0-----:R-:W4:Y:S04]  /*12150*/  LDL.LU.64 R16, [R1+0x2bb0] ;  /* 0x002bb00001107983 */ /* 0x001f280000300a00 */
[----:B------:R0:W-:Y:S01]  /*12160*/  STL.64 [R1+0x1618], R14 ;  /* 0x0016180e01007387 */ /* 0x0001e20000100a00 */
[----:B------:R-:W-:-:S03]  /*12170*/  LEA.HI.X.SX32 R7, R0, R29, 0x1, P4 ;  /* 0x0000001d00077211 */ /* 0x000fc600020f0eff */
[----:B0-----:R-:W2:Y:S04]  /*12180*/  LDL.LU.64 R14, [R1+0x2ba8] ;  /* 0x002ba800010e7983 */ /* 0x001ea80000300a00 */
[----:B------:R0:W-:Y:S04]  /*12190*/  STL.64 [R1+0x12c8], R12 ;  /* 0x0012c80c01007387 */ /* 0x0001e80000100a00 */
[----:B0-----:R-:W3:Y:S04]  /*121a0*/  LDL.LU.64 R12, [R1+0x2ba0] ;  /* 0x002ba000010c7983 */ /* 0x001ee80000300a00 */
[----:B------:R0:W-:Y:S04]  /*121b0*/  STL.64 [R1+0xc48], R10 ;  /* 0x000c480a01007387 */ /* 0x0001e80000100a00 */
[----:B0-----:R-:W4:Y:S04]  /*121c0*/  LDL.LU.64 R10, [R1+0x2b98] ;  /* 0x002b9800010a7983 */ /* 0x001f280000300a00 */
[----:B------:R0:W-:Y:S04]  /*121d0*/  STL.64 [R1+0xc40], R8 ;  /* 0x000c400801007387 */ /* 0x0001e80000100a00 */
[----:B0-----:R-:W2:Y:S04]  /*121e0*/  LDL.LU.64 R8, [R1+0x2b90] ;  /* 0x002b900001087983 */ /* 0x001ea80000300a00 */
[----:B------:R0:W-:Y:S04]  /*121f0*/  STL.64 [R1+0x12c0], R4 ;  /* 0x0012c00401007387 */ /* 0x0001e80000100a00 */
[----:B0-----:R-:W3:Y:S04]  /*12200*/  LDL.LU.64 R4, [R1+0x2b88] ;  /* 0x002b880001047983 */ /* 0x001ee80000300a00 */
[----:B------:R0:W-:Y:S04]  /*12210*/  STL.64 [R1+0x2a48], R28 ;  /* 0x002a481c01007387 */ /* 0x0001e80000100a00 */
[----:B0-----:R-:W3:Y:S04]  /*12220*/  LDL.64 R28, [R1+0x490] ;  /* 0x00049000011c7983 */ /* 0x001ee80000100a00 */
[----:B------:R3:W-:Y:S02]  /*12230*/  STL.64 [R1+0xc38], R6 ;  /* 0x000c380601007387 */ /* 0x0007e40000100a00 */
[----:B---3--:R-:W-:-:S05]  /*12240*/  IMAD.WIDE R6, R4, 0x2, R28 ;  /* 0x0000000204067825 */ /* 0x008fca00078e021c */
[----:B------:R0:W-:Y:S02]  /*12250*/  STL.64 [R1+0x2a38], R6 ;  /* 0x002a380601007387 */ /* 0x0001e40000100a00 */
[----:B0-----:R-:W-:-:S05]  /*12260*/  IMAD.WIDE R6, R4, 0x2, R2 ;  /* 0x0000000204067825 */ /* 0x001fca00078e0202 */
[----:B------:R0:W-:Y:S02]  /*12270*/  STL.64 [R1+0x2a30], R6 ;  /* 0x002a300601007387 */ /* 0x0001e40000100a00 */
[----:B0-----:R-:W-:-:S05]  /*12280*/  IMAD.WIDE R6, R5, 0x2, R28 ;  /* 0x0000000205067825 */ /* 0x001fca00078e021c */
[----:B------:R0:W-:Y:S02]  /*12290*/  STL.64 [R1+0x2a18], R6 ;  /* 0x002a180601007387 */ /* 0x0001e40000100a00 */
[----:B0-----:R-:W-:-:S05]  /*122a0*/  IMAD.WIDE R6, R5, 0x2, R2 ;  /* 0x0000000205067825 */ /* 0x001fca00078e0202 */
[----:B------:R0:W-:Y:S04]  /*122b0*/  STL.64 [R1+0x2a10], R6 ;  /* 0x002a100601007387 */ /* 0x0001e80000100a00 */
[----:B0-----:R-:W3:Y:S04]  /*122c0*/  LDL.LU.64 R6, [R1+0x2b80] ;  /* 0x002b800001067983 */ /* 0x001ee80000300a00 */
[----:B------:R3:W-:Y:S02]  /*122d0*/  STL.64 [R1+0x2b50], R4 ;  /* 0x002b500401007387 */ /* 0x0007e40000100a00 */
[----:B---3--:R-:W-:-:S05]  /*122e0*/  IMAD.WIDE R4, R6, 0x2, R28 ;  /* 0x0000000206047825 */ /* 0x008fca00078e021c */
[----:B------:R0:W-:Y:S01]  /*122f0*/  STL.64 [R1+0x29f8], R4 ;  /* 0x0029f80401007387 */ /* 0x0001e20000100a00 */
[----:B------:R-:W-:-:S04]  /*12300*/  IMAD.WIDE R28, R7, 0x2, R28 ;  /* 0x00000002071c7825 */ /* 0x000fc800078e021c */
[----:B0-----:R-:W-:-:S05]  /*12310*/  IMAD.WIDE R4, R6, 0x2, R2 ;  /* 0x0000000206047825 */ /* 0x001fca00078e0202 */
[----:B------:R0:W-:Y:S04]  /*12320*/  STL.64 [R1+0x29f0], R4 ;  /* 0x0029f00401007387 */ /* 0x0001e80000100a00 */
[----:B------:R1:W-:Y:S04]  /*12330*/  STL.64 [R1+0x2b48], R6 ;  /* 0x002b480601007387 */ /* 0x0003e80000100a00 */
[----:B------:R2:W-:Y:S01]  /*12340*/  STL.64 [R1+0x29d8], R28 ;  /* 0x0029d81c01007387 */ /* 0x0005e20000100a00 */
[----:B0-----:R-:W-:-:S03]  /*12350*/  IMAD.WIDE R4, R7, 0x2, R2 ;  /* 0x0000000207047825 */ /* 0x001fc600078e0202 */
[----:B-1----:R-:W3:Y:S04]  /*12360*/  LDL.64 R6, [R1+0x490] ;  /* 0x0004900001067983 */ /* 0x002ee80000100a00 */
[----:B------:R3:W-:Y:S01]  /*12370*/  STL.64 [R1+0x29d0], R4 ;  /* 0x0029d00401007387 */ /* 0x0007e20000100a00 */
[----:B--2---:R-:W-:-:S04]  /*12380*/  IMAD.WIDE R28, R8, 0x2, R2 ;  /* 0x00000002081c7825 */ /* 0x004fc800078e0202 */
[----:B------:R-:W-:-:S04]  /*12390*/  IMAD.WIDE R2, R9, 0x2, R2 ;  /* 0x0000000209027825 */ /* 0x000fc800078e0202 */
[----:B---3--:R-:W-:-:S05]  /*123a0*/  IMAD.WIDE R4, R8, 0x2, R6 ;  /* 0x0000000208047825 */ /* 0x008fca00078e0206 */
[----:B------:R0:W-:Y:S04]  /*123b0*/  STL.64 [R1+0x29b8], R4 ;  /* 0x0029b80401007387 */ /* 0x0001e80000100a00 */
[----:B------:R-:W-:Y:S04]  /*123c0*/  STL.64 [R1+0x29b0], R28 ;  /* 0x0029b01c01007387 */ /* 0x000fe80000100a00 */
[----:B------:R1:W-:Y:S01]  /*123d0*/  STL.64 [R1+0x2b40], R8 ;  /* 0x002b400801007387 */ /* 0x0003e20000100a00 */
[----:B0-----:R-:W-:-:S05]  /*123e0*/  IMAD.WIDE R4, R9, 0x2, R6 ;  /* 0x0000000209047825 */ /* 0x001fca00078e0206 */
[----:B------:R4:W-:Y:S04]  /*123f0*/  STL.64 [R1+0x2998], R4 ;  /* 0x0029980401007387 */ /* 0x0009e80000100a00 */
[----:B-1----:R-:W2:Y:S04]  /*12400*/  LDL.64 R8, [R1+0x488] ;  /* 0x0004880001087983 */ /* 0x002ea80000100a00 */
[----:B------:R0:W-:Y:S01]  /*12410*/  STL.64 [R1+0x2990], R2 ;  /* 0x0029900201007387 */ /* 0x0001e20000100a00 */
[----:B----4-:R-:W-:-:S05]  /*12420*/  IMAD.WIDE R4, R10, 0x2, R6 ;  /* 0x000000020a047825 */ /* 0x010fca00078e0206 */
[----:B------:R1:W-:Y:S01]  /*12430*/  STL.64 [R1+0x2978], R4 ;  /* 0x0029780401007387 */ /* 0x0003e20000100a00 */
[----:B0-----:R-:W-:-:S04]  /*12440*/  IMAD.WIDE R2, R11, 0x2, R6 ;  /* 0x000000020b027825 */ /* 0x001fc800078e0206 */
[----:B--2---:R-:W-:-:S04]  /*12450*/  IMAD.WIDE R28, R10, 0x2, R8 ;  /* 0x000000020a1c7825 */ /* 0x004fc800078e0208 */
[--C-:B-1----:R-:W-:Y:S01]  /*12460*/  IMAD.WIDE R4, R11, 0x2, R8.reuse ;  /* 0x000000020b047825 */ /* 0x102fe200078e0208 */
[----:B------:R-:W-:Y:S04]  /*12470*/  STL.64 [R1+0x2970], R28 ;  /* 0x0029701c01007387 */ /* 0x000fe80000100a00 */
[----:B------:R0:W-:Y:S04]  /*12480*/  STL.64 [R1+0x2b58], R10 ;  /* 0x002b580a01007387 */ /* 0x0001e80000100a00 */
[----:B------:R1:W-:Y:S04]  /*12490*/  STL.64 [R1+0x2958], R2 ;  /* 0x0029580201007387 */ /* 0x0003e80000100a00 */
[----:B------:R2:W-:Y:S01]  /*124a0*/  STL.64 [R1+0x2950], R4 ;  /* 0x0029500401007387 */ /* 0x0005e20000100a00 */
[----:B0-----:R-:W-:-:S04]  /*124b0*/  IMAD.WIDE R10, R12, 0x2, R8 ;  /* 0x000000020c0a7825 */ /* 0x001fc800078e0208 */
[----:B-1----:R-:W-:-:S04]  /*124c0*/  IMAD.WIDE R2, R12, 0x2, R6 ;  /* 0x000000020c027825 */ /* 0x002fc800078e0206 */
[C---:B--2---:R-:W-:Y:S01]  /*124d0*/  IMAD.WIDE R4, R13.reuse, 0x2, R6 ;  /* 0x000000020d047825 */ /* 0x044fe200078e0206 */
[----:B------:R0:W-:Y:S04]  /*124e0*/  STL.64 [R1+0x2938], R2 ;  /* 0x0029380201007387 */ /* 0x0001e80000100a00 */
[----:B------:R1:W-:Y:S04]  /*124f0*/  STL.64 [R1+0x2930], R10 ;  /* 0x0029300a01007387 */ /* 0x0003e80000100a00 */
[----:B------:R-:W-:Y:S01]  /*12500*/  STL.64 [R1+0x2b60], R12 ;  /* 0x002b600c01007387 */ /* 0x000fe20000100a00 */
[----:B0-----:R-:W-:-:S03]  /*12510*/  IMAD.WIDE R2, R13, 0x2, R8 ;  /* 0x000000020d027825 */ /* 0x001fc600078e0208 */
[----:B------:R0:W-:Y:S01]  /*12520*/  STL.64 [R1+0x2918], R4 ;  /* 0x0029180401007387 */ /* 0x0001e20000100a00 */
[----:B-1----:R-:W-:-:S03]  /*12530*/  IMAD.WIDE R10, R14, 0x2, R8 ;  /* 0x000000020e0a7825 */ /* 0x002fc600078e0208 */
[----:B------:R1:W-:Y:S01]  /*12540*/  STL.64 [R1+0x2910], R2 ;  /* 0x0029100201007387 */ /* 0x0003e20000100a00 */
[----:B0-----:R-:W-:-:S04]  /*12550*/  IMAD.WIDE R4, R14, 0x2, R6 ;  /* 0x000000020e047825 */ /* 0x001fc800078e0206 */
[C---:B-1----:R-:W-:Y:S01]  /*12560*/  IMAD.WIDE R2, R15.reuse, 0x2, R6 ;  /* 0x000000020f027825 */ /* 0x042fe200078e0206 */
        /* <DEDUP_REMOVED lines=10> */
[----:B------:R-:W-:Y:S04]  /*12610*/  STL.64 [R1+0x28b0], R10 ;  /* 0x0028b00a01007387 */ /* 0x000fe80000100a00 */
[----:B------:R-:W-:Y:S01]  /*12620*/  STL.64 [R1+0x2b70], R16 ;  /* 0x002b701001007387 */ /* 0x000fe20000100a00 */
[----:B0-----:R-:W-:-:S03]  /*12630*/  IMAD.WIDE R2, R17, 0x2, R8 ;  /* 0x0000000211027825 */ /* 0x001fc600078e0208 */
[----:B------:R0:W-:Y:S04]  /*12640*/  STL.64 [R1+0x2898], R4 ;  /* 0x0028980401007387 */ /* 0x0001e80000100a00 */
[----:B------:R1:W-:Y:S04]  /*12650*/  STL.64 [R1+0x2890], R2 ;  /* 0x0028900201007387 */ /* 0x0003e80000100a00 */
[----:B------:R-:W2:Y:S01]  /*12660*/  LDL R0, [R1] ;  /* 0x0000000001007983 */ /* 0x000ea20000100800 */
[----:B0-----:R-:W-:-:S04]  /*12670*/  IMAD.WIDE R4, R18, 0x2, R6 ;  /* 0x0000000212047825 */ /* 0x001fc800078e0206 */
[----:B-1----:R-:W-:Y:S01]  /*12680*/  IMAD.WIDE R2, R18, 0x2, R8 ;  /* 0x0000000212027825 */ /* 0x002fe200078e0208 */
[----:B------:R0:W-:Y:S04]  /*12690*/  STL.64 [R1+0x2878], R4 ;  /* 0x0028780401007387 */ /* 0x0001e80000100a00 */
[----:B------:R1:W-:Y:S04]  /*126a0*/  STL.64 [R1+0x2870], R2 ;  /* 0x0028700201007387 */ /* 0x0003e80000100a00 */
[----:B------:R-:W3:Y:S01]  /*126b0*/  LDL R11, [R1+0x4] ;  /* 0x00000400010b7983 */ /* 0x000ee20000100800 */
[----:B0-----:R-:W-:-:S04]  /*126c0*/  IMAD.WIDE R4, R19, 0x2, R6 ;  /* 0x0000000213047825 */ /* 0x001fc800078e0206 */
[----:B-1----:R-:W-:Y:S01]  /*126d0*/  IMAD.WIDE R2, R19, 0x2, R8 ;  /* 0x0000000213027825 */ /* 0x002fe200078e0208 */
[----:B------:R-:W-:Y:S04]  /*126e0*/  STL.64 [R1+0x2858], R4 ;  /* 0x0028580401007387 */ /* 0x000fe80000100a00 */
[----:B------:R-:W-:Y:S04]  /*126f0*/  STL.64 [R1+0x2b78], R18 ;  /* 0x002b781201007387 */ /* 0x000fe80000100a00 */
[----:B------:R0:W-:Y:S04]  /*12700*/  STL.64 [R1+0x2850], R2 ;  /* 0x0028500201007387 */ /* 0x0001e80000100a00 */
[----:B0-----:R-:W4:Y:S01]  /*12710*/  LDL R3, [R1+0x8] ;  /* 0x0000080001037983 */ /* 0x001f220000100800 */
[----:B------:R-:W-:-:S05]  /*12720*/  IMAD.WIDE R4, R20, 0x2, R6 ;  /* 0x0000000214047825 */ /* 0x000fca00078e0206 */
[----:B------:R0:W-:Y:S04]  /*12730*/  STL.64 [R1+0x2838], R4 ;  /* 0x0028380401007387 */ /* 0x0001e80000100a00 */
[----:B------:R-:W4:Y:S01]  /*12740*/  LDL R28, [R1+0xc] ;  /* 0x00000c00011c7983 */ /* 0x000f220000100800 */
[----:B------:R-:W-:-:S04]  /*12750*/  IMAD.WIDE R12, R20, 0x2, R8 ;  /* 0x00000002140c7825 */ /* 0x000fc800078e0208 */
[C---:B0-----:R-:W-:Y:S01]  /*12760*/  IMAD.WIDE R4, R21.reuse, 0x2, R6 ;  /* 0x0000000215047825 */ /* 0x041fe200078e0206 */
[----:B------:R0:W-:Y:S04]  /*12770*/  STL.64 [R1+0x2830], R12 ;  /* 0x0028300c01007387 */ /* 0x0001e80000100a00 */
[----:B------:R1:W-:Y:S04]  /*12780*/  STL.64 [R1+0x2818], R4 ;  /* 0x0028180401007387 */ /* 0x0003e80000100a00 */
[----:B------:R-:W4:Y:S01]  /*12790*/  LDL R29, [R1+0x10] ;  /* 0x00001000011d7983 */ /* 0x000f220000100800 */
[----:B0-----:R-:W-:-:S04]  /*127a0*/  IMAD.WIDE R12, R21, 0x2, R8 ;  /* 0x00000002150c7825 */ /* 0x001fc800078e0208 */
[C---:B-1----:R-:W-:Y:S01]  /*127b0*/  IMAD.WIDE R4, R22.reuse, 0x2, R6 ;  /* 0x0000000216047825 */ /* 0x042fe200078e0206 */
[----:B------:R-:W-:Y:S04]  /*127c0*/  STL.64 [R1+0x2810], R12 ;  /* 0x0028100c01007387 */ /* 0x000fe80000100a00 */
[----:B------:R0:W-:Y:S04]  /*127d0*/  STL.64 [R1+0x27f8], R4 ;  /* 0x0027f80401007387 */ /* 0x0001e80000100a00 */
[----:B0-----:R-:W4:Y:S01]  /*127e0*/  LDL R4, [R1+0x14] ;  /* 0x0000140001047983 */ /* 0x001f220000100800 */
[----:B------:R-:W-:-:S04]  /*127f0*/  IMAD.WIDE R14, R22, 0x2, R8 ;  /* 0x00000002160e7825 */ /* 0x000fc800078e0208 */
[C---:B------:R-:W-:Y:S01]  /*12800*/  IMAD.WIDE R12, R23.reuse, 0x2, R6 ;  /* 0x00000002170c7825 */ /* 0x040fe200078e0206 */
[----:B------:R0:W-:Y:S04]  /*12810*/  STL.64 [R1+0x27f0], R14 ;  /* 0x0027f00e01007387 */ /* 0x0001e80000100a00 */
[----:B------:R1:W-:Y:S04]  /*12820*/  STL.64 [R1+0x27d8], R12 ;  /* 0x0027d80c01007387 */ /* 0x0003e80000100a00 */
[----:B------:R-:W4:Y:S01]  /*12830*/  LDL R5, [R1+0x18] ;  /* 0x0000180001057983 */ /* 0x000f220000100800 */
[----:B0-----:R-:W-:-:S04]  /*12840*/  IMAD.WIDE R14, R23, 0x2, R8 ;  /* 0x00000002170e7825 */ /* 0x001fc800078e0208 */
[C-C-:B-1----:R-:W-:Y:S01]  /*12850*/  IMAD.WIDE R12, R24.reuse, 0x2, R6.reuse ;  /* 0x00000002180c7825 */ /* 0x142fe200078e0206 */
[----:B------:R0:W-:Y:S03]  /*12860*/  STL.64 [R1+0x27d0], R14 ;  /* 0x0027d00e01007387 */ /* 0x0001e60000100a00 */
[C---:B------:R-:W-:Y:S01]  /*12870*/  IMAD.WIDE R16, R25.reuse, 0x2, R6 ;  /* 0x0000000219107825 */ /* 0x040fe200078e0206 */
[----:B------:R1:W-:Y:S03]  /*12880*/  STL.64 [R1+0x27b8], R12 ;  /* 0x0027b80c01007387 */ /* 0x0003e60000100a00 */
[--C-:B0-----:R-:W-:Y:S01]  /*12890*/  IMAD.WIDE R14, R24, 0x2, R8.reuse ;  /* 0x00000002180e7825 */ /* 0x101fe200078e0208 */
[----:B-1----:R-:W4:Y:S04]  /*128a0*/  LDL R13, [R1+0x1c] ;  /* 0x00001c00010d7983 */ /* 0x002f280000100800 */
[----:B------:R0:W-:Y:S04]  /*128b0*/  STL.64 [R1+0x27b0], R14 ;  /* 0x0027b00e01007387 */ /* 0x0001e80000100a00 */
[----:B------:R-:W-:Y:S04]  /*128c0*/  STL.64 [R1+0x2798], R16 ;  /* 0x0027981001007387 */ /* 0x000fe80000100a00 */
[----:B------:R-:W4:Y:S01]  /*128d0*/  LDL R10, [R1+0x20] ;  /* 0x00002000010a7983 */ /* 0x000f220000100800 */
[----:B0-----:R-:W-:-:S03]  /*128e0*/  IMAD.WIDE R14, R25, 0x2, R8 ;  /* 0x00000002190e7825 */ /* 0x001fc600078e0208 */
[----:B------:R-:W-:Y:S04]  /*128f0*/  STL.64 [R1+0x2b38], R24 ;  /* 0x002b381801007387 */ /* 0x000fe80000100a00 */
[----:B------:R0:W-:Y:S04]  /*12900*/  STL.64 [R1+0x2790], R14 ;  /* 0x0027900e01007387 */ /* 0x0001e80000100a00 */
[----:B------:R-:W4:Y:S01]  /*12910*/  LDL R2, [R1+0x24] ;  /* 0x0000240001027983 */ /* 0x000f220000100800 */
[----:B0-----:R-:W-:-:S05]  /*12920*/  IMAD.WIDE R14, R26, 0x2, R6 ;  /* 0x000000021a0e7825 */ /* 0x001fca00078e0206 */
[----:B------:R0:W-:Y:S01]  /*12930*/  STL.64 [R1+0x2778], R14 ;  /* 0x0027780e01007387 */ /* 0x0001e20000100a00 */
[----:B------:R-:W-:-:S03]  /*12940*/  IMAD.WIDE R16, R26, 0x2, R8 ;  /* 0x000000021a107825 */ /* 0x000fc600078e0208 */
[----:B------:R-:W4:Y:S01]  /*12950*/  LDL R12, [R1+0x28] ;  /* 0x00002800010c7983 */ /* 0x000f220000100800 */
[----:B------:R-:W-:-:S03]  /*12960*/  IMAD.WIDE R18, R27, 0x2, R8 ;  /* 0x000000021b127825 */ /* 0x000fc600078e0208 */
[----:B------:R2:W-:Y:S01]  /*12970*/  STL.64 [R1+0x2770], R16 ;  /* 0x0027701001007387 */ /* 0x0005e20000100a00 */
[----:B0-----:R-:W-:-:S05]  /*12980*/  IMAD.WIDE R14, R27, 0x2, R6 ;  /* 0x000000021b0e7825 */ /* 0x001fca00078e0206 */
[----:B------:R0:W-:Y:S04]  /*12990*/  STL.64 [R1+0x2758], R14 ;  /* 0x0027580e01007387 */ /* 0x0001e80000100a00 */
[----:B------:R-:W-:Y:S01]  /*129a0*/  STL.64 [R1+0x2750], R18 ;  /* 0x0027501201007387 */ /* 0x000fe20000100a00 */
[----:B--2---:R-:W-:-:S04]  /*129b0*/  IMAD.WIDE R16, R0, 0x2, R6 ;  /* 0x0000000200107825 */ /* 0x004fc800078e0206 */
[----:B0-----:R-:W-:Y:S02]  /*129c0*/  IMAD.WIDE R14, R0, 0x2, R8 ;  /* 0x00000002000e7825 */ /* 0x001fe400078e0208 */
[----:B------:R-:W2:Y:S04]  /*129d0*/  LDL R0, [R1+0x2c] ;  /* 0x00002c0001007983 */ /* 0x000ea80000100800 */
[----:B------:R3:W-:Y:S04]  /*129e0*/  STL.64 [R1+0x2738], R16 ;  /* 0x0027381001007387 */ /* 0x0007e80000100a00 */
[----:B------:R0:W-:Y:S01]  /*129f0*/  STL.64 [R1+0x2730], R14 ;  /* 0x0027300e01007387 */ /* 0x0001e20000100a00 */
[----:B---3--:R-:W-:-:S04]  /*12a00*/  IMAD.WIDE R16, R11, 0x2, R6 ;  /* 0x000000020b107825 */ /* 0x008fc800078e0206 */
[----:B0-----:R-:W-:Y:S02]  /*12a10*/  IMAD.WIDE R14, R11, 0x2, R8 ;  /* 0x000000020b0e7825 */ /* 0x001fe400078e0208 */
[----:B------:R-:W3:Y:S04]  /*12a20*/  LDL R11, [R1+0x30] ;  /* 0x00003000010b7983 */ /* 0x000ee80000100800 */
[----:B------:R4:W-:Y:S04]  /*12a30*/  STL.64 [R1+0x2718], R16 ;  /* 0x0027181001007387 */ /* 0x0009e80000100a00 */
[----:B------:R0:W-:Y:S01]  /*12a40*/  STL.64 [R1+0x2710], R14 ;  /* 0x0027100e01007387 */ /* 0x0001e20000100a00 */
[----:B----4-:R-:W-:-:S04]  /*12a50*/  IMAD.WIDE R16, R3, 0x2, R6 ;  /* 0x0000000203107825 */ /* 0x010fc800078e0206 */
[----:B0-----:R-:W-:Y:S02]  /*12a60*/  IMAD.WIDE R14, R3, 0x2, R8 ;  /* 0x00000002030e7825 */ /* 0x001fe400078e0208 */
[----:B------:R-:W4:Y:S04]  /*12a70*/  LDL R3, [R1+0x34] ;  /* 0x0000340001037983 */ /* 0x000f280000100800 */
[----:B------:R0:W-:Y:S04]  /*12a80*/  STL.64 [R1+0x26f8], R16 ;  /* 0x0026f81001007387 */ /* 0x0001e80000100a00 */
[----:B------:R1:W-:Y:S01]  /*12a90*/  STL.64 [R1+0x26f0], R14 ;  /* 0x0026f00e01007387 */ /* 0x0003e20000100a00 */
[----:B0-----:R-:W-:-:S04]  /*12aa0*/  IMAD.WIDE R16, R28, 0x2, R6 ;  /* 0x000000021c107825 */ /* 0x001fc800078e0206 */
[----:B-1----:R-:W-:Y:S02]  /*12ab0*/  IMAD.WIDE R14, R28, 0x2, R8 ;  /* 0x000000021c0e7825 */ /* 0x002fe400078e0208 */
        /* <DEDUP_REMOVED lines=15> */
[----:B------:R-:W4:Y:S02]  /*12bb0*/  LDL R5, [R1+0x44] ;  /* 0x0000440001057983 */ /* 0x000f240000100800 */
[C---:B------:R-:W-:Y:S02]  /*12bc0*/  IMAD.WIDE R18, R13.reuse, 0x2, R6 ;  /* 0x000000020d127825 */ /* 0x040fe400078e0206 */
[----:B------:R0:W-:Y:S04]  /*12bd0*/  STL.64 [R1+0x2678], R16 ;  /* 0x0026781001007387 */ /* 0x0001e80000100a00 */
[----:B------:R1:W-:Y:S04]  /*12be0*/  STL.64 [R1+0x2670], R14 ;  /* 0x0026700e01007387 */ /* 0x0003e80000100a00 */
[----:B------:R-:W-:Y:S01]  /*12bf0*/  STL.64 [R1+0x2658], R18 ;  /* 0x0026581201007387 */ /* 0x000fe20000100a00 */
[----:B0-----:R-:W-:-:S03]  /*12c00*/  IMAD.WIDE R16, R13, 0x2, R8 ;  /* 0x000000020d107825 */ /* 0x001fc600078e0208 */
[----:B------:R-:W4:Y:S01]  /*12c10*/  LDL R13, [R1+0x48] ;  /* 0x00004800010d7983 */ /* 0x000f220000100800 */
[----:B-1----:R-:W-:-:S03]  /*12c20*/  IMAD.WIDE R14, R10, 0x2, R6 ;  /* 0x000000020a0e7825 */ /* 0x002fc600078e0206 */
[----:B------:R0:W-:Y:S04]  /*12c30*/  STL.64 [R1+0x2650], R16 ;  /* 0x0026501001007387 */ /* 0x0001e80000100a00 */
[----:B------:R1:W-:Y:S01]  /*12c40*/  STL.64 [R1+0x2638], R14 ;  /* 0x0026380e01007387 */ /* 0x0003e20000100a00 */
        /* <DEDUP_REMOVED lines=11> */
[----:B-1----:R-:W4:Y:S04]  /*12d00*/  LDL R15, [R1+0x54] ;  /* 0x00005400010f7983 */ /* 0x002f280000100800 */
[----:B------:R0:W-:Y:S01]  /*12d10*/  STL.64 [R1+0x25f0], R16 ;  /* 0x0025f01001007387 */ /* 0x0001e20000100a00 */
        /* <DEDUP_REMOVED lines=24> */
[----:B------:R1:W-:Y:S04]  /*12ea0*/  STL.64 [R1+0x2550], R16 ;  /* 0x0025501001007387 */ /* 0x0003e80000100a00 */
[----:B------:R-:W4:Y:S01]  /*12eb0*/  LDL R12, [R1+0x6c] ;  /* 0x00006c00010c7983 */ /* 0x000f220000100800 */
[----:B0-----:R-:W-:-:S04]  /*12ec0*/  IMAD.WIDE R18, R4, 0x2, R6 ;  /* 0x0000000204127825 */ /* 0x001fc800078e0206 */
[----:B-1----:R-:W-:Y:S01]  /*12ed0*/  IMAD.WIDE R16, R4, 0x2, R8 ;  /* 0x0000000204107825 */ /* 0x002fe200078e0208 */
[----:B------:R0:W-:Y:S04]  /*12ee0*/  STL.64 [R1+0x2538], R18 ;  /* 0x0025381201007387 */ /* 0x0001e80000100a00 */
[----:B------:R1:W-:Y:S04]  /*12ef0*/  STL.64 [R1+0x2530], R16 ;  /* 0x0025301001007387 */ /* 0x0003e80000100a00 */
[----:B------:R-:W4:Y:S01]  /*12f00*/  LDL R4, [R1+0x70] ;  /* 0x0000700001047983 */ /* 0x000f220000100800 */
[----:B0-----:R-:W-:-:S04]  /*12f10*/  IMAD.WIDE R18, R5, 0x2, R6 ;  /* 0x0000000205127825 */ /* 0x001fc800078e0206 */
[----:B-1----:R-:W-:Y:S01]  /*12f20*/  IMAD.WIDE R16, R5, 0x2, R8 ;  /* 0x0000000205107825 */ /* 0x002fe200078e0208 */
[----:B------:R0:W-:Y:S04]  /*12f30*/  STL.64 [R1+0x2518], R18 ;  /* 0x0025181201007387 */ /* 0x0001e80000100a00 */
[----:B------:R-:W4:Y:S04]  /*12f40*/  LDL R5, [R1+0x74] ;  /* 0x0000740001057983 */ /* 0x000f280000100800 */
        /* <DEDUP_REMOVED lines=14> */
[----:B------:R-:W4:Y:S04]  /*13030*/  LDL R2, [R1+0x80] ;  /* 0x0000800001027983 */ /* 0x000f280000100800 */
[----:B------:R0:W-:Y:S01]  /*13040*/  STL.64 [R1+0x24b0], R18 ;  /* 0x0024b01201007387 */ /* 0x0001e20000100a00 */
[----:B-1----:R-:W-:-:S05]  /*13050*/  IMAD.WIDE R16, R15, 0x2, R6 ;  /* 0x000000020f107825 */ /* 0x002fca00078e0206 */
[----:B------:R1:W-:Y:S01]  /*13060*/  STL.64 [R1+0x2498], R16 ;  /* 0x0024981001007387 */ /* 0x0003e20000100a00 */
[----:B0-----:R-:W-:-:S05]  /*13070*/  IMAD.WIDE R18, R15, 0x2, R8 ;  /* 0x000000020f127825 */ /* 0x001fca00078e0208 */
[----:B------:R-:W-:Y:S01]  /*13080*/  STL.64 [R1+0x2490], R18 ;  /* 0x0024901201007387 */ /* 0x000fe20000100a00 */
[----:B--2---:R-:W-:-:S04]  /*13090*/  IMAD.WIDE R14, R0, 0x2, R6 ;  /* 0x00000002000e7825 */ /* 0x004fc800078e0206 */
[----:B-1----:R-:W-:Y:S02]  /*130a0*/  IMAD.WIDE R16, R0, 0x2, R8 ;  /* 0x0000000200107825 */ /* 0x002fe400078e0208 */
        /* <DEDUP_REMOVED lines=24> */
[----:B-1----:R-:W-:Y:S01]  /*13230*/  IMAD.WIDE R16, R12, 0x2, R8 ;  /* 0x000000020c107825 */ /* 0x002fe200078e0208 */
[----:B------:R0:W-:Y:S03]  /*13240*/  STL.64 [R1+0x23d8], R14 ;  /* 0x0023d80e01007387 */ /* 0x0001e60000100a00 */
[C---:B------:R-:W-:Y:S01]  /*13250*/  IMAD.WIDE R18, R4.reuse, 0x2, R6 ;  /* 0x0000000204127825 */ /* 0x040fe200078e0206 */
        /* <DEDUP_REMOVED lines=13> */
[----:B-1----:R-:W4:Y:S01]  /*13330*/  LDL R17, [R1+0xa0] ;  /* 0x0000a00001117983 */ /* 0x002f220000100800 */
[----:B------:R-:W-:-:S03]  /*13340*/  IMAD.WIDE R12, R10, 0x2, R6 ;  /* 0x000000020a0c7825 */ /* 0x000fc600078e0206 */
[----:B------:R0:W-:Y:S01]  /*13350*/  STL.64 [R1+0x2370], R14 ;  /* 0x0023700e01007387 */ /* 0x0001e20000100a00 */
[----:B------:R-:W-:-:S03]  /*13360*/  IMAD.WIDE R18, R10, 0x2, R8 ;  /* 0x000000020a127825 */ /* 0x000fc600078e0208 */
[----:B------:R1:W-:Y:S04]  /*13370*/  STL.64 [R1+0x2358], R12 ;  /* 0x0023580c01007387 */ /* 0x0003e80000100a00 */
[----:B0-----:R-:W4:Y:S04]  /*13380*/  LDL R14, [R1+0xa4] ;  /* 0x0000a400010e7983 */ /* 0x001f280000100800 */
[----:B------:R0:W-:Y:S01]  /*13390*/  STL.64 [R1+0x2350], R18 ;  /* 0x0023501201007387 */ /* 0x0001e20000100a00 */
[----:B-1----:R-:W-:-:S03]  /*133a0*/  IMAD.WIDE R12, R2, 0x2, R6 ;  /* 0x00000002020c7825 */ /* 0x002fc600078e0206 */
[----:B------:R-:W4:Y:S04]  /*133b0*/  LDL R15, [R1+0xa8] ;  /* 0x0000a800010f7983 */ /* 0x000f280000100800 */
[----:B------:R1:W-:Y:S01]  /*133c0*/  STL.64 [R1+0x2338], R12 ;  /* 0x0023380c01007387 */ /* 0x0003e20000100a00 */
[----:B0-----:R-:W-:-:S03]  /*133d0*/  IMAD.WIDE R18, R2, 0x2, R8 ;  /* 0x0000000202127825 */ /* 0x001fc600078e0208 */
[----:B-1----:R-:W4:Y:S04]  /*133e0*/  LDL R12, [R1+0xac] ;  /* 0x0000ac00010c7983 */ /* 0x002f280000100800 */
[----:B------:R0:W-:Y:S04]  /*133f0*/  STL.64 [R1+0x2330], R18 ;  /* 0x0023301201007387 */ /* 0x0001e80000100a00 */
[----:B------:R-:W4:Y:S01]  /*13400*/  LDL R2, [R1+0xb0] ;  /* 0x0000b00001027983 */ /* 0x000f220000100800 */
[----:B--2---:R-:W-:-:S04]  /*13410*/  IMAD.WIDE R24, R0, 0x2, R6 ;  /* 0x0000000200187825 */ /* 0x004fc800078e0206 */
[----:B0-----:R-:W-:Y:S01]  /*13420*/  IMAD.WIDE R18, R0, 0x2, R8 ;  /* 0x0000000200127825 */ /* 0x001fe200078e0208 */
[----:B------:R3:W-:Y:S04]  /*13430*/  STL.64 [R1+0x2318], R24 ;  /* 0x0023181801007387 */ /* 0x0007e80000100a00 */
[----:B------:R-:W2:Y:S04]  /*13440*/  LDL R0, [R1+0xb4] ;  /* 0x0000b40001007983 */ /* 0x000ea80000100800 */
[----:B------:R0:W-:Y:S01]  /*13450*/  STL.64 [R1+0x2310], R18 ;  /* 0x0023101201007387 */ /* 0x0001e20000100a00 */
[----:B---3--:R-:W-:-:S04]  /*13460*/  IMAD.WIDE R24, R11, 0x2, R6 ;  /* 0x000000020b187825 */ /* 0x008fc800078e0206 */
[----:B0-----:R-:W-:Y:S01]  /*13470*/  IMAD.WIDE R18, R11, 0x2, R8 ;  /* 0x000000020b127825 */ /* 0x001fe200078e0208 */
[----:B------:R-:W-:Y:S04]  /*13480*/  STL.64 [R1+0x22f8], R24 ;  /* 0x0022f81801007387 */ /* 0x000fe80000100a00 */
[----:B------:R-:W3:Y:S04]  /*13490*/  LDL R13, [R1+0xb8] ;  /* 0x0000b800010d7983 */ /* 0x000ee80000100800 */
[----:B------:R0:W-:Y:S01]  /*134a0*/  STL.64 [R1+0x22f0], R18 ;  /* 0x0022f01201007387 */ /* 0x0001e20000100a00 */
[----:B----4-:R-:W-:-:S04]  /*134b0*/  IMAD.WIDE R10, R3, 0x2, R6 ;  /* 0x00000002030a7825 */ /* 0x010fc800078e0206 */
[----:B0-----:R-:W-:Y:S01]  /*134c0*/  IMAD.WIDE R18, R3, 0x2, R8 ;  /* 0x0000000203127825 */ /* 0x001fe200078e0208 */
[----:B------:R0:W-:Y:S04]  /*134d0*/  STL.64 [R1+0x22d8], R10 ;  /* 0x0022d80a01007387 */ /* 0x0001e80000100a00 */
[----:B------:R-:W4:Y:S04]  /*134e0*/  LDL R3, [R1+0xbc] ;  /* 0x0000bc0001037983 */ /* 0x000f280000100800 */
[----:B------:R-:W-:Y:S01]  /*134f0*/  STL.64 [R1+0x22d0], R18 ;  /* 0x0022d01201007387 */ /* 0x000fe20000100a00 */
[----:B0-----:R-:W-:-:S05]  /*13500*/  IMAD.WIDE R10, R28, 0x2, R6 ;  /* 0x000000021c0a7825 */ /* 0x001fca00078e0206 */
[----:B------:R0:W-:Y:S01]  /*13510*/  STL.64 [R1+0x22b8], R10 ;  /* 0x0022b80a01007387 */ /* 0x0001e20000100a00 */
[----:B------:R-:W-:-:S03]  /*13520*/  IMAD.WIDE R24, R28, 0x2, R8 ;  /* 0x000000021c187825 */ /* 0x000fc600078e0208 */
[----:B0-----:R-:W4:Y:S01]  /*13530*/  LDL R10, [R1+0xc0] ;  /* 0x0000c000010a7983 */ /* 0x001f220000100800 */
[----:B------:R-:W-:-:S03]  /*13540*/  IMAD.WIDE R18, R29, 0x2, R6 ;  /* 0x000000021d127825 */ /* 0x000fc600078e0206 */
[----:B------:R-:W-:Y:S04]  /*13550*/  STL.64 [R1+0x22b0], R24 ;  /* 0x0022b01801007387 */ /* 0x000fe80000100a00 */
[----:B------:R-:W4:Y:S04]  /*13560*/  LDL R28, [R1+0xd0] ;  /* 0x0000d000011c7983 */ /* 0x000f280000100800 */
[----:B------:R0:W-:Y:S04]  /*13570*/  STL.64 [R1+0x2298], R18 ;  /* 0x0022981201007387 */ /* 0x0001e80000100a00 */
[----:B------:R-:W4:Y:S01]  /*13580*/  LDL R11, [R1+0xc4] ;  /* 0x0000c400010b7983 */ /* 0x000f220000100800 */
[----:B0-----:R-:W-:-:S03]  /*13590*/  IMAD.WIDE R18, R29, 0x2, R8 ;  /* 0x000000021d127825 */ /* 0x001fc600078e0208 */
[----:B------:R-:W4:Y:S04]  /*135a0*/  LDL R29, [R1+0xd4] ;  /* 0x0000d400011d7983 */ /* 0x000f280000100800 */
[----:B------:R0:W-:Y:S01]  /*135b0*/  STL.64 [R1+0x2290], R18 ;  /* 0x0022901201007387 */ /* 0x0001e20000100a00 */
[----:B------:R-:W-:-:S04]  /*135c0*/  IMAD.WIDE R24, R4, 0x2, R6 ;  /* 0x0000000204187825 */ /* 0x000fc800078e0206 */
        /* <DEDUP_REMOVED lines=11> */
[----:B------:R0:W-:Y:S04]  /*13680*/  STL.64 [R1+0x2238], R24 ;  /* 0x0022381801007387 */ /* 0x0001e80000100a00 */
[----:B------:R1:W-:Y:S01]  /*13690*/  STL.64 [R1+0x2230], R18 ;  /* 0x0022301201007387 */ /* 0x0003e20000100a00 */
[----:B------:R-:W-:-:S04]  /*136a0*/  IMAD.WIDE R16, R14, 0x2, R6 ;  /* 0x000000020e107825 */ /* 0x000fc800078e0206 */
[----:B0-----:R-:W-:Y:S01]  /*136b0*/  IMAD.WIDE R24, R14, 0x2, R8 ;  /* 0x000000020e187825 */ /* 0x001fe200078e0208 */
[----:B------:R0:W-:Y:S03]  /*136c0*/  STL.64 [R1+0x2218], R16 ;  /* 0x0022181001007387 */ /* 0x0001e60000100a00 */
[C---:B-1----:R-:W-:Y:S01]  /*136d0*/  IMAD.WIDE R18, R15.reuse, 0x2, R6 ;  /* 0x000000020f127825 */ /* 0x042fe200078e0206 */
[----:B------:R-:W-:Y:S04]  /*136e0*/  STL.64 [R1+0x2210], R24 ;  /* 0x0022101801007387 */ /* 0x000fe80000100a00 */
[----:B------:R1:W-:Y:S01]  /*136f0*/  STL.64 [R1+0x21f8], R18 ;  /* 0x0021f81201007387 */ /* 0x0003e20000100a00 */
[----:B0-----:R-:W-:-:S04]  /*13700*/  IMAD.WIDE R16, R15, 0x2, R8 ;  /* 0x000000020f107825 */ /* 0x001fc800078e0208 */
[C---:B------:R-:W-:Y:S01]  /*13710*/  IMAD.WIDE R14, R12.reuse, 0x2, R6 ;  /* 0x000000020c0e7825 */ /* 0x040fe200078e0206 */
[----:B------:R0:W-:Y:S03]  /*13720*/  STL.64 [R1+0x21f0], R16 ;  /* 0x0021f01001007387 */ /* 0x0001e60000100a00 */
[----:B-1----:R-:W-:Y:S01]  /*13730*/  IMAD.WIDE R18, R12, 0x2, R8 ;  /* 0x000000020c127825 */ /* 0x002fe200078e0208 */
[----:B------:R1:W-:Y:S04]  /*13740*/  STL.64 [R1+0x21d8], R14 ;  /* 0x0021d80e01007387 */ /* 0x0003e80000100a00 */
[----:B------:R-:W-:Y:S01]  /*13750*/  STL.64 [R1+0x21d0], R18 ;  /* 0x0021d01201007387 */ /* 0x000fe20000100a00 */
[----:B0-----:R-:W-:-:S04]  /*13760*/  IMAD.WIDE R16, R2, 0x2, R6 ;  /* 0x0000000202107825 */ /* 0x001fc800078e0206 */
[----:B-1----:R-:W-:Y:S02]  /*13770*/  IMAD.WIDE R14, R2, 0x2, R8 ;  /* 0x00000002020e7825 */ /* 0x002fe400078e0208 */
[----:B------:R-:W4:Y:S04]  /*13780*/  LDL R2, [R1+0xd8] ;  /* 0x0000d80001027983 */ /* 0x000f280000100800 */
[----:B------:R-:W-:Y:S04]  /*13790*/  STL.64 [R1+0x21b8], R16 ;  /* 0x0021b81001007387 */ /* 0x000fe80000100a00 */
[----:B------:R0:W-:Y:S04]  /*137a0*/  STL.64 [R1+0x21b0], R14 ;  /* 0x0021b00e01007387 */ /* 0x0001e80000100a00 */
[----:B0-----:R-:W4:Y:S01]  /*137b0*/  LDL R14, [R1+0xdc] ;  /* 0x0000dc00010e7983 */ /* 0x001f220000100800 */
[----:B--2---:R-:W-:-:S04]  /*137c0*/  IMAD.WIDE R16, R0, 0x2, R6 ;  /* 0x0000000200107825 */ /* 0x004fc800078e0206 */
[----:B------:R-:W-:Y:S01]  /*137d0*/  IMAD.WIDE R18, R0, 0x2, R8 ;  /* 0x0000000200127825 */ /* 0x000fe200078e0208 */
[----:B------:R3:W-:Y:S04]  /*137e0*/  STL.64 [R1+0x2198], R16 ;  /* 0x0021981001007387 */ /* 0x0007e80000100a00 */
[----:B------:R-:W2:Y:S04]  /*137f0*/  LDL R0, [R1+0xe0] ;  /* 0x0000e00001007983 */ /* 0x000ea80000100800 */
[----:B------:R-:W-:Y:S01]  /*13800*/  STL.64 [R1+0x2190], R18 ;  /* 0x0021901201007387 */ /* 0x000fe20000100a00 */
[----:B---3--:R-:W-:-:S04]  /*13810*/  IMAD.WIDE R16, R13, 0x2, R6 ;  /* 0x000000020d107825 */ /* 0x008fc800078e0206 */
[----:B------:R-:W-:Y:S01]  /*13820*/  IMAD.WIDE R12, R13, 0x2, R8 ;  /* 0x000000020d0c7825 */ /* 0x000fe200078e0208 */
[----:B------:R4:W-:Y:S04]  /*13830*/  STL.64 [R1+0x2178], R16 ;  /* 0x0021781001007387 */ /* 0x0009e80000100a00 */
[----:B------:R-:W3:Y:S04]  /*13840*/  LDL R15, [R1+0xe4] ;  /* 0x0000e400010f7983 */ /* 0x000ee80000100800 */
[----:B------:R0:W-:Y:S01]  /*13850*/  STL.64 [R1+0x2170], R12 ;  /* 0x0021700c01007387 */ /* 0x0001e20000100a00 */
[----:B----4-:R-:W-:-:S04]  /*13860*/  IMAD.WIDE R16, R3, 0x2, R6 ;  /* 0x0000000203107825 */ /* 0x010fc800078e0206 */
[----:B0-----:R-:W-:Y:S01]  /*13870*/  IMAD.WIDE R12, R3, 0x2, R8 ;  /* 0x00000002030c7825 */ /* 0x001fe200078e0208 */
[----:B------:R-:W-:Y:S04]  /*13880*/  STL.64 [R1+0x2158], R16 ;  /* 0x0021581001007387 */ /* 0x000fe80000100a00 */
[----:B------:R-:W4:Y:S04]  /*13890*/  LDL R3, [R1+0xe8] ;  /* 0x0000e80001037983 */ /* 0x000f280000100800 */
[----:B------:R0:W-:Y:S04]  /*138a0*/  STL.64 [R1+0x2150], R12 ;  /* 0x0021500c01007387 */ /* 0x0001e80000100a00 */
[----:B0-----:R-:W4:Y:S01]  /*138b0*/  LDL R12, [R1+0xec] ;  /* 0x0000ec00010c7983 */ /* 0x001f220000100800 */
[----:B------:R-:W-:-:S04]  /*138c0*/  IMAD.WIDE R16, R10, 0x2, R6 ;  /* 0x000000020a107825 */ /* 0x000fc800078e0206 */
[----:B------:R-:W-:Y:S01]  /*138d0*/  IMAD.WIDE R18, R10, 0x2, R8 ;  /* 0x000000020a127825 */ /* 0x000fe200078e0208 */
[----:B------:R0:W-:Y:S04]  /*138e0*/  STL.64 [R1+0x2138], R16 ;  /* 0x0021381001007387 */ /* 0x0001e80000100a00 */
[----:B------:R-:W-:Y:S04]  /*138f0*/  STL.64 [R1+0x2130], R18 ;  /* 0x0021301201007387 */ /* 0x000fe80000100a00 */
[----:B------:R-:W4:Y:S01]  /*13900*/  LDL R13, [R1+0xf0] ;  /* 0x0000f000010d7983 */ /* 0x000f220000100800 */
[----:B0-----:R-:W-:-:S04]  /*13910*/  IMAD.WIDE R16, R11, 0x2, R6 ;  /* 0x000000020b107825 */ /* 0x001fc800078e0206 */
[----:B------:R-:W-:Y:S01]  /*13920*/  IMAD.WIDE R10, R11, 0x2, R8 ;  /* 0x000000020b0a7825 */ /* 0x000fe200078e0208 */
[----:B------:R-:W-:Y:S04]  /*13930*/  STL.64 [R1+0x2118], R16 ;  /* 0x0021181001007387 */ /* 0x000fe80000100a00 */
[----:B------:R0:W-:Y:S04]  /*13940*/  STL.64 [R1+0x2110], R10 ;  /* 0x0021100a01007387 */ /* 0x0001e80000100a00 */
[----:B0-----:R-:W4:Y:S01]  /*13950*/  LDL R10, [R1+0xf4] ;  /* 0x0000f400010a7983 */ /* 0x001f220000100800 */
[----:B------:R-:W-:-:S04]  /*13960*/  IMAD.WIDE R18, R4, 0x2, R6 ;  /* 0x0000000204127825 */ /* 0x000fc800078e0206 */
[----:B------:R-:W-:Y:S01]  /*13970*/  IMAD.WIDE R16, R4, 0x2, R8 ;  /* 0x0000000204107825 */ /* 0x000fe200078e0208 */
[----:B------:R0:W-:Y:S04]  /*13980*/  STL.64 [R1+0x20f8], R18 ;  /* 0x0020f81201007387 */ /* 0x0001e80000100a00 */
[----:B------:R1:W-:Y:S04]  /*13990*/  STL.64 [R1+0x20f0], R16 ;  /* 0x0020f01001007387 */ /* 0x0003e80000100a00 */
[----:B------:R-:W4:Y:S01]  /*139a0*/  LDL R11, [R1+0xf8] ;  /* 0x0000f800010b7983 */ /* 0x000f220000100800 */
[----:B0-----:R-:W-:-:S04]  /*139b0*/  IMAD.WIDE R18, R5, 0x2, R6 ;  /* 0x0000000205127825 */ /* 0x001fc800078e0206 */
[----:B-1----:R-:W-:Y:S01]  /*139c0*/  IMAD.WIDE R16, R5, 0x2, R8 ;  /* 0x0000000205107825 */ /* 0x002fe200078e0208 */
[----:B------:R-:W-:Y:S03]  /*139d0*/  STL.64 [R1+0x20d8], R18 ;  /* 0x0020d81201007387 */ /* 0x000fe60000100a00 */
[C---:B------:R-:W-:Y:S01]  /*139e0*/  IMAD.WIDE R4, R28.reuse, 0x2, R6 ;  /* 0x000000021c047825 */ /* 0x040fe200078e0206 */
        /* <DEDUP_REMOVED lines=8> */
[----:B0-----:R-:W-:-:S03]  /*13a70*/  IMAD.WIDE R16, R29, 0x2, R8 ;  /* 0x000000021d107825 */ /* 0x001fc600078e0208 */
[----:B------:R-:W-:Y:S04]  /*13a80*/  STL [R1+0x2b18], R29 ;  /* 0x002b181d01007387 */ /* 0x000fe80000100800 */
[----:B------:R0:W-:Y:S04]  /*13a90*/  STL.64 [R1+0x2090], R16 ;  /* 0x0020901001007387 */ /* 0x0001e80000100a00 */
[----:B------:R-:W-:Y:S01]  /*13aa0*/  STL [R1+0x2b1c], R28 ;  /* 0x002b1c1c01007387 */ /* 0x000fe20000100800 */
[----:B------:R-:W-:-:S04]  /*13ab0*/  IMAD.WIDE R24, R2, 0x2, R6 ;  /* 0x0000000202187825 */ /* 0x000fc800078e0206 */
[----:B-1----:R-:W-:Y:S01]  /*13ac0*/  IMAD.WIDE R18, R2, 0x2, R8 ;  /* 0x0000000202127825 */ /* 0x002fe200078e0208 */
[----:B------:R1:W-:Y:S04]  /*13ad0*/  STL.64 [R1+0x2078], R24 ;  /* 0x0020781801007387 */ /* 0x0003e80000100a00 */
[----:B------:R-:W4:Y:S04]  /*13ae0*/  LDL R2, [R1+0x104] ;  /* 0x0001040001027983 */ /* 0x000f280000100800 */
[----:B------:R2:W-:Y:S01]  /*13af0*/  STL.64 [R1+0x2070], R18 ;  /* 0x0020701201007387 */ /* 0x0005e20000100a00 */
[----:B0-----:R-:W-:-:S04]  /*13b00*/  IMAD.WIDE R16, R14, 0x2, R6 ;  /* 0x000000020e107825 */ /* 0x001fc800078e0206 */
[----:B-1----:R-:W-:Y:S01]  /*13b10*/  IMAD.WIDE R24, R14, 0x2, R8 ;  /* 0x000000020e187825 */ /* 0x002fe200078e0208 */
[----:B------:R0:W-:Y:S04]  /*13b20*/  STL.64 [R1+0x2058], R16 ;  /* 0x0020581001007387 */ /* 0x0001e80000100a00 */
[----:B------:R3:W-:Y:S01]  /*13b30*/  STL.64 [R1+0x2050], R24 ;  /* 0x0020501801007387 */ /* 0x0007e20000100a00 */
[----:B--2---:R-:W-:-:S04]  /*13b40*/  IMAD.WIDE R18, R0, 0x2, R6 ;  /* 0x0000000200127825 */ /* 0x004fc800078e0206 */
[----:B0-----:R-:W-:Y:S02]  /*13b50*/  IMAD.WIDE R16, R0, 0x2, R8 ;  /* 0x0000000200107825 */ /* 0x001fe400078e0208 */
[----:B------:R-:W2:Y:S04]  /*13b60*/  LDL R0, [R1+0x108] ;  /* 0x0001080001007983 */ /* 0x000ea80000100800 */
[----:B------:R0:W-:Y:S04]  /*13b70*/  STL.64 [R1+0x2038], R18 ;  /* 0x0020381201007387 */ /* 0x0001e80000100a00 */
[----:B------:R4:W-:Y:S01]  /*13b80*/  STL.64 [R1+0x2030], R16 ;  /* 0x0020301001007387 */ /* 0x0009e20000100a00 */
[----:B---3--:R-:W-:-:S04]  /*13b90*/  IMAD.WIDE R24, R15, 0x2, R6 ;  /* 0x000000020f187825 */ /* 0x008fc800078e0206 */
[----:B0-----:R-:W-:Y:S01]  /*13ba0*/  IMAD.WIDE R18, R15, 0x2, R8 ;  /* 0x000000020f127825 */ /* 0x001fe200078e0208 */
[----:B------:R-:W-:Y:S04]  /*13bb0*/  STL.64 [R1+0x2018], R24 ;  /* 0x0020181801007387 */ /* 0x000fe80000100a00 */
[----:B------:R0:W-:Y:S01]  /*13bc0*/  STL.64 [R1+0x2010], R18 ;  /* 0x0020101201007387 */ /* 0x0001e20000100a00 */
[----:B----4-:R-:W-:-:S04]  /*13bd0*/  IMAD.WIDE R16, R3, 0x2, R6 ;  /* 0x0000000203107825 */ /* 0x010fc800078e0206 */
[----:B------:R-:W-:Y:S02]  /*13be0*/  IMAD.WIDE R14, R3, 0x2, R8 ;  /* 0x00000002030e7825 */ /* 0x000fe400078e0208 */
[----:B------:R-:W3:Y:S04]  /*13bf0*/  LDL R3, [R1+0x10c] ;  /* 0x00010c0001037983 */ /* 0x000ee80000100800 */
[----:B------:R1:W-:Y:S01]  /*13c00*/  STL.64 [R1+0x1ff8], R16 ;  /* 0x001ff81001007387 */ /* 0x0003e20000100a00 */
[----:B0-----:R-:W-:-:S03]  /*13c10*/  IMAD.WIDE R18, R12, 0x2, R6 ;  /* 0x000000020c127825 */ /* 0x001fc600078e0206 */
[----:B------:R-:W-:Y:S04]  /*13c20*/  STL.64 [R1+0x1ff0], R14 ;  /* 0x001ff00e01007387 */ /* 0x000fe80000100a00 */
[----:B------:R0:W-:Y:S01]  /*13c30*/  STL.64 [R1+0x1fd8], R18 ;  /* 0x001fd81201007387 */ /* 0x0001e20000100a00 */
[----:B-1----:R-:W-:-:S03]  /*13c40*/  IMAD.WIDE R16, R12, 0x2, R8 ;  /* 0x000000020c107825 */ /* 0x002fc600078e0208 */
[----:B0-----:R-:W4:Y:S01]  /*13c50*/  LDL R18, [R1+0x110] ;  /* 0x0001100001127983 */ /* 0x001f220000100800 */
[----:B------:R-:W-:-:S03]  /*13c60*/  IMAD.WIDE R14, R13, 0x2, R6 ;  /* 0x000000020d0e7825 */ /* 0x000fc600078e0206 */
[----:B------:R0:W-:Y:S01]  /*13c70*/  STL.64 [R1+0x1fd0], R16 ;  /* 0x001fd01001007387 */ /* 0x0001e20000100a00 */
[----:B------:R-:W-:-:S03]  /*13c80*/  IMAD.WIDE R12, R13, 0x2, R8 ;  /* 0x000000020d0c7825 */ /* 0x000fc600078e0208 */
[----:B------:R1:W-:Y:S04]  /*13c90*/  STL.64 [R1+0x1fb8], R14 ;  /* 0x001fb80e01007387 */ /* 0x0003e80000100a00 */
[----:B------:R-:W4:Y:S04]  /*13ca0*/  LDL R19, [R1+0x114] ;  /* 0x0001140001137983 */ /* 0x000f280000100800 */
[----:B------:R1:W-:Y:S04]  /*13cb0*/  STL.64 [R1+0x1fb0], R12 ;  /* 0x001fb00c01007387 */ /* 0x0003e80000100a00 */
[----:B0-----:R-:W4:Y:S01]  /*13cc0*/  LDL R16, [R1+0x118] ;  /* 0x0001180001107983 */ /* 0x001f220000100800 */
[----:B-1----:R-:W-:-:S04]  /*13cd0*/  IMAD.WIDE R14, R10, 0x2, R6 ;  /* 0x000000020a0e7825 */ /* 0x002fc800078e0206 */
[----:B------:R-:W-:Y:S01]  /*13ce0*/  IMAD.WIDE R12, R10, 0x2, R8 ;  /* 0x000000020a0c7825 */ /* 0x000fe200078e0208 */
[----:B------:R0:W-:Y:S04]  /*13cf0*/  STL.64 [R1+0x1f98], R14 ;  /* 0x001f980e01007387 */ /* 0x0001e80000100a00 */
[----:B------:R1:W-:Y:S04]  /*13d00*/  STL.64 [R1+0x1f90], R12 ;  /* 0x001f900c01007387 */ /* 0x0003e80000100a00 */
[----:B------:R-:W4:Y:S01]  /*13d10*/  LDL R17, [R1+0x11c] ;  /* 0x00011c0001117983 */ /* 0x000f220000100800 */
[----:B0-----:R-:W-:-:S05]  /*13d20*/  IMAD.WIDE R14, R11, 0x2, R6 ;  /* 0x000000020b0e7825 */ /* 0x001fca00078e0206 */
[----:B------:R0:W-:Y:S01]  /*13d30*/  STL.64 [R1+0x1f78], R14 ;  /* 0x001f780e01007387 */ /* 0x0001e20000100a00 */
[----:B-1----:R-:W-:-:S03]  /*13d40*/  IMAD.WIDE R12, R11, 0x2, R8 ;  /* 0x000000020b0c7825 */ /* 0x002fc600078e0208 */
[----:B0-----:R-:W4:Y:S04]  /*13d50*/  LDL R14, [R1+0x120] ;  /* 0x00012000010e7983 */ /* 0x001f280000100800 */
[----:B------:R0:W-:Y:S04]  /*13d60*/  STL.64 [R1+0x1f70], R12 ;  /* 0x001f700c01007387 */ /* 0x0001e80000100a00 */
[----:B------:R-:W4:Y:S01]  /*13d70*/  LDL R15, [R1+0x124] ;  /* 0x00012400010f7983 */ /* 0x000f220000100800 */
[----:B------:R-:W-:-:S05]  /*13d80*/  IMAD.WIDE R10, R4, 0x2, R6 ;  /* 0x00000002040a7825 */ /* 0x000fca00078e0206 */
[----:B------:R1:W-:Y:S04]  /*13d90*/  STL.64 [R1+0x1f58], R10 ;  /* 0x001f580a01007387 */ /* 0x0003e80000100a00 */
[----:B0-----:R-:W4:Y:S01]  /*13da0*/  LDL R12, [R1+0x128] ;  /* 0x00012800010c7983 */ /* 0x001f220000100800 */
[----:B------:R-:W-:-:S05]  /*13db0*/  IMAD.WIDE R24, R4, 0x2, R8 ;  /* 0x0000000204187825 */ /* 0x000fca00078e0208 */
        /* <DEDUP_REMOVED lines=8> */
[----:B------:R-:W-:-:S05]  /*13e40*/  IMAD.WIDE R4, R2, 0x2, R6 ;  /* 0x0000000202047825 */ /* 0x000fca00078e0206 */
[----:B------:R1:W-:Y:S01]  /*13e50*/  STL.64 [R1+0x1f18], R4 ;  /* 0x001f180401007387 */ /* 0x0003e20000100a00 */
[----:B0-----:R-:W-:-:S03]  /*13e60*/  IMAD.WIDE R24, R2, 0x2, R8 ;  /* 0x0000000202187825 */ /* 0x001fc600078e0208 */
[----:B-1----:R-:W4:Y:S04]  /*13e70*/  LDL R4, [R1+0x138] ;  /* 0x0001380001047983 */ /* 0x002f280000100800 */
[----:B------:R-:W-:Y:S04]  /*13e80*/  STL.64 [R1+0x1f10], R24 ;  /* 0x001f101801007387 */ /* 0x000fe80000100a00 */
[----:B------:R-:W4:Y:S01]  /*13e90*/  LDL R5, [R1+0x13c] ;  /* 0x00013c0001057983 */ /* 0x000f220000100800 */
[----:B--2---:R-:W-:-:S05]  /*13ea0*/  IMAD.WIDE R28, R0, 0x2, R6 ;  /* 0x00000002001c7825 */ /* 0x004fca00078e0206 */
[----:B------:R0:W-:Y:S04]  /*13eb0*/  STL.64 [R1+0x1ef8], R28 ;  /* 0x001ef81c01007387 */ /* 0x0001e80000100a00 */
[----:B0-----:R-:W2:Y:S01]  /*13ec0*/  LDL R29, [R1+0x140] ;  /* 0x00014000011d7983 */ /* 0x001ea20000100800 */
[----:B------:R-:W-:-:S03]  /*13ed0*/  IMAD.WIDE R24, R0, 0x2, R8 ;  /* 0x0000000200187825 */ /* 0x000fc600078e0208 */
[----:B------:R-:W2:Y:S04]  /*13ee0*/  LDL.LU R2, [R1+0x144] ;  /* 0x0001440001027983 */ /* 0x000ea80000300800 */
[----:B------:R3:W-:Y:S04]  /*13ef0*/  STL.64 [R1+0x1ef0], R24 ;  /* 0x001ef01801007387 */ /* 0x0007e80000100a00 */
[----:B------:R-:W2:Y:S01]  /*13f00*/  LDL.LU R0, [R1+0x148] ;  /* 0x0001480001007983 */ /* 0x000ea20000300800 */
[----:B---3--:R-:W-:-:S05]  /*13f10*/  IMAD.WIDE R24, R3, 0x2, R6 ;  /* 0x0000000203187825 */ /* 0x008fca00078e0206 */
[----:B------:R0:W-:Y:S02]  /*13f20*/  STL.64 [R1+0x1ed8], R24 ;  /* 0x001ed81801007387 */ /* 0x0001e40000100a00 */
[----:B0-----:R-:W-:Y:S02]  /*13f30*/  IMAD.WIDE R24, R3, 0x2, R8 ;  /* 0x0000000203187825 */ /* 0x001fe400078e0208 */
[----:B------:R-:W3:Y:S04]  /*13f40*/  LDL.LU R3, [R1+0x14c] ;  /* 0x00014c0001037983 */ /* 0x000ee80000300800 */
[----:B------:R4:W-:Y:S02]  /*13f50*/  STL.64 [R1+0x1ed0], R24 ;  /* 0x001ed01801007387 */ /* 0x0009e40000100a00 */
[----:B----4-:R-:W-:-:S05]  /*13f60*/  IMAD.WIDE R24, R18, 0x2, R6 ;  /* 0x0000000212187825 */ /* 0x010fca00078e0206 */
[----:B------:R0:W-:Y:S02]  /*13f70*/  STL.64 [R1+0x1eb8], R24 ;  /* 0x001eb81801007387 */ /* 0x0001e40000100a00 */
[----:B0-----:R-:W-:-:S05]  /*13f80*/  IMAD.WIDE R24, R18, 0x2, R8 ;  /* 0x0000000212187825 */ /* 0x001fca00078e0208 */
[----:B------:R0:W-:Y:S02]  /*13f90*/  STL.64 [R1+0x1eb0], R24 ;  /* 0x001eb01801007387 */ /* 0x0001e40000100a00 */
[----:B0-----:R-:W-:-:S04]  /*13fa0*/  IMAD.WIDE R24, R19, 0x2, R6 ;  /* 0x0000000213187825 */ /* 0x001fc800078e0206 */
[----:B------:R-:W-:Y:S01]  /*13fb0*/  IMAD.WIDE R18, R19, 0x2, R8 ;  /* 0x0000000213127825 */ /* 0x000fe200078e0208 */
[----:B------:R0:W-:Y:S04]  /*13fc0*/  STL.64 [R1+0x1e98], R24 ;  /* 0x001e981801007387 */ /* 0x0001e80000100a00 */
[----:B0-----:R-:W4:Y:S04]  /*13fd0*/  LDL.64 R24, [R1+0x480] ;  /* 0x0004800001187983 */ /* 0x001f280000100a00 */
[----:B------:R0:W-:Y:S02]  /*13fe0*/  STL.64 [R1+0x1e90], R18 ;  /* 0x001e901201007387 */ /* 0x0001e40000100a00 */
[----:B0-----:R-:W-:-:S05]  /*13ff0*/  IMAD.WIDE R18, R16, 0x2, R6 ;  /* 0x0000000210127825 */ /* 0x001fca00078e0206 */
[----:B------:R0:W-:Y:S02]  /*14000*/  STL.64 [R1+0x1e78], R18 ;  /* 0x001e781201007387 */ /* 0x0001e40000100a00 */
[----:B0-----:R-:W-:-:S05]  /*14010*/  IMAD.WIDE R18, R16, 0x2, R8 ;  /* 0x0000000210127825 */ /* 0x001fca00078e0208 */
[----:B------:R0:W-:Y:S02]  /*14020*/  STL.64 [R1+0x1e70], R18 ;  /* 0x001e701201007387 */ /* 0x0001e40000100a00 */
[----:B0-----:R-:W-:-:S04]  /*14030*/  IMAD.WIDE R18, R17, 0x2, R6 ;  /* 0x0000000211127825 */ /* 0x001fc800078e0206 */
[----:B------:R-:W-:Y:S01]  /*14040*/  IMAD.WIDE R16, R17, 0x2, R8 ;  /* 0x0000000211107825 */ /* 0x000fe200078e0208 */
[----:B------:R0:W-:Y:S04]  /*14050*/  STL.64 [R1+0x1e58], R18 ;  /* 0x001e581201007387 */ /* 0x0001e80000100a00 */
[----:B0-----:R-:W4:Y:S04]  /*14060*/  LDL.LU.64 R18, [R1+0x2b78] ;  /* 0x002b780001127983 */ /* 0x001f280000300a00 */
        /* <DEDUP_REMOVED lines=37> */
[----:B--2---:R-:W-:-:S05]  /*142c0*/  IMAD.WIDE R4, R29, 0x2, R6 ;  /* 0x000000021d047825 */ /* 0x004fca00078e0206 */
[----:B------:R0:W-:Y:S04]  /*142d0*/  STL.64 [R1+0x1d38], R4 ;  /* 0x001d380401007387 */ /* 0x0001e80000100a00 */
[----:B0-----:R-:W4:Y:S01]  /*142e0*/  LDL.LU.64 R4, [R1+0x2b50] ;  /* 0x002b500001047983 */ /* 0x001f220000300a00 */
[----:B------:R-:W-:-:S05]  /*142f0*/  IMAD.WIDE R28, R29, 0x2, R8 ;  /* 0x000000021d1c7825 */ /* 0x000fca00078e0208 */
[----:B------:R0:W-:Y:S02]  /*14300*/  STL.64 [R1+0x1d30], R28 ;  /* 0x001d301c01007387 */ /* 0x0001e40000100a00 */
[----:B0-----:R-:W-:-:S05]  /*14310*/  IMAD.WIDE R28, R2, 0x2, R6 ;  /* 0x00000002021c7825 */ /* 0x001fca00078e0206 */
[----:B------:R0:W-:Y:S02]  /*14320*/  STL.64 [R1+0x1d18], R28 ;  /* 0x001d181c01007387 */ /* 0x0001e40000100a00 */
[----:B0-----:R-:W-:-:S05]  /*14330*/  IMAD.WIDE R28, R2, 0x2, R8 ;  /* 0x00000002021c7825 */ /* 0x001fca00078e0208 */
[----:B------:R0:W-:Y:S02]  /*14340*/  STL.64 [R1+0x1d10], R28 ;  /* 0x001d101c01007387 */ /* 0x0001e40000100a00 */
[----:B0-----:R-:W-:-:S05]  /*14350*/  IMAD.WIDE R28, R0, 0x2, R6 ;  /* 0x00000002001c7825 */ /* 0x001fca00078e0206 */
[----:B------:R0:W-:Y:S02]  /*14360*/  STL.64 [R1+0x1cf8], R28 ;  /* 0x001cf81c01007387 */ /* 0x0001e40000100a00 */
[----:B0-----:R-:W-:-:S05]  /*14370*/  IMAD.WIDE R28, R0, 0x2, R8 ;  /* 0x00000002001c7825 */ /* 0x001fca00078e0208 */
[----:B------:R3:W-:Y:S02]  /*14380*/  STL.64 [R1+0x1cf0], R28 ;  /* 0x001cf01c01007387 */ /* 0x0007e40000100a00 */
[C---:B---3--:R-:W-:Y:S02]  /*14390*/  IMAD.WIDE R28, R3.reuse, 0x2, R6 ;  /* 0x00000002031c7825 */ /* 0x048fe400078e0206 */
[----:B------:R-:W2:Y:S04]  /*143a0*/  LDL.LU.64 R6, [R1+0x2b48] ;  /* 0x002b480001067983 */ /* 0x000ea80000300a00 */
[----:B------:R0:W-:Y:S02]  /*143b0*/  STL.64 [R1+0x1cd8], R28 ;  /* 0x001cd81c01007387 */ /* 0x0001e40000100a00 */
[----:B0-----:R-:W-:-:S02]  /*143c0*/  IMAD.WIDE R28, R3, 0x2, R8 ;  /* 0x00000002031c7825 */ /* 0x001fc400078e0208 */
[----:B------:R-:W3:Y:S04]  /*143d0*/  LDL.LU.64 R8, [R1+0x2b40] ;  /* 0x002b400001087983 */ /* 0x000ee80000300a00 */
[----:B------:R-:W-:Y:S04]  /*143e0*/  STL.64 [R1+0x2ab0], R2 ;  /* 0x002ab00201007387 */ /* 0x000fe80000100a00 */
[----:B------:R4:W-:Y:S02]  /*143f0*/  STL.64 [R1+0x1cd0], R28 ;  /* 0x001cd01c01007387 */ /* 0x0009e40000100a00 */
[----:B----4-:R-:W-:-:S02]  /*14400*/  IMAD.WIDE R28, R4, 0x2, R24 ;  /* 0x00000002041c7825 */ /* 0x010fc400078e0218 */
[----:B------:R0:W-:Y:S02]  /*14410*/  STL.64 [R1+0x2aa0], R4 ;  /* 0x002aa00401007387 */ /* 0x0001e40000100a00 */
[----:B------:R-:W-:Y:S02]  /*14420*/  IMAD.WIDE R2, R5, 0x2, R24 ;  /* 0x0000000205027825 */ /* 0x000fe400078e0218 */
[----:B------:R-:W-:Y:S04]  /*14430*/  STL.64 [R1+0x2a28], R28 ;  /* 0x002a281c01007387 */ /* 0x000fe80000100a00 */
[----:B0-----:R-:W4:Y:S04]  /*14440*/  LDL.64 R4, [R1+0x480] ;  /* 0x0004800001047983 */ /* 0x001f280000100a00 */
[----:B------:R4:W-:Y:S04]  /*14450*/  STL.64 [R1+0x2a08], R2 ;  /* 0x002a080201007387 */ /* 0x0009e80000100a00 */
[----:B--2---:R3:W-:Y:S01]  /*14460*/  STL.64 [R1+0x2aa8], R6 ;  /* 0x002aa80601007387 */ /* 0x0047e20000100a00 */
[----:B----4-:R-:W-:-:S04]  /*14470*/  IMAD.WIDE R2, R6, 0x2, R4 ;  /* 0x0000000206027825 */ /* 0x010fc800078e0204 */
[--C-:B------:R-:W-:Y:S01]  /*14480*/  IMAD.WIDE R24, R7, 0x2, R4.reuse ;  /* 0x0000000207187825 */ /* 0x100fe200078e0204 */
[----:B------:R0:W-:Y:S03]  /*14490*/  STL.64 [R1+0x29e8], R2 ;  /* 0x0029e80201007387 */ /* 0x0001e60000100a00 */
[--C-:B---3--:R-:W-:Y:S01]  /*144a0*/  IMAD.WIDE R6, R9, 0x2, R4.reuse ;  /* 0x0000000209067825 */ /* 0x108fe200078e0204 */
[----:B------:R-:W-:Y:S04]  /*144b0*/  STL.64 [R1+0x29c8], R24 ;  /* 0x0029c81801007387 */ /* 0x000fe80000100a00 */
[----:B------:R-:W-:Y:S01]  /*144c0*/  STL.64 [R1+0x2ab8], R8 ;  /* 0x002ab80801007387 */ /* 0x000fe20000100a00 */
[----:B0-----:R-:W-:-:S05]  /*144d0*/  IMAD.WIDE R2, R8, 0x2, R4 ;  /* 0x0000000208027825 */ /* 0x001fca00078e0204 */
[----:B------:R0:W-:Y:S04]  /*144e0*/  STL.64 [R1+0x29a8], R2 ;  /* 0x0029a80201007387 */ /* 0x0001e80000100a00 */
[----:B------:R1:W-:Y:S04]  /*144f0*/  STL.64 [R1+0x2988], R6 ;  /* 0x0029880601007387 */ /* 0x0003e80000100a00 */
[----:B------:R-:W-:Y:S01]  /*14500*/  STL.64 [R1+0x2ac0], R10 ;  /* 0x002ac00a01007387 */ /* 0x000fe20000100a00 */
[----:B0-----:R-:W-:-:S04]  /*14510*/  IMAD.WIDE R2, R10, 0x2, R4 ;  /* 0x000000020a027825 */ /* 0x001fc800078e0204 */
[--C-:B-1----:R-:W-:Y:S01]  /*14520*/  IMAD.WIDE R6, R11, 0x2, R4.reuse ;  /* 0x000000020b067825 */ /* 0x102fe200078e0204 */
        /* <DEDUP_REMOVED lines=17> */
[----:B------:R2:W-:Y:S01]  /*14640*/  STL.64 [R1+0x2ae0], R18 ;  /* 0x002ae01201007387 */ /* 0x0005e20000100a00 */
[----:B0-----:R-:W-:-:S04]  /*14650*/  IMAD.WIDE R2, R18, 0x2, R4 ;  /* 0x0000000212027825 */ /* 0x001fc800078e0204 */
[--C-:B-1----:R-:W-:Y:S01]  /*14660*/  IMAD.WIDE R6, R19, 0x2, R4.reuse ;  /* 0x0000000213067825 */ /* 0x102fe200078e0204 */
[----:B------:R0:W-:Y:S03]  /*14670*/  STL.64 [R1+0x2868], R2 ;  /* 0x0028680201007387 */ /* 0x0001e60000100a00 */
[--C-:B------:R-:W-:Y:S01]  /*14680*/  IMAD.WIDE R24, R21, 0x2, R4.reuse ;  /* 0x0000000215187825 */ /* 0x100fe200078e0204 */
[----:B------:R1:W-:Y:S04]  /*14690*/  STL.64 [R1+0x2848], R6 ;  /* 0x0028480601007387 */ /* 0x0003e80000100a00 */
[----:B--2---:R-:W2:Y:S01]  /*146a0*/  LDL R18, [R1+0x8] ;  /* 0x0000080001127983 */ /* 0x004ea20000100800 */
[----:B0-----:R-:W-:-:S03]  /*146b0*/  IMAD.WIDE R2, R20, 0x2, R4 ;  /* 0x0000000214027825 */ /* 0x001fc600078e0204 */
[----:B------:R-:W3:Y:S04]  /*146c0*/  LDL R19, [R1+0xc] ;  /* 0x00000c0001137983 */ /* 0x000ee80000100800 */
[----:B------:R0:W-:Y:S04]  /*146d0*/  STL.64 [R1+0x2828], R2 ;  /* 0x0028280201007387 */ /* 0x0001e80000100a00 */
[----:B------:R-:W4:Y:S04]  /*146e0*/  LDL R16, [R1+0x10] ;  /* 0x0000100001107983 */ /* 0x000f280000100800 */
        /* <DEDUP_REMOVED lines=9> */
[----:B-1----:R-:W4:Y:S04]  /*14780*/  LDL R6, [R1+0x38] ;  /* 0x0000380001067983 */ /* 0x002f280000100800 */
[----:B------:R-:W4:Y:S04]  /*14790*/  LDL R7, [R1+0x3c] ;  /* 0x00003c0001077983 */ /* 0x000f280000100800 */
[----:B0-----:R-:W4:Y:S04]  /*147a0*/  LDL R2, [R1+0x40] ;  /* 0x0000400001027983 */ /* 0x001f280000100800 */
[----:B------:R-:W4:Y:S04]  /*147b0*/  LDL R3, [R1+0x44] ;  /* 0x0000440001037983 */ /* 0x000f280000100800 */
[----:B------:R-:W4:Y:S04]  /*147c0*/  LDL R28, [R1+0x48] ;  /* 0x00004800011c7983 */ /* 0x000f280000100800 */
[----:B------:R-:W4:Y:S04]  /*147d0*/  LDL R29, [R1+0x4c] ;  /* 0x00004c00011d7983 */ /* 0x000f280000100800 */
[----:B------:R0:W-:Y:S04]  /*147e0*/  STL.64 [R1+0x2ae8], R20 ;  /* 0x002ae81401007387 */ /* 0x0001e80000100a00 */
[----:B0-----:R-:W2:Y:S04]  /*147f0*/  LDL R20, [R1] ;  /* 0x0000000001147983 */ /* 0x001ea80000100800 */
[----:B------:R0:W-:Y:S04]  /*14800*/  STL.64 [R1+0x2808], R24 ;  /* 0x0028081801007387 */ /* 0x0001e80000100a00 */
[----:B------:R-:W3:Y:S01]  /*14810*/  LDL R21, [R1+0x4] ;  /* 0x0000040001157983 */ /* 0x000ee20000100800 */
[----:B0-----:R-:W-:-:S05]  /*14820*/  IMAD.WIDE R24, R22, 0x2, R4 ;  /* 0x0000000216187825 */ /* 0x001fca00078e0204 */
[----:B------:R0:W-:Y:S02]  /*14830*/  STL.64 [R1+0x27e8], R24 ;  /* 0x0027e81801007387 */ /* 0x0001e40000100a00 */
[----:B0-----:R-:W-:-:S05]  /*14840*/  IMAD.WIDE R24, R23, 0x2, R4 ;  /* 0x0000000217187825 */ /* 0x001fca00078e0204 */
[----:B------:R0:W-:Y:S04]  /*14850*/  STL.64 [R1+0x27c8], R24 ;  /* 0x0027c81801007387 */ /* 0x0001e80000100a00 */
[----:B0-----:R-:W4:Y:S04]  /*14860*/  LDL.LU.64 R24, [R1+0x2b38] ;  /* 0x002b380001187983 */ /* 0x001f280000300a00 */
[----:B------:R4:W-:Y:S02]  /*14870*/  STL.64 [R1+0x2af0], R22 ;  /* 0x002af01601007387 */ /* 0x0009e40000100a00 */
[----:B----4-:R-:W-:-:S05]  /*14880*/  IMAD.WIDE R22, R24, 0x2, R4 ;  /* 0x0000000218167825 */ /* 0x010fca00078e0204 */
[----:B------:R0:W-:Y:S04]  /*14890*/  STL.64 [R1+0x27a8], R22 ;  /* 0x0027a81601007387 */ /* 0x0001e80000100a00 */
[----:B------:R1:W-:Y:S01]  /*148a0*/  STL.64 [R1+0x2af8], R24 ;  /* 0x002af81801007387 */ /* 0x0003e20000100a00 */
[----:B0-----:R-:W-:-:S04]  /*148b0*/  IMAD.WIDE R22, R25, 0x2, R4 ;  /* 0x0000000219167825 */ /* 0x001fc800078e0204 */
[--C-:B-1----:R-:W-:Y:S01]  /*148c0*/  IMAD.WIDE R24, R26, 0x2, R4.reuse ;  /* 0x000000021a187825 */ /* 0x102fe200078e0204 */
[----:B------:R0:W-:Y:S04]  /*148d0*/  STL.64 [R1+0x2788], R22 ;  /* 0x0027881601007387 */ /* 0x0001e80000100a00 */
[----:B------:R-:W-:Y:S04]  /*148e0*/  STL.64 [R1+0x2b00], R26 ;  /* 0x002b001a01007387 */ /* 0x000fe80000100a00 */
[----:B------:R2:W-:Y:S01]  /*148f0*/  STL.64 [R1+0x2768], R24 ;  /* 0x0027681801007387 */ /* 0x0005e20000100a00 */
[----:B0-----:R-:W-:-:S05]  /*14900*/  IMAD.WIDE R22, R27, 0x2, R4 ;  /* 0x000000021b167825 */ /* 0x001fca00078e0204 */
[----:B------:R3:W-:Y:S01]  /*14910*/  STL.64 [R1+0x2748], R22 ;  /* 0x0027481601007387 */ /* 0x0007e20000100a00 */
[----:B--2---:R-:W-:-:S05]  /*14920*/  IMAD.WIDE R24, R20, 0x2, R4 ;  /* 0x0000000214187825 */ /* 0x004fca00078e0204 */
[----:B------:R-:W-:Y:S01]  /*14930*/  STL.64 [R1+0x2728], R24 ;  /* 0x0027281801007387 */ /* 0x000fe20000100a00 */
[----:B---3--:R-:W-:-:S04]  /*14940*/  IMAD.WIDE R22, R21, 0x2, R4 ;  /* 0x0000000215167825 */ /* 0x008fc800078e0204 */
[--C-:B------:R-:W-:Y:S01]  /*14950*/  IMAD.WIDE R20, R18, 0x2, R4.reuse ;  /* 0x0000000212147825 */ /* 0x100fe200078e0204 */
[----:B------:R0:W-:Y:S03]  /*14960*/  STL.64 [R1+0x2708], R22 ;  /* 0x0027081601007387 */ /* 0x0001e60000100a00 */
[--C-:B------:R-:W-:Y:S01]  /*14970*/  IMAD.WIDE R18, R19, 0x2, R4.reuse ;  /* 0x0000000213127825 */ /* 0x100fe200078e0204 */
[----:B------:R1:W-:Y:S04]  /*14980*/  STL.64 [R1+0x26e8], R20 ;  /* 0x0026e81401007387 */ /* 0x0003e80000100a00 */
[----:B------:R2:W-:Y:S01]  /*14990*/  STL.64 [R1+0x26c8], R18 ;  /* 0x0026c81201007387 */ /* 0x0005e20000100a00 */
[----:B0-----:R-:W-:-:S04]  /*149a0*/  IMAD.WIDE R22, R16, 0x2, R4 ;  /* 0x0000000210167825 */ /* 0x001fc800078e0204 */
[--C-:B-1----:R-:W-:Y:S01]  /*149b0*/  IMAD.WIDE R20, R17, 0x2, R4.reuse ;  /* 0x0000000211147825 */ /* 0x102fe200078e0204 */
[----:B------:R-:W-:Y:S03]  /*149c0*/  STL.64 [R1+0x26a8], R22 ;  /* 0x0026a81601007387 */ /* 0x000fe60000100a00 */
[--C-:B--2---:R-:W-:Y:S01]  /*149d0*/  IMAD.WIDE R18, R14, 0x2, R4.reuse ;  /* 0x000000020e127825 */ /* 0x104fe200078e0204 */
[----:B------:R-:W-:Y:S03]  /*149e0*/  STL.64 [R1+0x2688], R20 ;  /* 0x0026881401007387 */ /* 0x000fe60000100a00 */
[--C-:B------:R-:W-:Y:S01]  /*149f0*/  IMAD.WIDE R16, R15, 0x2, R4.reuse ;  /* 0x000000020f107825 */ /* 0x100fe200078e0204 */
[----:B------:R-:W-:Y:S03]  /*14a00*/  STL.64 [R1+0x2668], R18 ;  /* 0x0026681201007387 */ /* 0x000fe60000100a00 */
        /* <DEDUP_REMOVED lines=21> */
[----:B------:R-:W-:Y:S04]  /*14b60*/  STL.64 [R1+0x2508], R8 ;  /* 0x0025080801007387 */ /* 0x000fe80000100a00 */
[----:B------:R-:W2:Y:S04]  /*14b70*/  LDL R26, [R1+0x64] ;  /* 0x00006400011a7983 */ /* 0x000ea80000100800 */
[----:B------:R-:W-:Y:S04]  /*14b80*/  STL.64 [R1+0x24e8], R6 ;  /* 0x0024e80601007387 */ /* 0x000fe80000100a00 */
[----:B------:R-:W3:Y:S01]  /*14b90*/  LDL R27, [R1+0x68] ;  /* 0x00006800011b7983 */ /* 0x000ee20000100800 */
[----:B------:R-:W-:-:S05]  /*14ba0*/  IMAD.WIDE R2, R29, 0x2, R4 ;  /* 0x000000021d027825 */ /* 0x000fca00078e0204 */
[----:B------:R-:W-:Y:S04]  /*14bb0*/  STL.64 [R1+0x24c8], R2 ;  /* 0x0024c80201007387 */ /* 0x000fe80000100a00 */
[----:B---3--:R0:W-:Y:S04]  /*14bc0*/  STL [R1+0x2b20], R27 ;  /* 0x002b201b01007387 */ /* 0x0081e80000100800 */
[----:B0-----:R-:W3:Y:S04]  /*14bd0*/  LDL R27, [R1+0x60] ;  /* 0x00006000011b7983 */ /* 0x001ee80000100800 */
[----:B--2---:R0:W-:Y:S04]  /*14be0*/  STL [R1+0x2b24], R26 ;  /* 0x002b241a01007387 */ /* 0x0041e80000100800 */
[----:B0-----:R-:W2:Y:S04]  /*14bf0*/  LDL R26, [R1+0x5c] ;  /* 0x00005c00011a7983 */ /* 0x001ea80000100800 */
[----:B---3--:R0:W-:Y:S04]  /*14c00*/  STL [R1+0x2b28], R27 ;  /* 0x002b281b01007387 */ /* 0x0081e80000100800 */
[----:B0-----:R-:W3:Y:S04]  /*14c10*/  LDL R27, [R1+0x58] ;  /* 0x00005800011b7983 */ /* 0x001ee80000100800 */
[----:B--2---:R0:W-:Y:S04]  /*14c20*/  STL [R1+0x2b2c], R26 ;  /* 0x002b2c1a01007387 */ /* 0x0041e80000100800 */
[----:B0-----:R-:W2:Y:S04]  /*14c30*/  LDL R26, [R1+0x54] ;  /* 0x00005400011a7983 */ /* 0x001ea80000100800 */
[----:B---3--:R0:W-:Y:S04]  /*14c40*/  STL [R1+0x2b30], R27 ;  /* 0x002b301b01007387 */ /* 0x0081e80000100800 */
[----:B0-----:R-:W3:Y:S04]  /*14c50*/  LDL R27, [R1+0x50] ;  /* 0x00005000011b7983 */ /* 0x001ee80000100800 */
[----:B--2---:R3:W-:Y:S04]  /*14c60*/  STL [R1+0x2b34], R26 ;  /* 0x002b341a01007387 */ /* 0x0047e80000100800 */
[----:B------:R-:W2:Y:S04]  /*14c70*/  LDL R24, [R1+0x6c] ;  /* 0x00006c0001187983 */ /* 0x000ea80000100800 */
        /* <DEDUP_REMOVED lines=22> */
[----:B------:R-:W4:Y:S01]  /*14de0*/  LDL R29, [R1+0xc8] ;  /* 0x0000c800011d7983 */ /* 0x000f220000100800 */
[----:B---3--:R-:W-:-:S05]  /*14df0*/  IMAD.WIDE R26, R27, 0x2, R4 ;  /* 0x000000021b1a7825 */ /* 0x008fca00078e0204 */
[----:B------:R0:W-:Y:S04]  /*14e00*/  STL.64 [R1+0x24a8], R26 ;  /* 0x0024a81a01007387 */ /* 0x0001e80000100a00 */
[----:B0-----:R-:W3:Y:S02]  /*14e10*/  LDL.LU R26, [R1+0x2b34] ;  /* 0x002b3400011a7983 */ /* 0x001ee40000300800 */
        /* <DEDUP_REMOVED lines=16> */
[----:B------:R2:W-:Y:S02]  /*14f20*/  STL.64 [R1+0x23e8], R26 ;  /* 0x0023e81a01007387 */ /* 0x0005e40000100a00 */
[----:B--2---:R-:W-:-:S05]  /*14f30*/  IMAD.WIDE R26, R24, 0x2, R4 ;  /* 0x00000002181a7825 */ /* 0x004fca00078e0204 */
[----:B------:R4:W-:Y:S02]  /*14f40*/  STL.64 [R1+0x23c8], R26 ;  /* 0x0023c81a01007387 */ /* 0x0009e40000100a00 */
[----:B----4-:R-:W-:-:S04]  /*14f50*/  IMAD.WIDE R26, R25, 0x2, R4 ;  /* 0x00000002191a7825 */ /* 0x010fc800078e0204 */
[--C-:B------:R-:W-:Y:S01]  /*14f60*/  IMAD.WIDE R24, R22, 0x2, R4.reuse ;  /* 0x0000000216187825 */ /* 0x100fe200078e0204 */
[----:B------:R0:W-:Y:S04]  /*14f70*/  STL.64 [R1+0x23a8], R26 ;  /* 0x0023a81a01007387 */ /* 0x0001e80000100a00 */
[----:B------:R1:W-:Y:S01]  /*14f80*/  STL.64 [R1+0x2388], R24 ;  /* 0x0023881801007387 */ /* 0x0003e20000100a00 */
[----:B0-----:R-:W-:-:S04]  /*14f90*/  IMAD.WIDE R26, R23, 0x2, R4 ;  /* 0x00000002171a7825 */ /* 0x001fc800078e0204 */
[--C-:B-1----:R-:W-:Y:S01]  /*14fa0*/  IMAD.WIDE R24, R20, 0x2, R4.reuse ;  /* 0x0000000214187825 */ /* 0x102fe200078e0204 */
        /* <DEDUP_REMOVED lines=37> */
[--C-:B------:R-:W-:Y:S02]  /*15200*/  IMAD.WIDE R2, R29, 0x2, R4.reuse ;  /* 0x000000021d027825 */ /* 0x100fe400078e0204 */
[----:B------:R-:W2:Y:S04]  /*15210*/  LDL R29, [R1+0xcc] ;  /* 0x0000cc00011d7983 */ /* 0x000ea80000100800 */
[----:B------:R-:W-:Y:S04]  /*15220*/  STL.64 [R1+0x2108], R6 ;  /* 0x0021080601007387 */ /* 0x000fe80000100a00 */
[----:B------:R-:W3:Y:S04]  /*15230*/  LDL R26, [R1+0xe4] ;  /* 0x0000e400011a7983 */ /* 0x000ee80000100800 */
[----:B------:R-:W-:Y:S04]  /*15240*/  STL.64 [R1+0x20e8], R2 ;  /* 0x0020e80201007387 */ /* 0x000fe80000100a00 */
[----:B------:R-:W4:Y:S04]  /*15250*/  LDL R27, [R1+0xe8] ;  /* 0x0000e800011b7983 */ /* 0x000f280000100800 */
[----:B----4-:R0:W-:Y:S04]  /*15260*/  STL [R1+0x2b08], R27 ;  /* 0x002b081b01007387 */ /* 0x0101e80000100800 */
[----:B0-----:R-:W4:Y:S04]  /*15270*/  LDL R27, [R1+0xe0] ;  /* 0x0000e000011b7983 */ /* 0x001f280000100800 */
[----:B---3--:R0:W-:Y:S04]  /*15280*/  STL [R1+0x2b0c], R26 ;  /* 0x002b0c1a01007387 */ /* 0x0081e80000100800 */
[----:B0-----:R-:W3:Y:S01]  /*15290*/  LDL R26, [R1+0xdc] ;  /* 0x0000dc00011a7983 */ /* 0x001ee20000100800 */
[----:B--2---:R-:W-:-:S03]  /*152a0*/  IMAD.WIDE R28, R29, 0x2, R4 ;  /* 0x000000021d1c7825 */ /* 0x004fc600078e0204 */
[----:B----4-:R0:W-:Y:S04]  /*152b0*/  STL [R1+0x2b10], R27 ;  /* 0x002b101b01007387 */ /* 0x0101e80000100800 */
[----:B0-----:R-:W2:Y:S04]  /*152c0*/  LDL R27, [R1+0xd8] ;  /* 0x0000d800011b7983 */ /* 0x001ea80000100800 */
[----:B---3--:R-:W-:Y:S04]  /*152d0*/  STL [R1+0x2b14], R26 ;  /* 0x002b141a01007387 */ /* 0x008fe80000100800 */
[----:B------:R-:W3:Y:S04]  /*152e0*/  LDL R24, [R1+0xec] ;  /* 0x0000ec0001187983 */ /* 0x000ee80000100800 */
        /* <DEDUP_REMOVED lines=21> */
[----:B------:R0:W-:Y:S04]  /*15440*/  STL.64 [R1+0x20c8], R28 ;  /* 0x0020c81c01007387 */ /* 0x0001e80000100a00 */
[----:B0-----:R-:W2:Y:S02]  /*15450*/  LDL.LU R28, [R1+0x2b1c] ;  /* 0x002b1c00011c7983 */ /* 0x001ea40000300800 */
[----:B--2---:R-:W-:-:S05]  /*15460*/  IMAD.WIDE R28, R28, 0x2, R4 ;  /* 0x000000021c1c7825 */ /* 0x004fca00078e0204 */
[----:B------:R0:W-:Y:S04]  /*15470*/  STL.64 [R1+0x20a8], R28 ;  /* 0x0020a81c01007387 */ /* 0x0001e80000100a00 */
[----:B0-----:R-:W2:Y:S01]  /*15480*/  LDL.LU R29, [R1+0x2b18] ;  /* 0x002b1800011d7983 */ /* 0x001ea20000300800 */
[----:B------:R-:W-:-:S04]  /*15490*/  IMAD.WIDE R26, R27, 0x2, R4 ;  /* 0x000000021b1a7825 */ /* 0x000fc800078e0204 */
[----:B--2---:R-:W-:-:S05]  /*154a0*/  IMAD.WIDE R28, R29, 0x2, R4 ;  /* 0x000000021d1c7825 */ /* 0x004fca00078e0204 */
[----:B------:R0:W-:Y:S04]  /*154b0*/  STL.64 [R1+0x2088], R28 ;  /* 0x0020881c01007387 */ /* 0x0001e80000100a00 */
[----:B0-----:R-:W2:Y:S04]  /*154c0*/  LDL.64 R28, [R1+0x478] ;  /* 0x00047800011c7983 */ /* 0x001ea80000100a00 */
        /* <DEDUP_REMOVED lines=13> */
[----:B0-----:R-:W-:-:S04]  /*155a0*/  IMAD.WIDE R26, R24, 0x2, R4 ;  /* 0x00000002181a7825 */ /* 0x001fc800078e0204 */
[--C-:B----4-:R-:W-:Y:S01]  /*155b0*/  IMAD.WIDE R24, R25, 0x2, R4.reuse ;  /* 0x0000000219187825 */ /* 0x110fe200078e0204 */
[----:B------:R0:W-:Y:S04]  /*155c0*/  STL.64 [R1+0x1fc8], R26 ;  /* 0x001fc81a01007387 */ /* 0x0001e80000100a00 */
[----:B0-----:R-:W3:Y:S04]  /*155d0*/  LDL.LU.64 R26, [R1+0x2b00] ;  /* 0x002b0000011a7983 */ /* 0x001ee80000300a00 */
[----:B------:R0:W-:Y:S02]  /*155e0*/  STL.64 [R1+0x1fa8], R24 ;  /* 0x001fa81801007387 */ /* 0x0001e40000100a00 */
[----:B0-----:R-:W-:-:S04]  /*155f0*/  IMAD.WIDE R24, R22, 0x2, R4 ;  /* 0x0000000216187825 */ /* 0x001fc800078e0204 */
[--C-:B------:R-:W-:Y:S01]  /*15600*/  IMAD.WIDE R22, R23, 0x2, R4.reuse ;  /* 0x0000000217167825 */ /* 0x100fe200078e0204 */
[----:B------:R0:W-:Y:S04]  /*15610*/  STL.64 [R1+0x1f88], R24 ;  /* 0x001f881801007387 */ /* 0x0001e80000100a00 */
[----:B0-----:R-:W4:Y:S04]  /*15620*/  LDL.LU.64 R24, [R1+0x2af8] ;  /* 0x002af80001187983 */ /* 0x001f280000300a00 */
[----:B------:R0:W-:Y:S02]  /*15630*/  STL.64 [R1+0x1f68], R22 ;  /* 0x001f681601007387 */ /* 0x0001e40000100a00 */
[----:B0-----:R-:W-:-:S04]  /*15640*/  IMAD.WIDE R22, R20, 0x2, R4 ;  /* 0x0000000214167825 */ /* 0x001fc800078e0204 */
[--C-:B------:R-:W-:Y:S01]  /*15650*/  IMAD.WIDE R20, R21, 0x2, R4.reuse ;  /* 0x0000000215147825 */ /* 0x100fe200078e0204 */
        /* <DEDUP_REMOVED lines=33> */
[----:B0-----:R-:W-:-:S05]  /*15870*/  IMAD.WIDE R8, R6, 0x2, R4 ;  /* 0x0000000206087825 */ /* 0x001fca00078e0204 */
[----:B------:R0:W-:Y:S02]  /*15880*/  STL.64 [R1+0x1d88], R8 ;  /* 0x001d880801007387 */ /* 0x0001e40000100a00 */
[----:B0-----:R-:W-:-:S04]  /*15890*/  IMAD.WIDE R8, R2, 0x2, R4 ;  /* 0x0000000202087825 */ /* 0x001fc800078e0204 */
[--C-:B------:R-:W-:Y:S01]  /*158a0*/  IMAD.WIDE R2, R3, 0x2, R4.reuse ;  /* 0x0000000203027825 */ /* 0x100fe200078e0204 */
[----:B------:R0:W-:Y:S04]  /*158b0*/  STL.64 [R1+0x1d68], R8 ;  /* 0x001d680801007387 */ /* 0x0001e80000100a00 */
[----:B0-----:R-:W4:Y:S04]  /*158c0*/  LDL.LU.64 R8, [R1+0x2ab8] ;  /* 0x002ab80001087983 */ /* 0x001f280000300a00 */
[----:B------:R0:W-:Y:S04]  /*158d0*/  STL.64 [R1+0x1d48], R2 ;  /* 0x001d480201007387 */ /* 0x0001e80000100a00 */
[----:B0-----:R-:W2:Y:S01]  /*158e0*/  LDL.LU.64 R2, [R1+0x2ab0] ;  /* 0x002ab00001027983 */ /* 0x001ea20000300a00 */
[----:B------:R-:W-:-:S05]  /*158f0*/  IMAD.WIDE R6, R7, 0x2, R4 ;  /* 0x0000000207067825 */ /* 0x000fca00078e0204 */
[----:B------:R2:W-:Y:S02]  /*15900*/  STL.64 [R1+0x1d28], R6 ;  /* 0x001d280601007387 */ /* 0x0005e40000100a00 */
[----:B--2---:R-:W-:-:S05]  /*15910*/  IMAD.WIDE R6, R2, 0x2, R4 ;  /* 0x0000000202067825 */ /* 0x004fca00078e0204 */
[----:B------:R0:W-:Y:S02]  /*15920*/  STL.64 [R1+0x1d08], R6 ;  /* 0x001d080601007387 */ /* 0x0001e40000100a00 */
[----:B0-----:R-:W-:-:S04]  /*15930*/  IMAD.WIDE R6, R0, 0x2, R4 ;  /* 0x0000000200067825 */ /* 0x001fc800078e0204 */
[----:B------:R-:W-:Y:S01]  /*15940*/  IMAD.WIDE R4, R3, 0x2, R4 ;  /* 0x0000000203047825 */ /* 0x000fe200078e0204 */
[----:B------:R0:W-:Y:S04]  /*15950*/  STL.64 [R1+0x1ce8], R6 ;  /* 0x001ce80601007387 */ /* 0x0001e80000100a00 */
[----:B0-----:R-:W2:Y:S04]  /*15960*/  LDL.LU.64 R6, [R1+0x2aa8] ;  /* 0x002aa80001067983 */ /* 0x001ea80000300a00 */
[----:B------:R0:W-:Y:S04]  /*15970*/  STL.64 [R1+0x1cc8], R4 ;  /* 0x001cc80401007387 */ /* 0x0001e80000100a00 */
[----:B0-----:R-:W3:Y:S04]  /*15980*/  LDL.LU.64 R4, [R1+0x2aa0] ;  /* 0x002aa00001047983 */ /* 0x001ee80000300a00 */
[----:B------:R3:W-:Y:S02]  /*15990*/  STL.64 [R1+0x2a60], R2 ;  /* 0x002a600201007387 */ /* 0x0007e40000100a00 */
[----:B---3--:R-:W-:-:S04]  /*159a0*/  IMAD.WIDE R2, R4, 0x2, R28 ;  /* 0x0000000204027825 */ /* 0x008fc800078e021c */
[--C-:B------:R-:W-:Y:S01]  /*159b0*/  IMAD.WIDE R4, R5, 0x2, R28.reuse ;  /* 0x0000000205047825 */ /* 0x100fe200078e021c */
[----:B------:R2:W-:Y:S04]  /*159c0*/  STL.64 [R1+0x2a20], R2 ;  /* 0x002a200201007387 */ /* 0x0005e80000100a00 */
[----:B------:R0:W-:Y:S01]  /*159d0*/  STL.64 [R1+0x2a00], R4 ;  /* 0x002a000401007387 */ /* 0x0001e20000100a00 */
[----:B--2---:R-:W-:-:S04]  /*159e0*/  IMAD.WIDE R2, R6, 0x2, R28 ;  /* 0x0000000206027825 */ /* 0x004fc800078e021c */
[--C-:B0-----:R-:W-:Y:S01]  /*159f0*/  IMAD.WIDE R4, R7, 0x2, R28.reuse ;  /* 0x0000000207047825 */ /* 0x101fe200078e021c */
[----:B------:R0:W-:Y:S03]  /*15a00*/  STL.64 [R1+0x29e0], R2 ;  /* 0x0029e00201007387 */ /* 0x0001e60000100a00 */
[--C-:B----4-:R-:W-:Y:S01]  /*15a10*/  IMAD.WIDE R6, R9, 0x2, R28.reuse ;  /* 0x0000000209067825 */ /* 0x110fe200078e021c */
[----:B------:R1:W-:Y:S03]  /*15a20*/  STL.64 [R1+0x29c0], R4 ;  /* 0x0029c00401007387 */ /* 0x0003e60000100a00 */
        /* <DEDUP_REMOVED lines=8> */
[--C-:B--2---:R-:W-:Y:S01]  /*15ab0*/  IMAD.WIDE R4, R13, 0x2, R28.reuse ;  /* 0x000000020d047825 */ /* 0x104fe200078e021c */
        /* <DEDUP_REMOVED lines=12> */
[----:B------:R-:W-:Y:S03]  /*15b80*/  STL.64 [R1+0x2860], R6 ;  /* 0x0028600601007387 */ /* 0x000fe60000100a00 */
[--C-:B0-----:R-:W-:Y:S02]  /*15b90*/  IMAD.WIDE R2, R20, 0x2, R28.reuse ;  /* 0x0000000214027825 */ /* 0x101fe400078e021c */
[----:B------:R-:W2:Y:S04]  /*15ba0*/  LDL.LU R20, [R1+0x14] ;  /* 0x0000140001147983 */ /* 0x000ea80000300800 */
[----:B------:R0:W-:Y:S04]  /*15bb0*/  STL.64 [R1+0x2840], R4 ;  /* 0x0028400401007387 */ /* 0x0001e80000100a00 */
[----:B------:R-:W3:Y:S04]  /*15bc0*/  LDL.LU R19, [R1+0x18] ;  /* 0x0000180001137983 */ /* 0x000ee80000300800 */
[----:B------:R1:W-:Y:S04]  /*15bd0*/  STL.64 [R1+0x2820], R2 ;  /* 0x0028200201007387 */ /* 0x0003e80000100a00 */
[----:B------:R-:W3:Y:S01]  /*15be0*/  LDL.LU R18, [R1+0x1c] ;  /* 0x00001c0001127983 */ /* 0x000ee20000300800 */
[----:B0-----:R-:W-:-:S03]  /*15bf0*/  IMAD.WIDE R4, R21, 0x2, R28 ;  /* 0x0000000215047825 */ /* 0x001fc600078e021c */
[----:B---3--:R0:W-:Y:S04]  /*15c00*/  STL.64 [R1+0x2a98], R18 ;  /* 0x002a981201007387 */ /* 0x0081e80000100a00 */
[----:B------:R-:W3:Y:S04]  /*15c10*/  LDL.LU R17, [R1+0x20] ;  /* 0x0000200001117983 */ /* 0x000ee80000300800 */
[----:B------:R-:W4:Y:S04]  /*15c20*/  LDL.LU R16, [R1+0x24] ;  /* 0x0000240001107983 */ /* 0x000f280000300800 */
[----:B------:R-:W4:Y:S04]  /*15c30*/  LDL.LU R15, [R1+0x28] ;  /* 0x00002800010f7983 */ /* 0x000f280000300800 */
[----:B------:R-:W4:Y:S04]  /*15c40*/  LDL.LU R14, [R1+0x2c] ;  /* 0x00002c00010e7983 */ /* 0x000f280000300800 */
[----:B------:R-:W4:Y:S04]  /*15c50*/  LDL.LU R13, [R1+0x30] ;  /* 0x00003000010d7983 */ /* 0x000f280000300800 */
[----:B------:R-:W4:Y:S04]  /*15c60*/  LDL.LU R12, [R1+0x34] ;  /* 0x00003400010c7983 */ /* 0x000f280000300800 */
[----:B------:R-:W4:Y:S04]  /*15c70*/  LDL.LU R11, [R1+0x38] ;  /* 0x00003800010b7983 */ /* 0x000f280000300800 */
[----:B-1----:R-:W4:Y:S04]  /*15c80*/  LDL.LU R3, [R1+0x3c] ;  /* 0x00003c0001037983 */ /* 0x002f280000300800 */
[----:B------:R-:W2:Y:S04]  /*15c90*/  LDL.LU R21, [R1+0x10] ;  /* 0x0000100001157983 */ /* 0x000ea80000300800 */
[----:B------:R-:W4:Y:S04]  /*15ca0*/  LDL.LU R10, [R1+0x40] ;  /* 0x00004000010a7983 */ /* 0x000f280000300800 */
[----:B------:R1:W-:Y:S01]  /*15cb0*/  STL.64 [R1+0x2800], R4 ;  /* 0x0028000401007387 */ /* 0x0003e20000100a00 */
[----:B0-----:R-:W-:-:S03]  /*15cc0*/  IMAD.WIDE R18, R22, 0x2, R28 ;  /* 0x0000000216127825 */ /* 0x001fc600078e021c */
[----:B------:R-:W4:Y:S04]  /*15cd0*/  LDL.LU R9, [R1+0x44] ;  /* 0x0000440001097983 */ /* 0x000f280000300800 */
[----:B------:R-:W4:Y:S04]  /*15ce0*/  LDL.LU R8, [R1+0x48] ;  /* 0x0000480001087983 */ /* 0x000f280000300800 */
[----:B------:R-:W4:Y:S04]  /*15cf0*/  LDL.LU R7, [R1+0x4c] ;  /* 0x00004c0001077983 */ /* 0x000f280000300800 */
[----:B------:R-:W4:Y:S04]  /*15d00*/  LDL.LU R6, [R1+0x50] ;  /* 0x0000500001067983 */ /* 0x000f280000300800 */
[----:B-1----:R-:W4:Y:S04]  /*15d10*/  LDL.LU R5, [R1+0x54] ;  /* 0x0000540001057983 */ /* 0x002f280000300800 */
[----:B------:R-:W4:Y:S04]  /*15d20*/  LDL.LU R4, [R1+0x58] ;  /* 0x0000580001047983 */ /* 0x000f280000300800 */
[----:B------:R-:W4:Y:S04]  /*15d30*/  LDL.LU R2, [R1+0x5c] ;  /* 0x00005c0001027983 */ /* 0x000f280000300800 */
[----:B------:R-:W3:Y:S04]  /*15d40*/  LDL.LU R22, [R1+0xc] ;  /* 0x00000c0001167983 */ /* 0x000ee80000300800 */
[----:B------:R0:W-:Y:S02]  /*15d50*/  STL.64 [R1+0x27e0], R18 ;  /* 0x0027e01201007387 */ /* 0x0001e40000100a00 */
[----:B0-----:R-:W-:-:S02]  /*15d60*/  IMAD.WIDE R18, R23, 0x2, R28 ;  /* 0x0000000217127825 */ /* 0x001fc400078e021c */
[----:B------:R-:W2:Y:S04]  /*15d70*/  LDL.LU R23, [R1+0x8] ;  /* 0x0000080001177983 */ /* 0x000ea80000300800 */
[----:B------:R0:W-:Y:S02]  /*15d80*/  STL.64 [R1+0x27c0], R18 ;  /* 0x0027c01201007387 */ /* 0x0001e40000100a00 */
[--C-:B0-----:R-:W-:Y:S02]  /*15d90*/  IMAD.WIDE R18, R24, 0x2, R28.reuse ;  /* 0x0000000218127825 */ /* 0x101fe400078e021c */
[----:B------:R-:W4:Y:S04]  /*15da0*/  LDL.LU R24, [R1+0x4] ;  /* 0x0000040001187983 */ /* 0x000f280000300800 */
[----:B------:R0:W-:Y:S02]  /*15db0*/  STL.64 [R1+0x27a0], R18 ;  /* 0x0027a01201007387 */ /* 0x0001e40000100a00 */
[----:B0-----:R-:W-:-:S02]  /*15dc0*/  IMAD.WIDE R18, R25, 0x2, R28 ;  /* 0x0000000219127825 */ /* 0x001fc400078e021c */
[----:B------:R-:W3:Y:S04]  /*15dd0*/  LDL.LU R25, [R1] ;  /* 0x0000000001197983 */ /* 0x000ee80000300800 */
[----:B------:R0:W-:Y:S02]  /*15de0*/  STL.64 [R1+0x2780], R18 ;  /* 0x0027801201007387 */ /* 0x0001e40000100a00 */
[----:B0-----:R-:W-:-:S05]  /*15df0*/  IMAD.WIDE R18, R26, 0x2, R28 ;  /* 0x000000021a127825 */ /* 0x001fca00078e021c */
[----:B------:R0:W-:Y:S04]  /*15e00*/  STL.64 [R1+0x2760], R18 ;  /* 0x0027601201007387 */ /* 0x0001e80000100a00 */
[----:B0-----:R-:W2:Y:S01]  /*15e10*/  LDL.LU.64 R18, [R1+0x2a98] ;  /* 0x002a980001127983 */ /* 0x001ea20000300a00 */
[----:B------:R-:W-:-:S05]  /*15e20*/  IMAD.WIDE R26, R27, 0x2, R28 ;  /* 0x000000021b1a7825 */ /* 0x000fca00078e021c */
[----:B------:R3:W-:Y:S02]  /*15e30*/  STL.64 [R1+0x2740], R26 ;  /* 0x0027401a01007387 */ /* 0x0007e40000100a00 */
[----:B---3--:R-:W-:-:S05]  /*15e40*/  IMAD.WIDE R26, R25, 0x2, R28 ;  /* 0x00000002191a7825 */ /* 0x008fca00078e021c */
[----:B------:R4:W-:Y:S02]  /*15e50*/  STL.64 [R1+0x2720], R26 ;  /* 0x0027201a01007387 */ /* 0x0009e40000100a00 */
[----:B----4-:R-:W-:-:S04]  /*15e60*/  IMAD.WIDE R26, R24, 0x2, R28 ;  /* 0x00000002181a7825 */ /* 0x010fc800078e021c */
[--C-:B--2---:R-:W-:Y:S01]  /*15e70*/  IMAD.WIDE R24, R23, 0x2, R28.reuse ;  /* 0x0000000217187825 */ /* 0x104fe200078e021c */
[----:B------:R0:W-:Y:S04]  /*15e80*/  STL.64 [R1+0x2700], R26 ;  /* 0x0027001a01007387 */ /* 0x0001e80000100a00 */
[----:B------:R1:W-:Y:S01]  /*15e90*/  STL.64 [R1+0x26e0], R24 ;  /* 0x0026e01801007387 */ /* 0x0003e20000100a00 */
[----:B0-----:R-:W-:-:S04]  /*15ea0*/  IMAD.WIDE R26, R22, 0x2, R28 ;  /* 0x00000002161a7825 */ /* 0x001fc800078e021c */
[--C-:B------:R-:W-:Y:S01]  /*15eb0*/  IMAD.WIDE R22, R21, 0x2, R28.reuse ;  /* 0x0000000215167825 */ /* 0x100fe200078e021c */
[----:B------:R-:W-:Y:S03]  /*15ec0*/  STL.64 [R1+0x26c0], R26 ;  /* 0x0026c01a01007387 */ /* 0x000fe60000100a00 */
[--C-:B-1----:R-:W-:Y:S01]  /*15ed0*/  IMAD.WIDE R24, R20, 0x2, R28.reuse ;  /* 0x0000000214187825 */ /* 0x102fe200078e021c */
[----:B------:R0:W-:Y:S03]  /*15ee0*/  STL.64 [R1+0x26a0], R22 ;  /* 0x0026a01601007387 */ /* 0x0001e60000100a00 */
[--C-:B------:R-:W-:Y:S01]  /*15ef0*/  IMAD.WIDE R20, R19, 0x2, R28.reuse ;  /* 0x0000000213147825 */ /* 0x100fe200078e021c */
[----:B------:R-:W-:Y:S04]  /*15f00*/  STL.64 [R1+0x2680], R24 ;  /* 0x0026801801007387 */ /* 0x000fe80000100a00 */
        /* <DEDUP_REMOVED lines=15> */
[----:B------:R-:W-:Y:S03]  /*16000*/  STL.64 [R1+0x2580], R16 ;  /* 0x0025801001007387 */ /* 0x000fe60000100a00 */
[----:B0-----:R-:W-:-:S02]  /*16010*/  IMAD.WIDE R14, R3, 0x2, R28 ;  /* 0x00000002030e7825 */ /* 0x001fc400078e021c */
[----:B------:R-:W2:Y:S04]  /*16020*/  LDL.LU R3, [R1+0x60] ;  /* 0x0000600001037983 */ /* 0x000ea80000300800 */
[----:B------:R0:W-:Y:S04]  /*16030*/  STL.64 [R1+0x2560], R12 ;  /* 0x0025600c01007387 */ /* 0x0001e80000100a00 */
[----:B------:R-:W-:Y:S01]  /*16040*/  STL.64 [R1+0x2540], R14 ;  /* 0x0025400e01007387 */ /* 0x000fe20000100a00 */
[----:B0-----:R-:W-:-:S04]  /*16050*/  IMAD.WIDE R12, R10, 0x2, R28 ;  /* 0x000000020a0c7825 */ /* 0x001fc800078e021c */
        /* <DEDUP_REMOVED lines=8> */
[--C-:B---3--:R-:W-:Y:S01]  /*160e0*/  IMAD.WIDE R8, R5, 0x2, R28.reuse ;  /* 0x0000000205087825 */ /* 0x108fe200078e021c */
[----:B------:R-:W-:Y:S03]  /*160f0*/  STL.64 [R1+0x24a0], R10 ;  /* 0x0024a00a01007387 */ /* 0x000fe60000100a00 */
[--C-:B------:R-:W-:Y:S01]  /*16100*/  IMAD.WIDE R6, R4, 0x2, R28.reuse ;  /* 0x0000000204067825 */ /* 0x100fe200078e021c */
[----:B------:R-:W-:Y:S04]  /*16110*/  STL.64 [R1+0x2480], R8 ;  /* 0x0024800801007387 */ /* 0x000fe80000100a00 */
[----:B------:R-:W3:Y:S04]  /*16120*/  LDL.LU R27, [R1+0x74] ;  /* 0x00007400011b7983 */ /* 0x000ee80000300800 */
[----:B------:R-:W-:Y:S04]  /*16130*/  STL.64 [R1+0x2460], R6 ;  /* 0x0024600601007387 */ /* 0x000fe80000100a00 */
[----:B------:R-:W4:Y:S01]  /*16140*/  LDL.LU R26, [R1+0x78] ;  /* 0x00007800011a7983 */ /* 0x000f220000300800 */
[----:B------:R-:W-:-:S05]  /*16150*/  IMAD.WIDE R4, R2, 0x2, R28 ;  /* 0x0000000202047825 */ /* 0x000fca00078e021c */
[----:B------:R-:W-:Y:S04]  /*16160*/  STL.64 [R1+0x2440], R4 ;  /* 0x0024400401007387 */ /* 0x000fe80000100a00 */
[----:B----4-:R0:W-:Y:S04]  /*16170*/  STL [R1+0x2a80], R26 ;  /* 0x002a801a01007387 */ /* 0x0101e80000100800 */
[----:B0-----:R-:W4:Y:S04]  /*16180*/  LDL.LU R26, [R1+0x70] ;  /* 0x00007000011a7983 */ /* 0x001f280000300800 */
[----:B---3--:R0:W-:Y:S04]  /*16190*/  STL [R1+0x2a84], R27 ;  /* 0x002a841b01007387 */ /* 0x0081e80000100800 */
[----:B0-----:R-:W3:Y:S04]  /*161a0*/  LDL.LU R27, [R1+0x6c] ;  /* 0x00006c00011b7983 */ /* 0x001ee80000300800 */
[----:B----4-:R0:W-:Y:S04]  /*161b0*/  STL [R1+0x2a88], R26 ;  /* 0x002a881a01007387 */ /* 0x0101e80000100800 */
[----:B0-----:R-:W4:Y:S04]  /*161c0*/  LDL.LU R26, [R1+0x68] ;  /* 0x00006800011a7983 */ /* 0x001f280000300800 */
[----:B---3--:R0:W-:Y:S04]  /*161d0*/  STL [R1+0x2a8c], R27 ;  /* 0x002a8c1b01007387 */ /* 0x0081e80000100800 */
[----:B0-----:R-:W3:Y:S01]  /*161e0*/  LDL.LU R27, [R1+0x64] ;  /* 0x00006400011b7983 */ /* 0x001ee20000300800 */
[----:B--2---:R-:W-:-:S03]  /*161f0*/  IMAD.WIDE R2, R3, 0x2, R28 ;  /* 0x0000000203027825 */ /* 0x004fc600078e021c */
[----:B----4-:R3:W-:Y:S04]  /*16200*/  STL [R1+0x2a90], R26 ;  /* 0x002a901a01007387 */ /* 0x0107e80000100800 */
[----:B------:R-:W2:Y:S04]  /*16210*/  LDL.LU R25, [R1+0x7c] ;  /* 0x00007c0001197983 */ /* 0x000ea80000300800 */
        /* <DEDUP_REMOVED lines=12> */
[----:B------:R0:W-:Y:S04]  /*162e0*/  STL.64 [R1+0x2420], R2 ;  /* 0x0024200201007387 */ /* 0x0001e80000100a00 */
[----:B------:R-:W4:Y:S04]  /*162f0*/  LDL.LU R13, [R1+0xb0] ;  /* 0x0000b000010d7983 */ /* 0x000f280000300800 */
[----:B------:R-:W4:Y:S04]  /*16300*/  LDL.LU R12, [R1+0xb4] ;  /* 0x0000b400010c7983 */ /* 0x000f280000300800 */
[----:B------:R-:W4:Y:S01]  /*16310*/  LDL.LU R11, [R1+0xb8] ;  /* 0x0000b800010b7983 */ /* 0x000f220000300800 */
[----:B---3--:R-:W-:-:S03]  /*16320*/  IMAD.WIDE R26, R27, 0x2, R28 ;  /* 0x000000021b1a7825 */ /* 0x008fc600078e021c */
[----:B------:R-:W3:Y:S04]  /*16330*/  LDL.LU R10, [R1+0xbc] ;  /* 0x0000bc00010a7983 */ /* 0x000ee80000300800 */
[----:B------:R-:W3:Y:S04]  /*16340*/  LDL.LU R9, [R1+0xc0] ;  /* 0x0000c00001097983 */ /* 0x000ee80000300800 */
[----:B------:R-:W3:Y:S04]  /*16350*/  LDL.LU R8, [R1+0xc4] ;  /* 0x0000c40001087983 */ /* 0x000ee80000300800 */
[----:B------:R-:W3:Y:S04]  /*16360*/  LDL.LU R7, [R1+0xc8] ;  /* 0x0000c80001077983 */ /* 0x000ee80000300800 */
[----:B------:R-:W3:Y:S04]  /*16370*/  LDL.LU R6, [R1+0xcc] ;  /* 0x0000cc0001067983 */ /* 0x000ee80000300800 */
[----:B------:R-:W3:Y:S04]  /*16380*/  LDL.LU R4, [R1+0xd0] ;  /* 0x0000d00001047983 */ /* 0x000ee80000300800 */
[----:B0-----:R-:W3:Y:S04]  /*16390*/  LDL.LU R2, [R1+0xd4] ;  /* 0x0000d40001027983 */ /* 0x001ee80000300800 */
[----:B------:R-:W3:Y:S04]  /*163a0*/  LDL.LU R3, [R1+0xd8] ;  /* 0x0000d80001037983 */ /* 0x000ee80000300800 */
[----:B------:R0:W-:Y:S04]  /*163b0*/  STL.64 [R1+0x2400], R26 ;  /* 0x0024001a01007387 */ /* 0x0001e80000100a00 */
[----:B0-----:R-:W2:Y:S02]  /*163c0*/  LDL.LU R26, [R1+0x2a90] ;  /* 0x002a9000011a7983 */ /* 0x001ea40000300800 */
[----:B--2---:R-:W-:-:S05]  /*163d0*/  IMAD.WIDE R26, R26, 0x2, R28 ;  /* 0x000000021a1a7825 */ /* 0x004fca00078e021c */
        /* <DEDUP_REMOVED lines=12> */
[----:B------:R0:W-:Y:S02]  /*164a0*/  STL.64 [R1+0x2360], R26 ;  /* 0x0023601a01007387 */ /* 0x0001e40000100a00 */
[----:B0-----:R-:W-:-:S04]  /*164b0*/  IMAD.WIDE R26, R25, 0x2, R28 ;  /* 0x00000002191a7825 */ /* 0x001fc800078e021c */
[--C-:B----4-:R-:W-:Y:S01]  /*164c0*/  IMAD.WIDE R24, R24, 0x2, R28.reuse ;  /* 0x0000000218187825 */ /* 0x110fe200078e021c */
        /* <DEDUP_REMOVED lines=20> */
[----:B------:R1:W-:Y:S01]  /*16610*/  STL.64 [R1+0x2200], R18 ;  /* 0x0022001201007387 */ /* 0x0003e20000100a00 */
[----:B0-----:R-:W-:-:S04]  /*16620*/  IMAD.WIDE R16, R15, 0x2, R28 ;  /* 0x000000020f107825 */ /* 0x001fc800078e021c */
[--C-:B------:R-:W-:Y:S01]  /*16630*/  IMAD.WIDE R14, R14, 0x2, R28.reuse ;  /* 0x000000020e0e7825 */ /* 0x100fe200078e021c */
[----:B------:R0:W-:Y:S03]  /*16640*/  STL.64 [R1+0x21e0], R16 ;  /* 0x0021e01001007387 */ /* 0x0001e60000100a00 */
[--C-:B-1----:R-:W-:Y:S01]  /*16650*/  IMAD.WIDE R18, R13, 0x2, R28.reuse ;  /* 0x000000020d127825 */ /* 0x102fe200078e021c */
[----:B------:R1:W-:Y:S04]  /*16660*/  STL.64 [R1+0x21c0], R14 ;  /* 0x0021c00e01007387 */ /* 0x0003e80000100a00 */
[----:B------:R-:W-:Y:S01]  /*16670*/  STL.64 [R1+0x21a0], R18 ;  /* 0x0021a01201007387 */ /* 0x000fe20000100a00 */
[----:B0-----:R-:W-:-:S04]  /*16680*/  IMAD.WIDE R16, R12, 0x2, R28 ;  /* 0x000000020c107825 */ /* 0x001fc800078e021c */
[--C-:B-1----:R-:W-:Y:S01]  /*16690*/  IMAD.WIDE R14, R11, 0x2, R28.reuse ;  /* 0x000000020b0e7825 */ /* 0x102fe200078e021c */
[----:B------:R-:W-:Y:S03]  /*166a0*/  STL.64 [R1+0x2180], R16 ;  /* 0x0021801001007387 */ /* 0x000fe60000100a00 */
[--C-:B---3--:R-:W-:Y:S01]  /*166b0*/  IMAD.WIDE R12, R10, 0x2, R28.reuse ;  /* 0x000000020a0c7825 */ /* 0x108fe200078e021c */
        /* <DEDUP_REMOVED lines=12> */
[----:B------:R-:W-:Y:S03]  /*16780*/  STL.64 [R1+0x20a0], R8 ;  /* 0x0020a00801007387 */ /* 0x000fe60000100a00 */
[--C-:B------:R-:W-:Y:S01]  /*16790*/  IMAD.WIDE R2, R3, 0x2, R28.reuse ;  /* 0x0000000203027825 */ /* 0x100fe200078e021c */
[----:B------:R-:W3:Y:S04]  /*167a0*/  LDL.LU R16, [R1+0xec] ;  /* 0x0000ec0001107983 */ /* 0x000ee80000300800 */
[----:B------:R-:W-:Y:S04]  /*167b0*/  STL.64 [R1+0x2080], R6 ;  /* 0x0020800601007387 */ /* 0x000fe80000100a00 */
[----:B------:R-:W4:Y:S04]  /*167c0*/  LDL.LU R4, [R1+0xf8] ;  /* 0x0000f80001047983 */ /* 0x000f280000300800 */
[----:B------:R0:W-:Y:S04]  /*167d0*/  STL.64 [R1+0x2060], R2 ;  /* 0x0020600201007387 */ /* 0x0001e80000100a00 */
[----:B------:R-:W4:Y:S04]  /*167e0*/  LDL.LU R27, [R1+0xfc] ;  /* 0x0000fc00011b7983 */ /* 0x000f280000300800 */
[----:B------:R-:W4:Y:S04]  /*167f0*/  LDL.LU R15, [R1+0x100] ;  /* 0x00010000010f7983 */ /* 0x000f280000300800 */
[----:B0-----:R-:W2:Y:S04]  /*16800*/  LDL.LU R2, [R1+0x104] ;  /* 0x0001040001027983 */ /* 0x001ea80000300800 */
[----:B------:R-:W3:Y:S04]  /*16810*/  LDL.LU R3, [R1+0x108] ;  /* 0x0001080001037983 */ /* 0x000ee80000300800 */
[----:B---3--:R0:W-:Y:S04]  /*16820*/  STL [R1+0x2a68], R3 ;  /* 0x002a680301007387 */ /* 0x0081e80000100800 */
[----:B0-----:R-:W3:Y:S04]  /*16830*/  LDL.LU R3, [R1+0xf4] ;  /* 0x0000f40001037983 */ /* 0x001ee80000300800 */
[----:B--2---:R0:W-:Y:S04]  /*16840*/  STL [R1+0x2a6c], R2 ;  /* 0x002a6c0201007387 */ /* 0x0041e80000100800 */
[----:B0-----:R-:W2:Y:S04]  /*16850*/  LDL.LU R2, [R1+0xf0] ;  /* 0x0000f00001027983 */ /* 0x001ea80000300800 */
[----:B---3--:R0:W-:Y:S04]  /*16860*/  STL [R1+0x2a70], R3 ;  /* 0x002a700301007387 */ /* 0x0081e80000100800 */
[----:B0-----:R-:W3:Y:S04]  /*16870*/  LDL.LU R3, [R1+0xe8] ;  /* 0x0000e80001037983 */ /* 0x001ee80000300800 */
[----:B--2---:R0:W-:Y:S04]  /*16880*/  STL [R1+0x2a74], R2 ;  /* 0x002a740201007387 */ /* 0x0041e80000100800 */
[----:B0-----:R-:W2:Y:S04]  /*16890*/  LDL.LU R2, [R1+0xe4] ;  /* 0x0000e40001027983 */ /* 0x001ea80000300800 */
[----:B---3--:R0:W-:Y:S04]  /*168a0*/  STL [R1+0x2a78], R3 ;  /* 0x002a780301007387 */ /* 0x0081e80000100800 */
[----:B0-----:R-:W3:Y:S01]  /*168b0*/  LDL.LU R3, [R1+0xe0] ;  /* 0x0000e00001037983 */ /* 0x001ee20000300800 */
[----:B------:R-:W-:-:S03]  /*168c0*/  IMAD.WIDE R6, R5, 0x2, R28 ;  /* 0x0000000205067825 */ /* 0x000fc600078e021c */
[----:B--2---:R-:W-:Y:S04]  /*168d0*/  STL [R1+0x2a7c], R2 ;  /* 0x002a7c0201007387 */ /* 0x004fe80000100800 */
[----:B------:R-:W2:Y:S04]  /*168e0*/  LDL.LU R26, [R1+0x10c] ;  /* 0x00010c00011a7983 */ /* 0x000ea80000300800 */
[----:B------:R-:W2:Y:S04]  /*168f0*/  LDL.LU R25, [R1+0x110] ;  /* 0x0001100001197983 */ /* 0x000ea80000300800 */
[----:B------:R0:W-:Y:S04]  /*16900*/  STL.64 [R1+0x2040], R6 ;  /* 0x0020400601007387 */ /* 0x0001e80000100a00 */
[----:B------:R-:W2:Y:S04]  /*16910*/  LDL.LU R24, [R1+0x114] ;  /* 0x0001140001187983 */ /* 0x000ea80000300800 */
        /* <DEDUP_REMOVED lines=11> */
[----:B------:R-:W2:Y:S04]  /*169d0*/  LDL.64 R10, [R1+0x490] ;  /* 0x00049000010a7983 */ /* 0x000ea80000100a00 */
[----:B------:R-:W2:Y:S04]  /*169e0*/  LDL.64 R8, [R1+0x488] ;  /* 0x0004880001087983 */ /* 0x000ea80000100a00 */
[----:B0-----:R-:W2:Y:S01]  /*169f0*/  LDL.64 R6, [R1+0x480] ;  /* 0x0004800001067983 */ /* 0x001ea20000100a00 */
        /* <DEDUP_REMOVED lines=8> */
[----:B0-----:R-:W-:-:S05]  /*16a80*/  IMAD.WIDE R2, R16, 0x2, R28 ;  /* 0x0000000210027825 */ /* 0x001fca00078e021c */
[----:B------:R0:W-:Y:S04]  /*16a90*/  STL.64 [R1+0x1fc0], R2 ;  /* 0x001fc00201007387 */ /* 0x0001e80000100a00 */
[----:B0-----:R-:W3:Y:S04]  /*16aa0*/  LDL.LU R2, [R1+0x2a74] ;  /* 0x002a740001027983 */ /* 0x001ee80000300800 */
[----:B------:R-:W2:Y:S01]  /*16ab0*/  LDL.LU R16, [R1+0x150] ;  /* 0x0001500001107983 */ /* 0x000ea20000300800 */
[----:B---3--:R-:W-:-:S05]  /*16ac0*/  IMAD.WIDE R2, R2, 0x2, R28 ;  /* 0x0000000202027825 */ /* 0x008fca00078e021c */
[----:B------:R0:W-:Y:S04]  /*16ad0*/  STL.64 [R1+0x1fa0], R2 ;  /* 0x001fa00201007387 */ /* 0x0001e80000100a00 */
[----:B0-----:R-:W3:Y:S02]  /*16ae0*/  LDL.LU R3, [R1+0x2a70] ;  /* 0x002a700001037983 */ /* 0x001ee40000300800 */
[----:B---3--:R-:W-:-:S05]  /*16af0*/  IMAD.WIDE R2, R3, 0x2, R28 ;  /* 0x0000000203027825 */ /* 0x008fca00078e021c */
[----:B------:R4:W-:Y:S02]  /*16b00*/  STL.64 [R1+0x1f80], R2 ;  /* 0x001f800201007387 */ /* 0x0009e40000100a00 */
[--C-:B----4-:R-:W-:Y:S02]  /*16b10*/  IMAD.WIDE R2, R4, 0x2, R28.reuse ;  /* 0x0000000204027825 */ /* 0x110fe400078e021c */
[----:B------:R-:W3:Y:S04]  /*16b20*/  LDL.LU R4, [R1+0x154] ;  /* 0x0001540001047983 */ /* 0x000ee80000300800 */
[----:B------:R0:W-:Y:S02]  /*16b30*/  STL.64 [R1+0x1f60], R2 ;  /* 0x001f600201007387 */ /* 0x0001e40000100a00 */
[----:B0-----:R-:W-:-:S05]  /*16b40*/  IMAD.WIDE R2, R27, 0x2, R28 ;  /* 0x000000021b027825 */ /* 0x001fca00078e021c */
[----:B------:R0:W-:Y:S02]  /*16b50*/  STL.64 [R1+0x1f40], R2 ;  /* 0x001f400201007387 */ /* 0x0001e40000100a00 */
[----:B0-----:R-:W-:-:S05]  /*16b60*/  IMAD.WIDE R2, R15, 0x2, R28 ;  /* 0x000000020f027825 */ /* 0x001fca00078e021c */
[----:B------:R0:W-:Y:S04]  /*16b70*/  STL.64 [R1+0x1f20], R2 ;  /* 0x001f200201007387 */ /* 0x0001e80000100a00 */
[----:B0-----:R-:W4:Y:S02]  /*16b80*/  LDL.LU R2, [R1+0x2a6c] ;  /* 0x002a6c0001027983 */ /* 0x001f240000300800 */
[----:B----4-:R-:W-:-:S05]  /*16b90*/  IMAD.WIDE R2, R2, 0x2, R28 ;  /* 0x0000000202027825 */ /* 0x010fca00078e021c */
[----:B------:R0:W-:Y:S04]  /*16ba0*/  STL.64 [R1+0x1f00], R2 ;  /* 0x001f000201007387 */ /* 0x0001e80000100a00 */
[----:B0-----:R-:W4:Y:S01]  /*16bb0*/  LDL.LU R3, [R1+0x2a68] ;  /* 0x002a680001037983 */ /* 0x001f220000300800 */
[----:B--2---:R-:W-:-:S04]  /*16bc0*/  IMAD.WIDE R26, R26, 0x2, R28 ;  /* 0x000000021a1a7825 */ /* 0x004fc800078e021c */
[----:B----4-:R-:W-:-:S05]  /*16bd0*/  IMAD.WIDE R2, R3, 0x2, R28 ;  /* 0x0000000203027825 */ /* 0x010fca00078e021c */
[----:B------:R0:W-:Y:S04]  /*16be0*/  STL.64 [R1+0x1ee0], R2 ;  /* 0x001ee00201007387 */ /* 0x0001e80000100a00 */
[----:B0-----:R-:W2:Y:S04]  /*16bf0*/  LDL.LU.64 R2, [R1+0x2a60] ;  /* 0x002a600001027983 */ /* 0x001ea80000300a00 */
[----:B------:R-:W4:Y:S04]  /*16c00*/  LDL.LU R15, [R1+0x158] ;  /* 0x00015800010f7983 */ /* 0x000f280000300800 */
[----:B------:R0:W-:Y:S02]  /*16c10*/  STL.64 [R1+0x1ec0], R26 ;  /* 0x001ec01a01007387 */ /* 0x0001e40000100a00 */
[----:B0-----:R-:W-:-:S04]  /*16c20*/  IMAD.WIDE R26, R25, 0x2, R28 ;  /* 0x00000002191a7825 */ /* 0x001fc800078e021c */
[--C-:B------:R-:W-:Y:S01]  /*16c30*/  IMAD.WIDE R24, R24, 0x2, R28.reuse ;  /* 0x0000000218187825 */ /* 0x100fe200078e021c */
[----:B------:R0:W-:Y:S04]  /*16c40*/  STL.64 [R1+0x1ea0], R26 ;  /* 0x001ea01a01007387 */ /* 0x0001e80000100a00 */
[----:B------:R1:W-:Y:S01]  /*16c50*/  STL.64 [R1+0x1e80], R24 ;  /* 0x001e801801007387 */ /* 0x0003e20000100a00 */
[----:B0-----:R-:W-:-:S04]  /*16c60*/  IMAD.WIDE R26, R23, 0x2, R28 ;  /* 0x00000002171a7825 */ /* 0x001fc800078e021c */
[--C-:B-1----:R-:W-:Y:S02]  /*16c70*/  IMAD.WIDE R24, R14, 0x2, R28.reuse ;  /* 0x000000020e187825 */ /* 0x102fe400078e021c */
[----:B------:R-:W4:Y:S04]  /*16c80*/  LDL.LU R14, [R1+0x15c] ;  /* 0x00015c00010e7983 */ /* 0x000f280000300800 */
[----:B------:R0:W-:Y:S04]  /*16c90*/  STL.64 [R1+0x1e60], R26 ;  /* 0x001e601a01007387 */ /* 0x0001e80000100a00 */
[----:B------:R1:W-:Y:S01]  /*16ca0*/  STL.64 [R1+0x1e40], R24 ;  /* 0x001e401801007387 */ /* 0x0003e20000100a00 */
[----:B0-----:R-:W-:-:S04]  /*16cb0*/  IMAD.WIDE R26, R22, 0x2, R28 ;  /* 0x00000002161a7825 */ /* 0x001fc800078e021c */
[--C-:B-1----:R-:W-:Y:S01]  /*16cc0*/  IMAD.WIDE R24, R21, 0x2, R28.reuse ;  /* 0x0000000215187825 */ /* 0x102fe200078e021c */
[----:B------:R-:W-:Y:S03]  /*16cd0*/  STL.64 [R1+0x1e20], R26 ;  /* 0x001e201a01007387 */ /* 0x000fe60000100a00 */
[--C-:B------:R-:W-:Y:S01]  /*16ce0*/  IMAD.WIDE R22, R20, 0x2, R28.reuse ;  /* 0x0000000214167825 */ /* 0x100fe200078e021c */
[----:B------:R0:W-:Y:S03]  /*16cf0*/  STL.64 [R1+0x1e00], R24 ;  /* 0x001e001801007387 */ /* 0x0001e60000100a00 */
[--C-:B------:R-:W-:Y:S02]  /*16d00*/  IMAD.WIDE R20, R13, 0x2, R28.reuse ;  /* 0x000000020d147825 */ /* 0x100fe400078e021c */
[----:B------:R-:W4:Y:S04]  /*16d10*/  LDL.LU R13, [R1+0x160] ;  /* 0x00016000010d7983 */ /* 0x000f280000300800 */
[----:B------:R1:W-:Y:S01]  /*16d20*/  STL.64 [R1+0x1de0], R22 ;  /* 0x001de01601007387 */ /* 0x0003e20000100a00 */
[----:B0-----:R-:W-:-:S03]  /*16d30*/  IMAD.WIDE R24, R19, 0x2, R28 ;  /* 0x0000000213187825 */ /* 0x001fc600078e021c */
[----:B------:R0:W-:Y:S04]  /*16d40*/  STL.64 [R1+0x1dc0], R20 ;  /* 0x001dc01401007387 */ /* 0x0001e80000100a00 */
[----:B------:R-:W-:Y:S01]  /*16d50*/  STL.64 [R1+0x1da0], R24 ;  /* 0x001da01801007387 */ /* 0x000fe20000100a00 */
[----:B-1----:R-:W-:-:S04]  /*16d60*/  IMAD.WIDE R22, R18, 0x2, R28 ;  /* 0x0000000212167825 */ /* 0x002fc800078e021c */
[--C-:B0-----:R-:W-:Y:S01]  /*16d70*/  IMAD.WIDE R20, R17, 0x2, R28.reuse ;  /* 0x0000000211147825 */ /* 0x101fe200078e021c */
[----:B------:R-:W-:Y:S03]  /*16d80*/  STL.64 [R1+0x1d80], R22 ;  /* 0x001d801601007387 */ /* 0x000fe60000100a00 */
[--C-:B------:R-:W-:Y:S02]  /*16d90*/  IMAD.WIDE R18, R12, 0x2, R28.reuse ;  /* 0x000000020c127825 */ /* 0x100fe400078e021c */
[----:B------:R-:W4:Y:S04]  /*16da0*/  LDL.LU R12, [R1+0x164] ;  /* 0x00016400010c7983 */ /* 0x000f280000300800 */
[----:B------:R0:W-:Y:S04]  /*16db0*/  STL.64 [R1+0x1d60], R20 ;  /* 0x001d601401007387 */ /* 0x0001e80000100a00 */
[----:B------:R2:W-:Y:S01]  /*16dc0*/  STL.64 [R1+0x1d40], R18 ;  /* 0x001d401201007387 */ /* 0x0005e20000100a00 */
[----:B0-----:R-:W-:-:S04]  /*16dd0*/  IMAD.WIDE R20, R5, 0x2, R28 ;  /* 0x0000000205147825 */ /* 0x001fc800078e021c */
[----:B------:R-:W-:-:S04]  /*16de0*/  IMAD.WIDE R22, R16, 0x2, R8 ;  /* 0x0000000210167825 */ /* 0x000fc800078e0208 */
[--C-:B--2---:R-:W-:Y:S02]  /*16df0*/  IMAD.WIDE R18, R2, 0x2, R28.reuse ;  /* 0x0000000202127825 */ /* 0x104fe400078e021c */
[----:B------:R0:W5:Y:S04]  /*16e00*/  LDL.LU R2, [R1+0x2a58] ;  /* 0x002a580001027983 */ /* 0x0001680000300800 */
[----:B------:R1:W-:Y:S02]  /*16e10*/  STL.64 [R1+0x1d20], R20 ;  /* 0x001d201401007387 */ /* 0x0003e40000100a00 */
[--C-:B-1----:R-:W-:Y:S02]  /*16e20*/  IMAD.WIDE R20, R0, 0x2, R28.reuse ;  /* 0x0000000200147825 */ /* 0x102fe400078e021c */
[----:B------:R0:W5:Y:S04]  /*16e30*/  LDL.LU R0, [R1+0x2a54] ;  /* 0x002a540001007983 */ /* 0x0001680000300800 */
[----:B------:R1:W-:Y:S02]  /*16e40*/  STL.64 [R1+0x1d00], R18 ;  /* 0x001d001201007387 */ /* 0x0003e40000100a00 */
[----:B-1----:R-:W-:-:S02]  /*16e50*/  IMAD.WIDE R18, R3, 0x2, R28 ;  /* 0x0000000203127825 */ /* 0x002fc400078e021c */
[----:B------:R-:W2:Y:S04]  /*16e60*/  LDL.LU R3, [R1+0x2a50] ;  /* 0x002a500001037983 */ /* 0x000ea80000300800 */
[----:B------:R1:W-:Y:S04]  /*16e70*/  STL.64 [R1+0x1ce0], R20 ;  /* 0x001ce01401007387 */ /* 0x0003e80000100a00 */
[----:B------:R-:W2:Y:S04]  /*16e80*/  LDL.LU R5, [R1+0x168] ;  /* 0x0001680001057983 */ /* 0x000ea80000300800 */
[----:B------:R3:W-:Y:S01]  /*16e90*/  STL.64 [R1+0x1cc0], R18 ;  /* 0x001cc01201007387 */ /* 0x0007e20000100a00 */
[----:B-1----:R-:W-:-:S05]  /*16ea0*/  IMAD.WIDE R20, R16, 0x2, R10 ;  /* 0x0000000210147825 */ /* 0x002fca00078e020a */
[----:B------:R1:W-:Y:S01]  /*16eb0*/  STL.64 [R1+0x1cb8], R20 ;  /* 0x001cb81401007387 */ /* 0x0003e20000100a00 */
[----:B---3--:R-:W-:-:S03]  /*16ec0*/  IMAD.WIDE R18, R16, 0x2, R6 ;  /* 0x0000000210127825 */ /* 0x008fc600078e0206 */
[----:B------:R-:W-:Y:S04]  /*16ed0*/  STL.64 [R1+0x1cb0], R22 ;  /* 0x001cb01601007387 */ /* 0x000fe80000100a00 */
[----:B------:R3:W-:Y:S01]  /*16ee0*/  STL.64 [R1+0x1ca8], R18 ;  /* 0x001ca81201007387 */ /* 0x0007e20000100a00 */
[----:B-1----:R-:W-:-:S04]  /*16ef0*/  IMAD.WIDE R20, R16, 0x2, R28 ;  /* 0x0000000210147825 */ /* 0x002fc800078e021c */
[C---:B------:R-:W-:Y:S01]  /*16f00*/  IMAD.WIDE R16, R4.reuse, 0x2, R10 ;  /* 0x0000000204107825 */ /* 0x040fe200078e020a */
[----:B---3--:R-:W3:Y:S03]  /*16f10*/  LDL.LU R18, [R1+0x16c] ;  /* 0x00016c0001127983 */ /* 0x008ee60000300800 */
[C---:B------:R-:W-:Y:S01]  /*16f20*/  IMAD.WIDE R22, R4.reuse, 0x2, R6 ;  /* 0x0000000204167825 */ /* 0x040fe200078e0206 */
[----:B------:R1:W-:Y:S04]  /*16f30*/  STL.64 [R1+0x1ca0], R20 ;  /* 0x001ca01401007387 */ /* 0x0003e80000100a00 */
[----:B------:R0:W-:Y:S01]  /*16f40*/  STL.64 [R1+0x1c98], R16 ;  /* 0x001c981001007387 */ /* 0x0001e20000100a00 */
[----:B-1----:R-:W-:-:S04]  /*16f50*/  IMAD.WIDE R20, R4, 0x2, R8 ;  /* 0x0000000204147825 */ /* 0x002fc800078e0208 */
[----:B0-----:R-:W-:Y:S01]  /*16f60*/  IMAD.WIDE R16, R4, 0x2, R28 ;  /* 0x0000000204107825 */ /* 0x001fe200078e021c */
[----:B------:R4:W-:Y:S04]  /*16f70*/  STL.64 [R1+0x1c90], R20 ;  /* 0x001c901401007387 */ /* 0x0009e80000100a00 */
[----:B------:R0:W-:Y:S04]  /*16f80*/  STL.64 [R1+0x1c88], R22 ;  /* 0x001c881601007387 */ /* 0x0001e80000100a00 */
[----:B------:R-:W3:Y:S01]  /*16f90*/  LDL.LU R4, [R1+0x170] ;  /* 0x0001700001047983 */ /* 0x000ee20000300800 */
[----:B----4-:R-:W-:-:S03]  /*16fa0*/  IMAD.WIDE R20, R15, 0x2, R10 ;  /* 0x000000020f147825 */ /* 0x010fc600078e020a */
[----:B------:R1:W-:Y:S04]  /*16fb0*/  STL.64 [R1+0x1c80], R16 ;  /* 0x001c801001007387 */ /* 0x0003e80000100a00 */
[----:B------:R4:W-:Y:S01]  /*16fc0*/  STL.64 [R1+0x1c78], R20 ;  /* 0x001c781401007387 */ /* 0x0009e20000100a00 */
[----:B0-----:R-:W-:-:S04]  /*16fd0*/  IMAD.WIDE R22, R15, 0x2, R28 ;  /* 0x000000020f167825 */ /* 0x001fc800078e021c */
[----:B-1----:R-:W-:-:S04]  /*16fe0*/  IMAD.WIDE R16, R15, 0x2, R8 ;  /* 0x000000020f107825 */ /* 0x002fc800078e0208 */
[----:B----4-:R-:W-:Y:S01]  /*16ff0*/  IMAD.WIDE R20, R15, 0x2, R6 ;  /* 0x000000020f147825 */ /* 0x010fe200078e0206 */
[----:B------:R0:W-:Y:S03]  /*17000*/  STL.64 [R1+0x1c70], R16 ;  /* 0x001c701001007387 */ /* 0x0001e60000100a00 */
[C---:B------:R-:W-:Y:S01]  /*17010*/  IMAD.WIDE R24, R14.reuse, 0x2, R8 ;  /* 0x000000020e187825 */ /* 0x040fe200078e0208 */
[----:B0-----:R-:W4:Y:S04]  /*17020*/  LDL.LU R17, [R1+0x174] ;  /* 0x0001740001117983 */ /* 0x001f280000300800 */
[----:B------:R0:W-:Y:S04]  /*17030*/  STL.64 [R1+0x1c68], R20 ;  /* 0x001c681401007387 */ /* 0x0001e80000100a00 */
[----:B------:R1:W-:Y:S01]  /*17040*/  STL.64 [R1+0x1c60], R22 ;  /* 0x001c601601007387 */ /* 0x0003e20000100a00 */
[----:B0-----:R-:W-:-:S04]  /*17050*/  IMAD.WIDE R20, R14, 0x2, R10 ;  /* 0x000000020e147825 */ /* 0x001fc800078e020a */
[C---:B-1----:R-:W-:Y:S01]  /*17060*/  IMAD.WIDE R22, R14.reuse, 0x2, R6 ;  /* 0x000000020e167825 */ /* 0x042fe200078e0206 */
[----:B------:R0:W-:Y:S04]  /*17070*/  STL.64 [R1+0x1c58], R20 ;  /* 0x001c581401007387 */ /* 0x0001e80000100a00 */
[----:B------:R1:W-:Y:S04]  /*17080*/  STL.64 [R1+0x1c50], R24 ;  /* 0x001c501801007387 */ /* 0x0003e80000100a00 */
[----:B------:R-:W4:Y:S01]  /*17090*/  LDL.LU R16, [R1+0x178] ;  /* 0x0001780001107983 */ /* 0x000f220000300800 */
[----:B0-----:R-:W-:-:S03]  /*170a0*/  IMAD.WIDE R20, R14, 0x2, R28 ;  /* 0x000000020e147825 */ /* 0x001fc600078e021c */
[----:B------:R0:W-:Y:S01]  /*170b0*/  STL.64 [R1+0x1c48], R22 ;  /* 0x001c481601007387 */ /* 0x0001e20000100a00 */
[----:B------:R-:W-:-:S03]  /*170c0*/  IMAD.WIDE R14, R13, 0x2, R10 ;  /* 0x000000020d0e7825 */ /* 0x000fc600078e020a */
[----:B------:R0:W-:Y:S04]  /*170d0*/  STL.64 [R1+0x1c40], R20 ;  /* 0x001c401401007387 */ /* 0x0001e80000100a00 */
[----:B------:R0:W-:Y:S01]  /*170e0*/  STL.64 [R1+0x1c38], R14 ;  /* 0x001c380e01007387 */ /* 0x0001e20000100a00 */
[----:B-1----:R-:W-:-:S04]  /*170f0*/  IMAD.WIDE R24, R13, 0x2, R28 ;  /* 0x000000020d187825 */ /* 0x002fc800078e021c */
[----:B0-----:R-:W-:-:S04]  /*17100*/  IMAD.WIDE R22, R13, 0x2, R8 ;  /* 0x000000020d167825 */ /* 0x001fc800078e0208 */
[----:B------:R-:W-:Y:S01]  /*17110*/  IMAD.WIDE R20, R13, 0x2, R6 ;  /* 0x000000020d147825 */ /* 0x000fe200078e0206 */
[----:B------:R-:W4:Y:S04]  /*17120*/  LDL.LU R15, [R1+0x17c] ;  /* 0x00017c00010f7983 */ /* 0x000f280000300800 */
[----:B------:R0:W-:Y:S04]  /*17130*/  STL.64 [R1+0x1c30], R22 ;  /* 0x001c301601007387 */ /* 0x0001e80000100a00 */
[----:B------:R1:W-:Y:S04]  /*17140*/  STL.64 [R1+0x1c28], R20 ;  /* 0x001c281401007387 */ /* 0x0003e80000100a00 */
[----:B------:R1:W-:Y:S01]  /*17150*/  STL.64 [R1+0x1c20], R24 ;  /* 0x001c201801007387 */ /* 0x0003e20000100a00 */
[----:B0-----:R-:W-:-:S03]  /*17160*/  IMAD.WIDE R22, R12, 0x2, R10 ;  /* 0x000000020c167825 */ /* 0x001fc600078e020a */
[----:B------:R-:W4:Y:S01]  /*17170*/  LDL.LU R14, [R1+0x180] ;  /* 0x00018000010e7983 */ /* 0x000f220000300800 */
[----:B-1----:R-:W-:-:S03]  /*17180*/  IMAD.WIDE R20, R12, 0x2, R8 ;  /* 0x000000020c147825 */ /* 0x002fc600078e0208 */
[----:B------:R0:W-:Y:S01]  /*17190*/  STL.64 [R1+0x1c18], R22 ;  /* 0x001c181601007387 */ /* 0x0001e20000100a00 */
[----:B------:R-:W-:-:S03]  /*171a0*/  IMAD.WIDE R24, R12, 0x2, R6 ;  /* 0x000000020c187825 */ /* 0x000fc600078e0206 */
[----:B------:R2:W-:Y:S04]  /*171b0*/  STL.64 [R1+0x1c10], R20 ;  /* 0x001c101401007387 */ /* 0x0005e80000100a00 */
[----:B------:R1:W-:Y:S01]  /*171c0*/  STL.64 [R1+0x1c08], R24 ;  /* 0x001c081801007387 */ /* 0x0003e20000100a00 */
[----:B0-----:R-:W-:-:S03]  /*171d0*/  IMAD.WIDE R22, R12, 0x2, R28 ;  /* 0x000000020c167825 */ /* 0x001fc600078e021c */
[----:B------:R-:W4:Y:S04]  /*171e0*/  LDL.LU R13, [R1+0x184] ;  /* 0x00018400010d7983 */ /* 0x000f280000300800 */
[----:B------:R0:W-:Y:S01]  /*171f0*/  STL.64 [R1+0x1c00], R22 ;  /* 0x001c001601007387 */ /* 0x0001e20000100a00 */
[----:B--2---:R-:W-:-:S04]  /*17200*/  IMAD.WIDE R20, R5, 0x2, R10 ;  /* 0x0000000205147825 */ /* 0x004fc800078e020a */
[C---:B-1----:R-:W-:Y:S01]  /*17210*/  IMAD.WIDE R24, R5.reuse, 0x2, R8 ;  /* 0x0000000205187825 */ /* 0x042fe200078e0208 */
[----:B------:R1:W-:Y:S03]  /*17220*/  STL.64 [R1+0x1bf8], R20 ;  /* 0x001bf81401007387 */ /* 0x0003e60000100a00 */
[C---:B0-----:R-:W-:Y:S01]  /*17230*/  IMAD.WIDE R22, R5.reuse, 0x2, R6 ;  /* 0x0000000205167825 */ /* 0x041fe200078e0206 */
[----:B------:R3:W-:Y:S04]  /*17240*/  STL.64 [R1+0x1bf0], R24 ;  /* 0x001bf01801007387 */ /* 0x0007e80000100a00 */
[----:B------:R-:W2:Y:S01]  /*17250*/  LDL.LU R12, [R1+0x188] ;  /* 0x00018800010c7983 */ /* 0x000ea20000300800 */
[----:B-1----:R-:W-:-:S03]  /*17260*/  IMAD.WIDE R20, R5, 0x2, R28 ;  /* 0x0000000205147825 */ /* 0x002fc600078e021c */
[----:B------:R0:W-:Y:S04]  /*17270*/  STL.64 [R1+0x1be8], R22 ;  /* 0x001be81601007387 */ /* 0x0001e80000100a00 */
[----:B------:R1:W-:Y:S01]  /*17280*/  STL.64 [R1+0x1be0], R20 ;  /* 0x001be01401007387 */ /* 0x0003e20000100a00 */
[----:B---3--:R-:W-:-:S04]  /*17290*/  IMAD.WIDE R24, R18, 0x2, R10 ;  /* 0x0000000212187825 */ /* 0x008fc800078e020a */
[C---:B0-----:R-:W-:Y:S01]  /*172a0*/  IMAD.WIDE R22, R18.reuse, 0x2, R8 ;  /* 0x0000000212167825 */ /* 0x041fe200078e0208 */
[----:B------:R-:W-:Y:S03]  /*172b0*/  STL.64 [R1+0x1bd8], R24 ;  /* 0x001bd81801007387 */ /* 0x000fe60000100a00 */
[C---:B-1----:R-:W-:Y:S01]  /*172c0*/  IMAD.WIDE R20, R18.reuse, 0x2, R6 ;  /* 0x0000000212147825 */ /* 0x042fe200078e0206 */
[----:B------:R-:W3:Y:S03]  /*172d0*/  LDL.LU R5, [R1+0x18c] ;  /* 0x00018c0001057983 */ /* 0x000ee60000300800 */
[----:B------:R-:W-:Y:S01]  /*172e0*/  IMAD.WIDE R18, R18, 0x2, R28 ;  /* 0x0000000212127825 */ /* 0x000fe200078e021c */
[----:B------:R0:W-:Y:S04]  /*172f0*/  STL.64 [R1+0x1bd0], R22 ;  /* 0x001bd01601007387 */ /* 0x0001e80000100a00 */
[----:B------:R1:W-:Y:S04]  /*17300*/  STL.64 [R1+0x1bc8], R20 ;  /* 0x001bc81401007387 */ /* 0x0003e80000100a00 */
[----:B------:R1:W-:Y:S01]  /*17310*/  STL.64 [R1+0x1bc0], R18 ;  /* 0x001bc01201007387 */ /* 0x0003e20000100a00 */
[----:B0-----:R-:W-:-:S04]  /*17320*/  IMAD.WIDE R22, R4, 0x2, R10 ;  /* 0x0000000204167825 */ /* 0x001fc800078e020a */
[C---:B-1----:R-:W-:Y:S01]  /*17330*/  IMAD.WIDE R20, R4.reuse, 0x2, R8 ;  /* 0x0000000204147825 */ /* 0x042fe200078e0208 */
[----:B------:R0:W-:Y:S03]  /*17340*/  STL.64 [R1+0x1bb8], R22 ;  /* 0x001bb81601007387 */ /* 0x0001e60000100a00 */
[C---:B------:R-:W-:Y:S01]  /*17350*/  IMAD.WIDE R18, R4.reuse, 0x2, R6 ;  /* 0x0000000204127825 */ /* 0x040fe200078e0206 */
[----:B------:R4:W-:Y:S04]  /*17360*/  STL.64 [R1+0x1bb0], R20 ;  /* 0x001bb01401007387 */ /* 0x0009e80000100a00 */
[----:B------:R1:W-:Y:S01]  /*17370*/  STL.64 [R1+0x1ba8], R18 ;  /* 0x001ba81201007387 */ /* 0x0003e20000100a00 */
[----:B0-----:R-:W-:-:S05]  /*17380*/  IMAD.WIDE R22, R4, 0x2, R28 ;  /* 0x0000000204167825 */ /* 0x001fca00078e021c */
[----:B------:R0:W-:Y:S04]  /*17390*/  STL.64 [R1+0x1ba0], R22 ;  /* 0x001ba01601007387 */ /* 0x0001e80000100a00 */
[----:B------:R-:W3:Y:S01]  /*173a0*/  LDL.LU R4, [R1+0x190] ;  /* 0x0001900001047983 */ /* 0x000ee20000300800 */
[----:B----4-:R-:W-:-:S04]  /*173b0*/  IMAD.WIDE R20, R17, 0x2, R10 ;  /* 0x0000000211147825 */ /* 0x010fc800078e020a */
[C---:B-1----:R-:W-:Y:S01]  /*173c0*/  IMAD.WIDE R18, R17.reuse, 0x2, R8 ;  /* 0x0000000211127825 */ /* 0x042fe200078e0208 */
[----:B------:R1:W-:Y:S03]  /*173d0*/  STL.64 [R1+0x1b98], R20 ;  /* 0x001b981401007387 */ /* 0x0003e60000100a00 */
[C---:B0-----:R-:W-:Y:S01]  /*173e0*/  IMAD.WIDE R22, R17.reuse, 0x2, R6 ;  /* 0x0000000211167825 */ /* 0x041fe200078e0206 */
[----:B------:R0:W-:Y:S04]  /*173f0*/  STL.64 [R1+0x1b90], R18 ;  /* 0x001b901201007387 */ /* 0x0001e80000100a00 */
[----:B------:R4:W-:Y:S01]  /*17400*/  STL.64 [R1+0x1b88], R22 ;  /* 0x001b881601007387 */ /* 0x0009e20000100a00 */
[----:B-1----:R-:W-:-:S05]  /*17410*/  IMAD.WIDE R20, R17, 0x2, R28 ;  /* 0x0000000211147825 */ /* 0x002fca00078e021c */
[----:B------:R1:W-:Y:S01]  /*17420*/  STL.64 [R1+0x1b80], R20 ;  /* 0x001b801401007387 */ /* 0x0003e20000100a00 */
[----:B0-----:R-:W-:-:S04]  /*17430*/  IMAD.WIDE R18, R16, 0x2, R10 ;  /* 0x0000000210127825 */ /* 0x001fc800078e020a */
[C---:B----4-:R-:W-:Y:S01]  /*17440*/  IMAD.WIDE R22, R16.reuse, 0x2, R8 ;  /* 0x0000000210167825 */ /* 0x050fe200078e0208 */
[----:B------:R0:W-:Y:S03]  /*17450*/  STL.64 [R1+0x1b78], R18 ;  /* 0x001b781201007387 */ /* 0x0001e60000100a00 */
[C---:B-1----:R-:W-:Y:S01]  /*17460*/  IMAD.WIDE R20, R16.reuse, 0x2, R6 ;  /* 0x0000000210147825 */ /* 0x042fe200078e0206 */
[----:B------:R-:W-:Y:S04]  /*17470*/  STL.64 [R1+0x1b70], R22 ;  /* 0x001b701601007387 */ /* 0x000fe80000100a00 */
[----:B------:R1:W-:Y:S01]  /*17480*/  STL.64 [R1+0x1b68], R20 ;  /* 0x001b681401007387 */ /* 0x0003e20000100a00 */
[----:B0-----:R-:W-:-:S04]  /*17490*/  IMAD.WIDE R18, R16, 0x2, R28 ;  /* 0x0000000210127825 */ /* 0x001fc800078e021c */
[C---:B------:R-:W-:Y:S01]  /*174a0*/  IMAD.WIDE R16, R15.reuse, 0x2, R10 ;  /* 0x000000020f107825 */ /* 0x040fe200078e020a */
[----:B------:R0:W-:Y:S03]  /*174b0*/  STL.64 [R1+0x1b60], R18 ;  /* 0x001b601201007387 */ /* 0x0001e60000100a00 */
[C---:B-1----:R-:W-:Y:S01]  /*174c0*/  IMAD.WIDE R20, R15.reuse, 0x2, R8 ;  /* 0x000000020f147825 */ /* 0x042fe200078e0208 */
[----:B------:R1:W-:Y:S04]  /*174d0*/  STL.64 [R1+0x1b58], R16 ;  /* 0x001b581001007387 */ /* 0x0003e80000100a00 */
[----:B------:R4:W-:Y:S01]  /*174e0*/  STL.64 [R1+0x1b50], R20 ;  /* 0x001b501401007387 */ /* 0x0009e20000100a00 */
[----:B0-----:R-:W-:-:S04]  /*174f0*/  IMAD.WIDE R18, R15, 0x2, R6 ;  /* 0x000000020f127825 */ /* 0x001fc800078e0206 */
[----:B-1----:R-:W-:Y:S01]  /*17500*/  IMAD.WIDE R16, R15, 0x2, R28 ;  /* 0x000000020f107825 */ /* 0x002fe200078e021c */
[----:B------:R0:W-:Y:S03]  /*17510*/  STL.64 [R1+0x1b48], R18 ;  /* 0x001b481201007387 */ /* 0x0001e60000100a00 */
[C---:B----4-:R-:W-:Y:S01]  /*17520*/  IMAD.WIDE R20, R14.reuse, 0x2, R10 ;  /* 0x000000020e147825 */ /* 0x050fe200078e020a */
[----:B------:R1:W-:Y:S04]  /*17530*/  STL.64 [R1+0x1b40], R16 ;  /* 0x001b401001007387 */ /* 0x0003e80000100a00 */
[----:B------:R-:W-:Y:S01]  /*17540*/  STL.64 [R1+0x1b38], R20 ;  /* 0x001b381401007387 */ /* 0x000fe20000100a00 */
[----:B0-----:R-:W-:-:S04]  /*17550*/  IMAD.WIDE R18, R14, 0x2, R8 ;  /* 0x000000020e127825 */ /* 0x001fc800078e0208 */
[C---:B-1----:R-:W-:Y:S01]  /*17560*/  IMAD.WIDE R16, R14.reuse, 0x2, R6 ;  /* 0x000000020e107825 */ /* 0x042fe200078e0206 */
[----:B------:R0:W-:Y:S03]  /*17570*/  STL.64 [R1+0x1b30], R18 ;  /* 0x001b301201007387 */ /* 0x0001e60000100a00 */
[----:B------:R-:W-:Y:S01]  /*17580*/  IMAD.WIDE R14, R14, 0x2, R28 ;  /* 0x000000020e0e7825 */ /* 0x000fe200078e021c */
[----:B------:R1:W-:Y:S04]  /*17590*/  STL.64 [R1+0x1b28], R16 ;  /* 0x001b281001007387 */ /* 0x0003e80000100a00 */
[----:B------:R4:W-:Y:S01]  /*175a0*/  STL.64 [R1+0x1b20], R14 ;  /* 0x001b200e01007387 */ /* 0x0009e20000100a00 */
[----:B0-----:R-:W-:-:S04]  /*175b0*/  IMAD.WIDE R18, R13, 0x2, R10 ;  /* 0x000000020d127825 */ /* 0x001fc800078e020a */
[C---:B-1----:R-:W-:Y:S01]  /*175c0*/  IMAD.WIDE R16, R13.reuse, 0x2, R8 ;  /* 0x000000020d107825 */ /* 0x042fe200078e0208 */
[----:B------:R0:W-:Y:S03]  /*175d0*/  STL.64 [R1+0x1b18], R18 ;  /* 0x001b181201007387 */ /* 0x0001e60000100a00 */
[C---:B----4-:R-:W-:Y:S01]  /*175e0*/  IMAD.WIDE R14, R13.reuse, 0x2, R6 ;  /* 0x000000020d0e7825 */ /* 0x050fe200078e0206 */
[----:B------:R2:W-:Y:S04]  /*175f0*/  STL.64 [R1+0x1b10], R16 ;  /* 0x001b101001007387 */ /* 0x0005e80000100a00 */
[----:B------:R1:W-:Y:S01]  /*17600*/  STL.64 [R1+0x1b08], R14 ;  /* 0x001b080e01007387 */ /* 0x0003e20000100a00 */
[----:B0-----:R-:W-:-:S05]  /*17610*/  IMAD.WIDE R18, R13, 0x2, R28 ;  /* 0x000000020d127825 */ /* 0x001fca00078e021c */
[----:B------:R0:W-:Y:S01]  /*17620*/  STL.64 [R1+0x1b00], R18 ;  /* 0x001b001201007387 */ /* 0x0001e20000100a00 */
[----:B------:R-:W-:Y:S01]  /*17630*/  UMOV UR4, URZ ;  /* 0x0000003f00047c82 */ /* 0x000fe20008000000 */
[----:B--2---:R-:W-:-:S04]  /*17640*/  IMAD.WIDE R16, R12, 0x2, R10 ;  /* 0x000000020c107825 */ /* 0x004fc800078e020a */
[C---:B-1----:R-:W-:Y:S01]  /*17650*/  IMAD.WIDE R14, R12.reuse, 0x2, R8 ;  /* 0x000000020c0e7825 */ /* 0x042fe200078e0208 */
[----:B------:R1:W-:Y:S03]  /*17660*/  STL.64 [R1+0x1af8], R16 ;  /* 0x001af81001007387 */ /* 0x0003e60000100a00 */
[C---:B0-----:R-:W-:Y:S01]  /*17670*/  IMAD.WIDE R18, R12.reuse, 0x2, R6 ;  /* 0x000000020c127825 */ /* 0x041fe200078e0206 */
[----:B------:R3:W-:Y:S04]  /*17680*/  STL.64 [R1+0x1af0], R14 ;  /* 0x001af00e01007387 */ /* 0x0007e80000100a00 */
[----:B------:R-:W-:Y:S01]  /*17690*/  STL.64 [R1+0x1ae8], R18 ;  /* 0x001ae81201007387 */ /* 0x000fe20000100a00 */
[----:B-1----:R-:W-:-:S05]  /*176a0*/  IMAD.WIDE R16, R12, 0x2, R28 ;  /* 0x000000020c107825 */ /* 0x002fca00078e021c */
[----:B------:R0:W-:Y:S01]  /*176b0*/  STL.64 [R1+0x1ae0], R16 ;  /* 0x001ae01001007387 */ /* 0x0001e20000100a00 */
[----:B---3--:R-:W-:-:S04]  /*176c0*/  IMAD.WIDE R14, R5, 0x2, R10 ;  /* 0x00000002050e7825 */ /* 0x008fc800078e020a */
[C---:B------:R-:W-:Y:S01]  /*176d0*/  IMAD.WIDE R12, R5.reuse, 0x2, R8 ;  /* 0x00000002050c7825 */ /* 0x040fe200078e0208 */
[----:B------:R1:W-:Y:S03]  /*176e0*/  STL.64 [R1+0x1ad8], R14 ;  /* 0x001ad80e01007387 */ /* 0x0003e60000100a00 */
[C---:B0-----:R-:W-:Y:S01]  /*176f0*/  IMAD.WIDE R16, R5.reuse, 0x2, R6 ;  /* 0x0000000205107825 */ /* 0x041fe200078e0206 */
[----:B------:R0:W-:Y:S04]  /*17700*/  STL.64 [R1+0x1ad0], R12 ;  /* 0x001ad00c01007387 */ /* 0x0001e80000100a00 */
[----:B------:R2:W-:Y:S01]  /*17710*/  STL.64 [R1+0x1ac8], R16 ;  /* 0x001ac81001007387 */ /* 0x0005e20000100a00 */
[----:B-1----:R-:W-:-:S04]  /*17720*/  IMAD.WIDE R14, R5, 0x2, R28 ;  /* 0x00000002050e7825 */ /* 0x002fc800078e021c */
[C---:B0-----:R-:W-:Y:S01]  /*17730*/  IMAD.WIDE R12, R3.reuse, 0x2, R10 ;  /* 0x00000002030c7825 */ /* 0x041fe200078e020a */
[----:B------:R0:W-:Y:S03]  /*17740*/  STL.64 [R1+0x1ac0], R14 ;  /* 0x001ac00e01007387 */ /* 0x0001e60000100a00 */
[C---:B--2---:R-:W-:Y:S01]  /*17750*/  IMAD.WIDE R16, R3.reuse, 0x2, R8 ;  /* 0x0000000203107825 */ /* 0x044fe200078e0208 */
[----:B------:R1:W-:Y:S04]  /*17760*/  STL.64 [R1+0x1ab8], R12 ;  /* 0x001ab80c01007387 */ /* 0x0003e80000100a00 */
[----:B------:R2:W-:Y:S01]  /*17770*/  STL.64 [R1+0x1ab0], R16 ;  /* 0x001ab01001007387 */ /* 0x0005e20000100a00 */
[----:B0-----:R-:W-:-:S04]  /*17780*/  IMAD.WIDE R14, R3, 0x2, R6 ;  /* 0x00000002030e7825 */ /* 0x001fc800078e0206 */
[----:B-1----:R-:W-:Y:S01]  /*17790*/  IMAD.WIDE R12, R3, 0x2, R28 ;  /* 0x00000002030c7825 */ /* 0x002fe200078e021c */
[----:B------:R2:W-:Y:S03]  /*177a0*/  STL.64 [R1+0x1aa8], R14 ;  /* 0x001aa80e01007387 */ /* 0x0005e60000100a00 */
[C---:B------:R-:W-:Y:S01]  /*177b0*/  IMAD.WIDE R10, R4.reuse, 0x2, R10 ;  /* 0x00000002040a7825 */ /* 0x040fe200078e020a */
[----:B------:R2:W-:Y:S03]  /*177c0*/  STL.64 [R1+0x1aa0], R12 ;  /* 0x001aa00c01007387 */ /* 0x0005e60000100a00 */
[C---:B------:R-:W-:Y:S01]  /*177d0*/  IMAD.WIDE R8, R4.reuse, 0x2, R8 ;  /* 0x0000000204087825 */ /* 0x040fe200078e0208 */
[----:B------:R2:W-:Y:S03]  /*177e0*/  STL.64 [R1+0x1a98], R10 ;  /* 0x001a980a01007387 */ /* 0x0005e60000100a00 */
[C---:B------:R-:W-:Y:S01]  /*177f0*/  IMAD.WIDE R6, R4.reuse, 0x2, R6 ;  /* 0x0000000204067825 */ /* 0x040fe200078e0206 */
[----:B------:R2:W-:Y:S03]  /*17800*/  STL.64 [R1+0x1a90], R8 ;  /* 0x001a900801007387 */ /* 0x0005e60000100a00 */
[----:B------:R-:W-:-:S02]  /*17810*/  IMAD.WIDE R4, R4, 0x2, R28 ;  /* 0x0000000204047825 */ /* 0x000fc400078e021c */
[----:B------:R2:W5:Y:S04]  /*17820*/  LDL.LU.64 R28, [R1+0x2a48] ;  /* 0x002a4800011c7983 */ /* 0x0005680000300a00 */
[----:B------:R2:W-:Y:S04]  /*17830*/  STL.64 [R1+0x1a88], R6 ;  /* 0x001a880601007387 */ /* 0x0005e80000100a00 */
[----:B------:R2:W-:Y:S02]  /*17840*/  STL.64 [R1+0x1a80], R4 ;  /* 0x001a800401007387 */ /* 0x0005e40000100a00 */
.L_x_1:
[----:B------:R-:W3:Y:S04]  /*17850*/  LDL.64 R20, [R1+0x488] ;  /* 0x0004880001147983 */ /* 0x000ee80000100a00 */
[----:B--2---:R-:W2:Y:S04]  /*17860*/  LDL.64 R16, [R1+0x490] ;  /* 0x0004900001107983 */ /* 0x004ea80000100a00 */
[----:B------:R-:W4:Y:S04]  /*17870*/  LDL.64 R14, [R1+0x480] ;  /* 0x00048000010e7983 */ /* 0x000f280000100a00 */
[----:B------:R-:W4:Y:S04]  /*17880*/  LDL.64 R18, [R1+0x2a38] ;  /* 0x002a380001127983 */ /* 0x000f280000100a00 */
[----:B------:R-:W4:Y:S04]  /*17890*/  LDL.64 R24, [R1+0x478] ;  /* 0x0004780001187983 */ /* 0x000f280000100a00 */
[----:B------:R-:W4:Y:S04]  /*178a0*/  LDL.64 R10, [R1+0x2a30] ;  /* 0x002a3000010a7983 */ /* 0x000f280000100a00 */
[----:B------:R-:W4:Y:S04]  /*178b0*/  LDL.64 R12, [R1+0x2a28] ;  /* 0x002a2800010c7983 */ /* 0x000f280000100a00 */
[----:B-----5:R0:W-:Y:S01]  /*178c0*/  STL [R1+0x2b44], R2 ;  /* 0x002b440201007387 */ /* 0x0201e20000100800 */
[----:B---3--:R-:W-:-:S04]  /*178d0*/  IMAD.WIDE R8, R0, 0x2, R20 ;  /* 0x0000000200087825 */ /* 0x008fc800078e0214 */
[C---:B--2---:R-:W-:Y:S01]  /*178e0*/  IMAD.WIDE R6, R0.reuse, 0x2, R16 ;  /* 0x0000000200067825 */ /* 0x044fe200078e0210 */
[----:B-1----:R1:W2:Y:S03]  /*178f0*/  LDG.E.U16 R23, desc[UR10][R8.64] ;  /* 0x0000000a08177981 */ /* 0x0022a6000c1e1500 */
[C---:B----4-:R-:W-:Y:S01]  /*17900*/  IMAD.WIDE R4, R0.reuse, 0x2, R14 ;  /* 0x0000000200047825 */ /* 0x050fe200078e020e */
[----:B------:R3:W4:Y:S03]  /*17910*/  LDG.E.U16 R22, desc[UR10][R6.64] ;  /* 0x0000000a06167981 */ /* 0x000726000c1e1500 */
[C---:B-1----:R-:W-:Y:S02]  /*17920*/  IMAD.WIDE R8, R0.reuse, 0x2, R18 ;  /* 0x0000000200087825 */ /* 0x042fe400078e0212 */
[----:B------:R-:W4:Y:S02]  /*17930*/  LDG.E.U16 R19, desc[UR10][R4.64] ;  /* 0x0000000a04137981 */ /* 0x000f24000c1e1500 */
[----:B---3--:R-:W-:-:S02]  /*17940*/  IMAD.WIDE R6, R0, 0x2, R24 ;  /* 0x0000000200067825 */ /* 0x008fc400078e0218 */
[----:B------:R-:W3:Y:S02]  /*17950*/  LDG.E.U16 R3, desc[UR10][R8.64] ;  /* 0x0000000a08037981 */ /* 0x000ee4000c1e1500 */
[C---:B------:R-:W-:Y:S02]  /*17960*/  IMAD.WIDE R10, R0.reuse, 0x2, R10 ;  /* 0x00000002000a7825 */ /* 0x040fe400078e020a */
[----:B0-----:R-:W3:Y:S02]  /*17970*/  LDG.E.U16 R2, desc[UR10][R6.64] ;  /* 0x0000000a06027981 */ /* 0x001ee4000c1e1500 */
[C---:B------:R-:W-:Y:S02]  /*17980*/  IMAD.WIDE R12, R0.reuse, 0x2, R12 ;  /* 0x00000002000c7825 */ /* 0x040fe400078e020c */
[----:B------:R-:W3:Y:S04]  /*17990*/  LDG.E.U16 R11, desc[UR10][R10.64] ;  /* 0x0000000a0a0b7981 */ /* 0x000ee8000c1e1500 */
[----:B------:R-:W3:Y:S04]  /*179a0*/  LDG.E.U16 R13, desc[UR10][R12.64] ;  /* 0x0000000a0c0d7981 */ /* 0x000ee8000c1e1500 */
[----:B------:R-:W-:Y:S04]  /*179b0*/  STL [R1+0x2b40], R28 ;  /* 0x002b401c01007387 */ /* 0x000fe80000100800 */
[----:B------:R0:W-:Y:S04]  /*179c0*/  STL [R1+0x2b3c], R29 ;  /* 0x002b3c1d01007387 */ /* 0x0001e80000100800 */
[----:B------:R-:W3:Y:S04]  /*179d0*/  LDL.64 R4, [R1+0x2a20] ;  /* 0x002a200001047983 */ /* 0x000ee80000100a00 */
[----:B------:R-:W3:Y:S04]  /*179e0*/  LDL.64 R6, [R1+0x2a18] ;  /* 0x002a180001067983 */ /* 0x000ee80000100a00 */
[----:B------:R-:W3:Y:S04]  /*179f0*/  LDL.64 R8, [R1+0x2a10] ;  /* 0x002a100001087983 */ /* 0x000ee80000100a00 */
[----:B0-----:R-:W3:Y:S04]  /*17a00*/  LDL.64 R28, [R1+0x29f8] ;  /* 0x0029f800011c7983 */ /* 0x001ee80000100a00 */
[----:B------:R-:W3:Y:S04]  /*17a10*/  LDL.64 R26, [R1+0x29f0] ;  /* 0x0029f000011a7983 */ /* 0x000ee80000100a00 */
[----:B--2---:R-:W-:Y:S04]  /*17a20*/  STL [R1+0x9b4], R23 ;  /* 0x0009b41701007387 */ /* 0x004fe80000100800 */
[----:B----4-:R0:W-:Y:S04]  /*17a30*/  STL [R1+0x9bc], R22 ;  /* 0x0009bc1601007387 */ /* 0x0101e80000100800 */
[----:B0-----:R-:W2:Y:S04]  /*17a40*/  LDL.64 R22, [R1+0x29e8] ;  /* 0x0029e80001167983 */ /* 0x001ea80000100a00 */
[----:B------:R0:W-:Y:S04]  /*17a50*/  STL [R1+0x9ac], R19 ;  /* 0x0009ac1301007387 */ /* 0x0001e80000100800 */
[----:B0-----:R-:W4:Y:S04]  /*17a60*/  LDL.64 R18, [R1+0x29e0] ;  /* 0x0029e00001127983 */ /* 0x001f280000100a00 */
[----:B---3--:R-:W-:Y:S04]  /*17a70*/  STL [R1+0x9b8], R3 ;  /* 0x0009b80301007387 */ /* 0x008fe80000100800 */
[----:B------:R0:W-:Y:S04]  /*17a80*/  STL [R1+0x9a4], R2 ;  /* 0x0009a40201007387 */ /* 0x0001e80000100800 */
[----:B0-----:R-:W3:Y:S04]  /*17a90*/  LDL.64 R2, [R1+0x29d8] ;  /* 0x0029d80001027983 */ /* 0x001ee80000100a00 */
[----:B------:R0:W-:Y:S04]  /*17aa0*/  STL [R1+0x9b0], R11 ;  /* 0x0009b00b01007387 */ /* 0x0001e80000100800 */
[----:B0-----:R-:W2:Y:S04]  /*17ab0*/  LDL.64 R10, [R1+0x2a08] ;  /* 0x002a0800010a7983 */ /* 0x001ea80000100a00 */
[----:B------:R0:W-:Y:S04]  /*17ac0*/  STL [R1+0x9a8], R13 ;  /* 0x0009a80d01007387 */ /* 0x0001e80000100800 */
[----:B0-----:R-:W4:Y:S01]  /*17ad0*/  LDL.64 R12, [R1+0x2a00] ;  /* 0x002a0000010c7983 */ /* 0x001f220000100a00 */
[----:B------:R-:W-:-:S04]  /*17ae0*/  IMAD.WIDE R4, R0, 0x2, R4 ;  /* 0x0000000200047825 */ /* 0x000fc800078e0204 */
[C---:B------:R-:W-:Y:S02]  /*17af0*/  IMAD.WIDE R6, R0.reuse, 0x2, R6 ;  /* 0x0000000200067825 */ /* 0x040fe400078e0206 */
[----:B------:R-:W3:Y:S02]  /*17b00*/  LDG.E.U16 R5, desc[UR10][R4.64] ;  /* 0x0000000a04057981 */ /* 0x000ee4000c1e1500 */
[C---:B------:R-:W-:Y:S02]  /*17b10*/  IMAD.WIDE R8, R0.reuse, 0x2, R8 ;  /* 0x0000000200087825 */ /* 0x040fe400078e0208 */
[----:B------:R-:W3:Y:S04]  /*17b20*/  LDG.E.U16 R7, desc[UR10][R6.64] ;  /* 0x0000000a06077981 */ /* 0x000ee8000c1e1500 */
[----:B------:R-:W3:Y:S01]  /*17b30*/  LDG.E.U16 R9, desc[UR10][R8.64] ;  /* 0x0000000a08097981 */ /* 0x000ee2000c1e1500 */
[----:B--2---:R-:W-:-:S06]  /*17b40*/  IMAD.WIDE R10, R0, 0x2, R10 ;  /* 0x00000002000a7825 */ /* 0x004fcc00078e020a */
[----:B------:R-:W2:Y:S01]  /*17b50*/  LDG.E.U16 R11, desc[UR10][R10.64] ;  /* 0x0000000a0a0b7981 */ /* 0x000ea2000c1e1500 */
[----:B----4-:R-:W-:-:S06]  /*17b60*/  IMAD.WIDE R12, R0, 0x2, R12 ;  /* 0x00000002000c7825 */ /* 0x010fcc00078e020c */
[----:B------:R-:W4:Y:S04]  /*17b70*/  LDG.E.U16 R13, desc[UR10][R12.64] ;  /* 0x0000000a0c0d7981 */ /* 0x000f28000c1e1500 */
[----:B---3--:R0:W-:Y:S04]  /*17b80*/  STL [R1+0x9a0], R5 ;  /* 0x0009a00501007387 */ /* 0x0081e80000100800 */
[----:B------:R1:W-:Y:S04]  /*17b90*/  STL [R1+0x99c], R7 ;  /* 0x00099c0701007387 */ /* 0x0003e80000100800 */
[----:B------:R3:W-:Y:S01]  /*17ba0*/  STL [R1+0x998], R9 ;  /* 0x0009980901007387 */ /* 0x0007e20000100800 */
[----:B0-----:R-:W-:-:S04]  /*17bb0*/  IMAD.WIDE R4, R0, 0x2, R28 ;  /* 0x0000000200047825 */ /* 0x001fc800078e021c */
[----:B-1----:R-:W-:-:S04]  /*17bc0*/  IMAD.WIDE R6, R0, 0x2, R26 ;  /* 0x0000000200067825 */ /* 0x002fc800078e021a */
[C---:B---3--:R-:W-:Y:S01]  /*17bd0*/  IMAD.WIDE R8, R0.reuse, 0x2, R22 ;  /* 0x0000000200087825 */ /* 0x048fe200078e0216 */
[----:B--2---:R0:W-:Y:S03]  /*17be0*/  STL [R1+0x994], R11 ;  /* 0x0009940b01007387 */ /* 0x0041e60000100800 */
[C---:B0-----:R-:W-:Y:S02]  /*17bf0*/  IMAD.WIDE R10, R0.reuse, 0x2, R18 ;  /* 0x00000002000a7825 */ /* 0x041fe400078e0212 */
[----:B------:R-:W2:Y:S04]  /*17c00*/  LDG.E.U16 R19, desc[UR10][R4.64] ;  /* 0x0000000a04137981 */ /* 0x000ea8000c1e1500 */
[----:B----4-:R0:W-:Y:S04]  /*17c10*/  STL [R1+0x990], R13 ;  /* 0x0009900d01007387 */ /* 0x0101e80000100800 */
[----:B------:R-:W3:Y:S04]  /*17c20*/  LDG.E.U16 R11, desc[UR10][R10.64] ;  /* 0x0000000a0a0b7981 */ /* 0x000ee8000c1e1500 */
[----:B------:R-:W4:Y:S01]  /*17c30*/  LDL.64 R4, [R1+0x29d0] ;  /* 0x0029d00001047983 */ /* 0x000f220000100a00 */
[----:B0-----:R-:W-:-:S03]  /*17c40*/  IMAD.WIDE R12, R0, 0x2, R2 ;  /* 0x00000002000c7825 */ /* 0x001fc600078e0202 */
[----:B------:R-:W3:Y:S04]  /*17c50*/  LDG.E.U16 R3, desc[UR10][R8.64] ;  /* 0x0000000a08037981 */ /* 0x000ee8000c1e1500 */
[----:B------:R-:W4:Y:S04]  /*17c60*/  LDG.E.U16 R2, desc[UR10][R6.64] ;  /* 0x0000000a06027981 */ /* 0x000f28000c1e1500 */
[----:B------:R-:W4:Y:S04]  /*17c70*/  LDG.E.U16 R13, desc[UR10][R12.64] ;  /* 0x0000000a0c0d7981 */ /* 0x000f28000c1e1500 */
[----:B------:R-:W4:Y:S04]  /*17c80*/  LDL.64 R8, [R1+0x29c0] ;  /* 0x0029c00001087983 */ /* 0x000f280000100a00 */
[----:B------:R-:W4:Y:S04]  /*17c90*/  LDL.64 R6, [R1+0x29c8] ;  /* 0x0029c80001067983 */ /* 0x000f280000100a00 */
[----:B------:R-:W4:Y:S04]  /*17ca0*/  LDL.64 R28, [R1+0x29a8] ;  /* 0x0029a800011c7983 */ /* 0x000f280000100a00 */
[----:B------:R-:W4:Y:S04]  /*17cb0*/  LDL.64 R26, [R1+0x29a0] ;  /* 0x0029a000011a7983 */ /* 0x000f280000100a00 */
[----:B------:R-:W4:Y:S04]  /*17cc0*/  LDL.64 R22, [R1+0x2998] ;  /* 0x0029980001167983 */ /* 0x000f280000100a00 */
[----:B--2---:R0:W-:Y:S04]  /*17cd0*/  STL [R1+0x98c], R19 ;  /* 0x00098c1301007387 */ /* 0x0041e80000100800 */
[----:B0-----:R-:W2:Y:S04]  /*17ce0*/  LDL.64 R18, [R1+0x2990] ;  /* 0x0029900001127983 */ /* 0x001ea80000100a00 */
[----:B---3--:R-:W-:Y:S04]  /*17cf0*/  STL [R1+0x984], R3 ;  /* 0x0009840301007387 */ /* 0x008fe80000100800 */
[----:B----4-:R0:W-:Y:S04]  /*17d00*/  STL [R1+0x988], R2 ;  /* 0x0009880201007387 */ /* 0x0101e80000100800 */
[----:B0-----:R-:W3:Y:S04]  /*17d10*/  LDL.64 R2, [R1+0x2988] ;  /* 0x0029880001027983 */ /* 0x001ee80000100a00 */
[----:B------:R0:W-:Y:S04]  /*17d20*/  STL [R1+0x980], R11 ;  /* 0x0009800b01007387 */ /* 0x0001e80000100800 */
[----:B0-----:R-:W4:Y:S04]  /*17d30*/  LDL.64 R10, [R1+0x29b8] ;  /* 0x0029b800010a7983 */ /* 0x001f280000100a00 */
[----:B------:R0:W-:Y:S04]  /*17d40*/  STL [R1+0x97c], R13 ;  /* 0x00097c0d01007387 */ /* 0x0001e80000100800 */
[----:B0-----:R-:W2:Y:S01]  /*17d50*/  LDL.64 R12, [R1+0x29b0] ;  /* 0x0029b000010c7983 */ /* 0x001ea20000100a00 */
[----:B------:R-:W-:-:S04]  /*17d60*/  IMAD.WIDE R4, R0, 0x2, R4 ;  /* 0x0000000200047825 */ /* 0x000fc800078e0204 */
[C---:B------:R-:W-:Y:S02]  /*17d70*/  IMAD.WIDE R6, R0.reuse, 0x2, R6 ;  /* 0x0000000200067825 */ /* 0x040fe400078e0206 */
[----:B------:R-:W3:Y:S02]  /*17d80*/  LDG.E.U16 R5, desc[UR10][R4.64] ;  /* 0x0000000a04057981 */ /* 0x000ee4000c1e1500 */
[C---:B------:R-:W-:Y:S02]  /*17d90*/  IMAD.WIDE R8, R0.reuse, 0x2, R8 ;  /* 0x0000000200087825 */ /* 0x040fe400078e0208 */
[----:B------:R-:W3:Y:S04]  /*17da0*/  LDG.E.U16 R7, desc[UR10][R6.64] ;  /* 0x0000000a06077981 */ /* 0x000ee8000c1e1500 */
[----:B------:R-:W3:Y:S01]  /*17db0*/  LDG.E.U16 R9, desc[UR10][R8.64] ;  /* 0x0000000a08097981 */ /* 0x000ee2000c1e1500 */
[----:B----4-:R-:W-:-:S06]  /*17dc0*/  IMAD.WIDE R10, R0, 0x2, R10 ;  /* 0x00000002000a7825 */ /* 0x010fcc00078e020a */
[----:B------:R-:W4:Y:S01]  /*17dd0*/  LDG.E.U16 R11, desc[UR10][R10.64] ;  /* 0x0000000a0a0b7981 */ /* 0x000f22000c1e1500 */
[----:B--2---:R-:W-:-:S06]  /*17de0*/  IMAD.WIDE R12, R0, 0x2, R12 ;  /* 0x00000002000c7825 */ /* 0x004fcc00078e020c */
[----:B------:R-:W2:Y:S04]  /*17df0*/  LDG.E.U16 R13, desc[UR10][R12.64] ;  /* 0x0000000a0c0d7981 */ /* 0x000ea8000c1e1500 */
[----:B---3--:R0:W-:Y:S04]  /*17e00*/  STL [R1+0x978], R5 ;  /* 0x0009780501007387 */ /* 0x0081e80000100800 */
[----:B------:R1:W-:Y:S04]  /*17e10*/  STL [R1+0x974], R7 ;  /* 0x0009740701007387 */ /* 0x0003e80000100800 */
[----:B------:R3:W-:Y:S01]  /*17e20*/  STL [R1+0x970], R9 ;  /* 0x0009700901007387 */ /* 0x0007e20000100800 */
[----:B0-----:R-:W-:-:S04]  /*17e30*/  IMAD.WIDE R4, R0, 0x2, R28 ;  /* 0x0000000200047825 */ /* 0x001fc800078e021c */
[----:B-1----:R-:W-:-:S04]  /*17e40*/  IMAD.WIDE R6, R0, 0x2, R26 ;  /* 0x0000000200067825 */ /* 0x002fc800078e021a */
[C---:B---3--:R-:W-:Y:S01]  /*17e50*/  IMAD.WIDE R8, R0.reuse, 0x2, R22 ;  /* 0x0000000200087825 */ /* 0x048fe200078e0216 */
[----:B----4-:R0:W-:Y:S03]  /*17e60*/  STL [R1+0x96c], R11 ;  /* 0x00096c0b01007387 */ /* 0x0101e60000100800 */
[C---:B0-----:R-:W-:Y:S02]  /*17e70*/  IMAD.WIDE R10, R0.reuse, 0x2, R18 ;  /* 0x00000002000a7825 */ /* 0x041fe400078e0212 */
[----:B------:R-:W3:Y:S04]  /*17e80*/  LDG.E.U16 R19, desc[UR10][R4.64] ;  /* 0x0000000a04137981 */ /* 0x000ee8000c1e1500 */
[----:B--2---:R0:W-:Y:S04]  /*17e90*/  STL [R1+0x968], R13 ;  /* 0x0009680d01007387 */ /* 0x0041e80000100800 */
[----:B------:R-:W2:Y:S04]  /*17ea0*/  LDG.E.U16 R11, desc[UR10][R10.64] ;  /* 0x0000000a0a0b7981 */ /* 0x000ea8000c1e1500 */
[----:B------:R-:W4:Y:S01]  /*17eb0*/  LDL.64 R4, [R1+0x2980] ;  /* 0x0029800001047983 */ /* 0x000f220000100a00 */
[----:B0-----:R-:W-:-:S03]  /*17ec0*/  IMAD.WIDE R12, R0, 0x2, R2 ;  /* 0x00000002000c7825 */ /* 0x001fc600078e0202 */
[----:B------:R-:W2:Y:S04]  /*17ed0*/  LDG.E.U16 R3, desc[UR10][R8.64] ;  /* 0x0000000a08037981 */ /* 0x000ea8000c1e1500 */
[----:B------:R-:W4:Y:S04]  /*17ee0*/  LDG.E.U16 R2, desc[UR10][R6.64] ;  /* 0x0000000a06027981 */ /* 0x000f28000c1e1500 */
[----:B------:R-:W4:Y:S04]  /*17ef0*/  LDG.E.U16 R13, desc[UR10][R12.64] ;  /* 0x0000000a0c0d7981 */ /* 0x000f28000c1e1500 */
[----:B------:R-:W4:Y:S04]  /*17f00*/  LDL.64 R8, [R1+0x2970] ;  /* 0x0029700001087983 */ /* 0x000f280000100a00 */
[----:B------:R-:W4:Y:S04]  /*17f10*/  LDL.64 R6, [R1+0x2978] ;  /* 0x0029780001067983 */ /* 0x000f280000100a00 */
[----:B------:R-:W4:Y:S04]  /*17f20*/  LDL.64 R28, [R1+0x2958] ;  /* 0x00295800011c7983 */ /* 0x000f280000100a00 */
[----:B------:R-:W4:Y:S04]  /*17f30*/  LDL.64 R26, [R1+0x2950] ;  /* 0x00295000011a7983 */ /* 0x000f280000100a00 */
[----:B------:R-:W4:Y:S04]  /*17f40*/  LDL.64 R22, [R1+0x2948] ;  /* 0x0029480001167983 */ /* 0x000f280000100a00 */
[----:B---3--:R0:W-:Y:S04]  /*17f50*/  STL [R1+0x964], R19 ;  /* 0x0009641301007387 */ /* 0x0081e80000100800 */
[----:B0-----:R-:W3:Y:S04]  /*17f60*/  LDL.64 R18, [R1+0x2940] ;  /* 0x0029400001127983 */ /* 0x001ee80000100a00 */
[----:B--2---:R-:W-:Y:S04]  /*17f70*/  STL [R1+0x95c], R3 ;  /* 0x00095c0301007387 */ /* 0x004fe80000100800 */
[----:B----4-:R0:W-:Y:S04]  /*17f80*/  STL [R1+0x960], R2 ;  /* 0x0009600201007387 */ /* 0x0101e80000100800 */
[----:B0-----:R-:W2:Y:S04]  /*17f90*/  LDL.64 R2, [R1+0x2938] ;  /* 0x0029380001027983 */ /* 0x001ea80000100a00 */
[----:B------:R0:W-:Y:S04]  /*17fa0*/  STL [R1+0x958], R11 ;  /* 0x0009580b01007387 */ /* 0x0001e80000100800 */
[----:B0-----:R-:W4:Y:S04]  /*17fb0*/  LDL.64 R10, [R1+0x2968] ;  /* 0x00296800010a7983 */ /* 0x001f280000100a00 */
[----:B------:R0:W-:Y:S04]  /*17fc0*/  STL [R1+0x954], R13 ;  /* 0x0009540d01007387 */ /* 0x0001e80000100800 */
[----:B0-----:R-:W3:Y:S01]  /*17fd0*/  LDL.64 R12, [R1+0x2960] ;  /* 0x00296000010c7983 */ /* 0x001ee20000100a00 */
[----:B------:R-:W-:-:S04]  /*17fe0*/  IMAD.WIDE R4, R0, 0x2, R4 ;  /* 0x0000000200047825 */ /* 0x000fc800078e0204 */
[C---:B------:R-:W-:Y:S02]  /*17ff0*/  IMAD.WIDE R6, R0.reuse, 0x2, R6 ;  /* 0x0000000200067825 */ /* 0x040fe400078e0206 */
[----:B------:R-:W2:Y:S02]  /*18000*/  LDG.E.U16 R5, desc[UR10][R4.64] ;  /* 0x0000000a04057981 */ /* 0x000ea4000c1e1500 */
[C---:B------:R-:W-:Y:S02]  /*18010*/  IMAD.WIDE R8, R0.reuse, 0x2, R8 ;  /* 0x0000000200087825 */ /* 0x040fe400078e0208 */
[----:B------:R-:W2:Y:S04]  /*18020*/  LDG.E.U16 R7, desc[UR10][R6.64] ;  /* 0x0000000a06077981 */ /* 0x000ea8000c1e1500 */
[----:B------:R-:W2:Y:S01]  /*18030*/  LDG.E.U16 R9, desc[UR10][R8.64] ;  /* 0x0000000a08097981 */ /* 0x000ea2000c1e1500 */
[----:B----4-:R-:W-:-:S06]  /*18040*/  IMAD.WIDE R10, R0, 0x2, R10 ;  /* 0x00000002000a7825 */ /* 0x010fcc00078e020a */
[----:B------:R-:W4:Y:S01]  /*18050*/  LDG.E.U16 R11, desc[UR10][R10.64] ;  /* 0x0000000a0a0b7981 */ /* 0x000f22000c1e1500 */
[----:B---3--:R-:W-:-:S06]  /*18060*/  IMAD.WIDE R12, R0, 0x2, R12 ;  /* 0x00000002000c7825 */ /* 0x008fcc00078e020c */
[----:B------:R-:W3:Y:S04]  /*18070*/  LDG.E.U16 R13, desc[UR10][R12.64] ;  /* 0x0000000a0c0d7981 */ /* 0x000ee8000c1e1500 */
[----:B--2---:R0:W-:Y:S04]  /*18080*/  STL [R1+0x950], R5 ;  /* 0x0009500501007387 */ /* 0x0041e80000100800 */
[----:B------:R1:W-:Y:S04]  /*18090*/  STL [R1+0x94c], R7 ;  /* 0x00094c0701007387 */ /* 0x0003e80000100800 */
[----:B------:R2:W-:Y:S01]  /*180a0*/  STL [R1+0x948], R9 ;  /* 0x0009480901007387 */ /* 0x0005e20000100800 */
[----:B0-----:R-:W-:-:S04]  /*180b0*/  IMAD.WIDE R4, R0, 0x2, R28 ;  /* 0x0000000200047825 */ /* 0x001fc800078e021c */
[----:B-1----:R-:W-:-:S04]  /*180c0*/  IMAD.WIDE R6, R0, 0x2, R26 ;  /* 0x0000000200067825 */ /* 0x002fc800078e021a */
[C---:B--2---:R-:W-:Y:S01]  /*180d0*/  IMAD.WIDE R8, R0.reuse, 0x2, R22 ;  /* 0x0000000200087825 */ /* 0x044fe200078e0216 */
[----:B----4-:R0:W-:Y:S03]  /*180e0*/  STL [R1+0x944], R11 ;  /* 0x0009440b01007387 */ /* 0x0101e60000100800 */
[C---:B0-----:R-:W-:Y:S02]  /*180f0*/  IMAD.WIDE R10, R0.reuse, 0x2, R18 ;  /* 0x00000002000a7825 */ /* 0x041fe400078e0212 */
[----:B------:R-:W2:Y:S04]  /*18100*/  LDG.E.U16 R19, desc[UR10][R4.64] ;  /* 0x0000000a04137981 */ /* 0x000ea8000c1e1500 */
[----:B---3--:R0:W-:Y:S04]  /*18110*/  STL [R1+0x940], R13 ;  /* 0x0009400d01007387 */ /* 0x0081e80000100800 */
        /* <DEDUP_REMOVED lines=524> */
[----:B------:R-:W2:Y:S04]  /*1a1e0*/  LDG.E.U16 R2, desc[UR10][R6.64] ;  /* 0x0000000a06027981 */ /* 0x000ea8000c1e1500 */
[----:B------:R-:W2:Y:S04]  /*1a1f0*/  LDG.E.U16 R13, desc[UR10][R12.64] ;  /* 0x0000000a0c0d7981 */ /* 0x000ea8000c1e1500 */
[----:B------:R-:W2:Y:S04]  /*1a200*/  LDL.64 R8, [R1+0x2510] ;  /* 0x0025100001087983 */ /* 0x000ea80000100a00 */
[----:B------:R-:W2:Y:S04]  /*1a210*/  LDL.64 R6, [R1+0x2518] ;  /* 0x0025180001067983 */ /* 0x000ea80000100a00 */
[----:B------:R-:W2:Y:S04]  /*1a220*/  LDL.64 R28, [R1+0x24f8] ;  /* 0x0024f800011c7983 */ /* 0x000ea80000100a00 */
[----:B------:R-:W2:Y:S04]  /*1a230*/  LDL.64 R26, [R1+0x24f0] ;  /* 0x0024f000011a7983 */ /* 0x000ea80000100a00 */
[----:B------:R-:W2:Y:S04]  /*1a240*/  LDL.64 R22, [R1+0x24e8] ;  /* 0x0024e80001167983 */ /* 0x000ea80000100a00 */
[----:B---3--:R0:W-:Y:S04]  /*1a250*/  STL [R1+0x72c], R19 ;  /* 0x00072c1301007387 */ /* 0x0081e80000100800 */
[----:B0-----:R-:W3:Y:S01]  /*1a260*/  LDL.64 R18, [R1+0x24e0] ;  /* 0x0024e00001127983 */ /* 0x001ee20000100a00 */
[----:B----4-:R-:W-:-:S03]  /*1a270*/  IMAD.WIDE R4, R0, 0x2, R4 ;  /* 0x0000000200047825 */ /* 0x010fc600078e0204 */
[----:B--2---:R-:W-:Y:S04]  /*1a280*/  STL [R1+0x738], R3 ;  /* 0x0007380301007387 */ /* 0x004fe80000100800 */
[----:B------:R0:W-:Y:S04]  /*1a290*/  STL [R1+0x724], R2 ;  /* 0x0007240201007387 */ /* 0x0001e80000100800 */
[----:B------:R-:W2:Y:S04]  /*1a2a0*/  LDG.E.U16 R5, desc[UR10][R4.64] ;  /* 0x0000000a04057981 */ /* 0x000ea8000c1e1500 */
[----:B0-----:R-:W4:Y:S04]  /*1a2b0*/  LDL.64 R2, [R1+0x24d8] ;  /* 0x0024d80001027983 */ /* 0x001f280000100a00 */
[----:B------:R0:W-:Y:S04]  /*1a2c0*/  STL [R1+0x730], R11 ;  /* 0x0007300b01007387 */ /* 0x0001e80000100800 */
[----:B0-----:R-:W3:Y:S04]  /*1a2d0*/  LDL.64 R10, [R1+0x2508] ;  /* 0x00250800010a7983 */ /* 0x001ee80000100a00 */
[----:B------:R0:W-:Y:S04]  /*1a2e0*/  STL [R1+0x728], R13 ;  /* 0x0007280d01007387 */ /* 0x0001e80000100800 */
[----:B0-----:R-:W4:Y:S01]  /*1a2f0*/  LDL.64 R12, [R1+0x2500] ;  /* 0x00250000010c7983 */ /* 0x001f220000100a00 */
[----:B------:R-:W-:-:S04]  /*1a300*/  IMAD.WIDE R6, R0, 0x2, R6 ;  /* 0x0000000200067825 */ /* 0x000fc800078e0206 */
[C---:B------:R-:W-:Y:S02]  /*1a310*/  IMAD.WIDE R8, R0.reuse, 0x2, R8 ;  /* 0x0000000200087825 */ /* 0x040fe400078e0208 */
[----:B------:R-:W4:Y:S04]  /*1a320*/  LDG.E.U16 R7, desc[UR10][R6.64] ;  /* 0x0000000a06077981 */ /* 0x000f28000c1e1500 */
[----:B------:R-:W4:Y:S04]  /*1a330*/  LDG.E.U16 R9, desc[UR10][R8.64] ;  /* 0x0000000a08097981 */ /* 0x000f28000c1e1500 */
[----:B--2---:R0:W-:Y:S01]  /*1a340*/  STL [R1+0x720], R5 ;  /* 0x0007200501007387 */ /* 0x0041e20000100800 */
[----:B---3--:R-:W-:-:S05]  /*1a350*/  IMAD.WIDE R10, R0, 0x2, R10 ;  /* 0x00000002000a7825 */ /* 0x008fca00078e020a */
[----:B------:R1:W2:Y:S01]  /*1a360*/  LDG.E.U16 R4, desc[UR10][R10.64] ;  /* 0x0000000a0a047981 */ /* 0x0002a2000c1e1500 */
[----:B----4-:R-:W-:-:S05]  /*1a370*/  IMAD.WIDE R12, R0, 0x2, R12 ;  /* 0x00000002000c7825 */ /* 0x010fca00078e020c */
[----:B0-----:R0:W3:Y:S01]  /*1a380*/  LDG.E.U16 R5, desc[UR10][R12.64] ;  /* 0x0000000a0c057981 */ /* 0x0010e2000c1e1500 */
[----:B-1----:R-:W-:-:S03]  /*1a390*/  IMAD.WIDE R10, R0, 0x2, R22 ;  /* 0x00000002000a7825 */ /* 0x002fc600078e0216 */
[----:B------:R1:W-:Y:S04]  /*1a3a0*/  STL [R1+0x52c], R7 ;  /* 0x00052c0701007387 */ /* 0x0003e80000100800 */
[----:B------:R4:W-:Y:S01]  /*1a3b0*/  STL [R1+0x528], R9 ;  /* 0x0005280901007387 */ /* 0x0009e20000100800 */
[----:B0-----:R-:W-:-:S04]  /*1a3c0*/  IMAD.WIDE R12, R0, 0x2, R18 ;  /* 0x00000002000c7825 */ /* 0x001fc800078e0212 */
[C---:B-1----:R-:W-:Y:S02]  /*1a3d0*/  IMAD.WIDE R6, R0.reuse, 0x2, R28 ;  /* 0x0000000200067825 */ /* 0x042fe400078e021c */
[----:B------:R-:W2:Y:S02]  /*1a3e0*/  LDG.E.U16 R13, desc[UR10][R12.64] ;  /* 0x0000000a0c0d7981 */ /* 0x000ea4000c1e1500 */
[C---:B----4-:R-:W-:Y:S02]  /*1a3f0*/  IMAD.WIDE R8, R0.reuse, 0x2, R26 ;  /* 0x0000000200087825 */ /* 0x050fe400078e021a */
[----:B------:R-:W4:Y:S04]  /*1a400*/  LDG.E.U16 R19, desc[UR10][R6.64] ;  /* 0x0000000a06137981 */ /* 0x000f28000c1e1500 */
[----:B---3--:R-:W-:Y:S04]  /*1a410*/  STL [R1+0x520], R5 ;  /* 0x0005200501007387 */ /* 0x008fe80000100800 */
[----:B--2---:R0:W-:Y:S04]  /*1a420*/  STL [R1+0x524], R4 ;  /* 0x0005240401007387 */ /* 0x0041e80000100800 */
[----:B------:R-:W2:Y:S04]  /*1a430*/  LDL.64 R6, [R1+0x24b8] ;  /* 0x0024b80001067983 */ /* 0x000ea80000100a00 */
[----:B------:R-:W3:Y:S01]  /*1a440*/  LDL.64 R28, [R1+0x24a8] ;  /* 0x0024a800011c7983 */ /* 0x000ee20000100a00 */
[----:B0-----:R-:W-:-:S03]  /*1a450*/  IMAD.WIDE R4, R0, 0x2, R2 ;  /* 0x0000000200047825 */ /* 0x001fc600078e0202 */
[----:B------:R-:W2:Y:S04]  /*1a460*/  LDG.E.U16 R3, desc[UR10][R10.64] ;  /* 0x0000000a0a037981 */ /* 0x000ea8000c1e1500 */
[----:B------:R-:W3:Y:S04]  /*1a470*/  LDG.E.U16 R2, desc[UR10][R8.64] ;  /* 0x0000000a08027981 */ /* 0x000ee8000c1e1500 */
[----:B------:R-:W3:Y:S04]  /*1a480*/  LDG.E.U16 R5, desc[UR10][R4.64] ;  /* 0x0000000a04057981 */ /* 0x000ee8000c1e1500 */
[----:B------:R-:W3:Y:S04]  /*1a490*/  LDL.64 R10, [R1+0x24c8] ;  /* 0x0024c800010a7983 */ /* 0x000ee80000100a00 */
[----:B------:R-:W3:Y:S04]  /*1a4a0*/  LDL.64 R8, [R1+0x24c0] ;  /* 0x0024c00001087983 */ /* 0x000ee80000100a00 */
[----:B------:R-:W3:Y:S04]  /*1a4b0*/  LDL.64 R26, [R1+0x24a0] ;  /* 0x0024a000011a7983 */ /* 0x000ee80000100a00 */
[----:B------:R-:W3:Y:S04]  /*1a4c0*/  LDL.64 R22, [R1+0x2498] ;  /* 0x0024980001167983 */ /* 0x000ee80000100a00 */
[----:B----4-:R0:W-:Y:S04]  /*1a4d0*/  STL [R1+0x51c], R19 ;  /* 0x00051c1301007387 */ /* 0x0101e80000100800 */
[----:B0-----:R-:W4:Y:S04]  /*1a4e0*/  LDL.64 R18, [R1+0x2490] ;  /* 0x0024900001127983 */ /* 0x001f280000100a00 */
[----:B--2---:R-:W-:Y:S04]  /*1a4f0*/  STL [R1+0x514], R3 ;  /* 0x0005140301007387 */ /* 0x004fe80000100800 */
[----:B---3--:R0:W-:Y:S04]  /*1a500*/  STL [R1+0x518], R2 ;  /* 0x0005180201007387 */ /* 0x0081e80000100800 */
[----:B0-----:R-:W2:Y:S04]  /*1a510*/  LDL.64 R2, [R1+0x2488] ;  /* 0x0024880001027983 */ /* 0x001ea80000100a00 */
[----:B------:R0:W-:Y:S04]  /*1a520*/  STL [R1+0x50c], R13 ;  /* 0x00050c0d01007387 */ /* 0x0001e80000100800 */
[----:B0-----:R-:W3:Y:S04]  /*1a530*/  LDL.64 R12, [R1+0x24d0] ;  /* 0x0024d000010c7983 */ /* 0x001ee80000100a00 */
[----:B------:R0:W-:Y:S04]  /*1a540*/  STL [R1+0x510], R5 ;  /* 0x0005100501007387 */ /* 0x0001e80000100800 */
[----:B0-----:R-:W4:Y:S01]  /*1a550*/  LDL.64 R4, [R1+0x24b0] ;  /* 0x0024b00001047983 */ /* 0x001f220000100a00 */
[----:B------:R-:W-:-:S04]  /*1a560*/  IMAD.WIDE R10, R0, 0x2, R10 ;  /* 0x00000002000a7825 */ /* 0x000fc800078e020a */
[C---:B------:R-:W-:Y:S02]  /*1a570*/  IMAD.WIDE R8, R0.reuse, 0x2, R8 ;  /* 0x0000000200087825 */ /* 0x040fe400078e0208 */
[----:B------:R-:W2:Y:S02]  /*1a580*/  LDG.E.U16 R11, desc[UR10][R10.64] ;  /* 0x0000000a0a0b7981 */ /* 0x000ea4000c1e1500 */
[C---:B------:R-:W-:Y:S02]  /*1a590*/  IMAD.WIDE R6, R0.reuse, 0x2, R6 ;  /* 0x0000000200067825 */ /* 0x040fe400078e0206 */
[----:B------:R-:W2:Y:S04]  /*1a5a0*/  LDG.E.U16 R9, desc[UR10][R8.64] ;  /* 0x0000000a08097981 */ /* 0x000ea8000c1e1500 */
[----:B------:R-:W2:Y:S01]  /*1a5b0*/  LDG.E.U16 R7, desc[UR10][R6.64] ;  /* 0x0000000a06077981 */ /* 0x000ea2000c1e1500 */
[----:B---3--:R-:W-:-:S06]  /*1a5c0*/  IMAD.WIDE R12, R0, 0x2, R12 ;  /* 0x00000002000c7825 */ /* 0x008fcc00078e020c */
[----:B------:R-:W3:Y:S01]  /*1a5d0*/  LDG.E.U16 R13, desc[UR10][R12.64] ;  /* 0x0000000a0c0d7981 */ /* 0x000ee2000c1e1500 */
[----:B----4-:R-:W-:-:S06]  /*1a5e0*/  IMAD.WIDE R4, R0, 0x2, R4 ;  /* 0x0000000200047825 */ /* 0x010fcc00078e0204 */
[----:B------:R-:W4:Y:S04]  /*1a5f0*/  LDG.E.U16 R5, desc[UR10][R4.64] ;  /* 0x0000000a04057981 */ /* 0x000f28000c1e1500 */
[----:B---3--:R0:W-:Y:S04]  /*1a600*/  STL [R1+0x500], R13 ;  /* 0x0005000d01007387 */ /* 0x0081e80000100800 */
[----:B--2---:R1:W-:Y:S04]  /*1a610*/  STL [R1+0x4fc], R11 ;  /* 0x0004fc0b01007387 */ /* 0x0043e80000100800 */
[----:B------:R2:W-:Y:S01]  /*1a620*/  STL [R1+0x4f8], R9 ;  /* 0x0004f80901007387 */ /* 0x0005e20000100800 */
[----:B0-----:R-:W-:-:S03]  /*1a630*/  IMAD.WIDE R12, R0, 0x2, R28 ;  /* 0x00000002000c7825 */ /* 0x001fc600078e021c */
[----:B------:R0:W-:Y:S01]  /*1a640*/  STL [R1+0x508], R7 ;  /* 0x0005080701007387 */ /* 0x0001e20000100800 */
[----:B-1----:R-:W-:-:S04]  /*1a650*/  IMAD.WIDE R10, R0, 0x2, R26 ;  /* 0x00000002000a7825 */ /* 0x002fc800078e021a */
[C---:B--2---:R-:W-:Y:S01]  /*1a660*/  IMAD.WIDE R8, R0.reuse, 0x2, R22 ;  /* 0x0000000200087825 */ /* 0x044fe200078e0216 */
[----:B----4-:R1:W-:Y:S03]  /*1a670*/  STL [R1+0x504], R5 ;  /* 0x0005040501007387 */ /* 0x0103e60000100800 */
[C---:B0-----:R-:W-:Y:S01]  /*1a680*/  IMAD.WIDE R6, R0.reuse, 0x2, R18 ;  /* 0x0000000200067825 */ /* 0x041fe200078e0212 */
[----:B------:R-:W2:Y:S04]  /*1a690*/  LDL.64 R28, [R1+0x2458] ;  /* 0x00245800011c7983 */ /* 0x000ea80000100a00 */
[----:B------:R-:W3:Y:S01]  /*1a6a0*/  LDG.E.U16 R19, desc[UR10][R12.64] ;  /* 0x0000000a0c137981 */ /* 0x000ee2000c1e1500 */
[----:B-1----:R-:W-:-:S03]  /*1a6b0*/  IMAD.WIDE R4, R0, 0x2, R2 ;  /* 0x0000000200047825 */ /* 0x002fc600078e0202 */
[----:B------:R-:W4:Y:S04]  /*1a6c0*/  LDG.E.U16 R3, desc[UR10][R8.64] ;  /* 0x0000000a08037981 */ /* 0x000f28000c1e1500 */
        /* <DEDUP_REMOVED lines=9> */
[----:B0-----:R-:W3:Y:S04]  /*1a760*/  LDL.64 R18, [R1+0x2440] ;  /* 0x0024400001127983 */ /* 0x001ee80000100a00 */
[----:B----4-:R-:W-:Y:S04]  /*1a770*/  STL [R1+0x4f4], R3 ;  /* 0x0004f40301007387 */ /* 0x010fe80000100800 */
[----:B--2---:R0:W-:Y:S04]  /*1a780*/  STL [R1+0x4e4], R2 ;  /* 0x0004e40201007387 */ /* 0x0041e80000100800 */
        /* <DEDUP_REMOVED lines=30> */
[----:B------:R-:W4:Y:S04]  /*1a970*/  LDL.64 R28, [R1+0x2408] ;  /* 0x00240800011c7983 */ /* 0x000f280000100a00 */
[----:B------:R-:W4:Y:S04]  /*1a980*/  LDL.64 R8, [R1+0x2428] ;  /* 0x0024280001087983 */ /* 0x000f280000100a00 */
[----:B------:R-:W4:Y:S04]  /*1a990*/  LDL.64 R10, [R1+0x2420] ;  /* 0x00242000010a7983 */ /* 0x000f280000100a00 */
[----:B------:R-:W4:Y:S04]  /*1a9a0*/  LDL.64 R26, [R1+0x2400] ;  /* 0x00240000011a7983 */ /* 0x000f280000100a00 */
[----:B------:R-:W4:Y:S04]  /*1a9b0*/  LDL.64 R22, [R1+0x23f8] ;  /* 0x0023f80001167983 */ /* 0x000f280000100a00 */
[----:B------:R-:W4:Y:S04]  /*1a9c0*/  LDG.E.U16 R5, desc[UR10][R4.64] ;  /* 0x0000000a04057981 */ /* 0x000f28000c1e1500 */
        /* <DEDUP_REMOVED lines=9> */
[----:B----4-:R-:W-:-:S06]  /*1aa60*/  IMAD.WIDE R6, R0, 0x2, R6 ;  /* 0x0000000200067825 */ /* 0x010fcc00078e0206 */
[----:B------:R-:W4:Y:S01]  /*1aa70*/  LDG.E.U16 R7, desc[UR10][R6.64] ;  /* 0x0000000a06077981 */ /* 0x000f22000c1e1500 */
[----:B------:R-:W-:-:S04]  /*1aa80*/  IMAD.WIDE R8, R0, 0x2, R8 ;  /* 0x0000000200087825 */ /* 0x000fc800078e0208 */
[C---:B------:R-:W-:Y:S02]  /*1aa90*/  IMAD.WIDE R12, R0.reuse, 0x2, R12 ;  /* 0x00000002000c7825 */ /* 0x040fe400078e020c */
[----:B------:R-:W3:Y:S02]  /*1aaa0*/  LDG.E.U16 R9, desc[UR10][R8.64] ;  /* 0x0000000a08097981 */ /* 0x000ee4000c1e1500 */
[----:B------:R-:W-:-:S04]  /*1aab0*/  IMAD.WIDE R10, R0, 0x2, R10 ;  /* 0x00000002000a7825 */ /* 0x000fc800078e020a */
[C---:B--2---:R-:W-:Y:S01]  /*1aac0*/  IMAD.WIDE R4, R0.reuse, 0x2, R4 ;  /* 0x0000000200047825 */ /* 0x044fe200078e0204 */
[----:B------:R0:W2:Y:S05]  /*1aad0*/  LDG.E.U16 R6, desc[UR10][R10.64] ;  /* 0x0000000a0a067981 */ /* 0x0000aa000c1e1500 */
[----:B------:R-:W2:Y:S04]  /*1aae0*/  LDG.E.U16 R5, desc[UR10][R4.64] ;  /* 0x0000000a04057981 */ /* 0x000ea8000c1e1500 */
[----:B----4-:R1:W-:Y:S04]  /*1aaf0*/  STL [R1+0x4b8], R7 ;  /* 0x0004b80701007387 */ /* 0x0103e80000100800 */
[----:B-1----:R1:W4:Y:S01]  /*1ab00*/  LDG.E.U16 R7, desc[UR10][R12.64] ;  /* 0x0000000a0c077981 */ /* 0x002322000c1e1500 */
[----:B0-----:R-:W-:-:S03]  /*1ab10*/  IMAD.WIDE R10, R0, 0x2, R26 ;  /* 0x00000002000a7825 */ /* 0x001fc600078e021a */
[----:B---3--:R0:W-:Y:S01]  /*1ab20*/  STL [R1+0x4b4], R9 ;  /* 0x0004b40901007387 */ /* 0x0081e20000100800 */
[----:B-1----:R-:W-:-:S04]  /*1ab30*/  IMAD.WIDE R12, R0, 0x2, R28 ;  /* 0x00000002000c7825 */ /* 0x002fc800078e021c */
[C---:B0-----:R-:W-:Y:S01]  /*1ab40*/  IMAD.WIDE R8, R0.reuse, 0x2, R22 ;  /* 0x0000000200087825 */ /* 0x041fe200078e0216 */
[----:B----4-:R-:W-:Y:S04]  /*1ab50*/  STL [R1+0x49c], R7 ;  /* 0x00049c0701007387 */ /* 0x010fe80000100800 */
[----:B--2---:R0:W-:Y:S04]  /*1ab60*/  STL [R1+0x4b0], R6 ;  /* 0x0004b00601007387 */ /* 0x0041e80000100800 */
[----:B------:R1:W-:Y:S04]  /*1ab70*/  STL [R1+0x498], R5 ;  /* 0x0004980501007387 */ /* 0x0003e80000100800 */
[----:B------:R-:W2:Y:S01]  /*1ab80*/  LDL.64 R28, [R1+0x23b8] ;  /* 0x0023b800011c7983 */ /* 0x000ea20000100a00 */
[----:B0-----:R-:W-:-:S03]  /*1ab90*/  IMAD.WIDE R6, R0, 0x2, R18 ;  /* 0x0000000200067825 */ /* 0x001fc600078e0212 */
        /* <DEDUP_REMOVED lines=23> */
[----:B------:R-:W-:-:S06]  /*1ad10*/  IMAD.WIDE R8, R0, 0x2, R8 ;  /* 0x0000000200087825 */ /* 0x000fcc00078e0208 */
[----:B------:R-:W2:Y:S04]  /*1ad20*/  LDG.E.U16 R9, desc[UR10][R8.64] ;  /* 0x0000000a08097981 */ /* 0x000ea8000c1e1500 */
[----:B------:R0:W2:Y:S01]  /*1ad30*/  LDG.E.U16 R13, desc[UR10][R10.64] ;  /* 0x0000000a0a0d7981 */ /* 0x0000a2000c1e1500 */
[----:B----4-:R-:W-:-:S06]  /*1ad40*/  IMAD.WIDE R6, R0, 0x2, R6 ;  /* 0x0000000200067825 */ /* 0x010fcc00078e0206 */
[----:B------:R-:W4:Y:S01]  /*1ad50*/  LDG.E.U16 R7, desc[UR10][R6.64] ;  /* 0x0000000a06077981 */ /* 0x000f22000c1e1500 */
[----:B---3--:R-:W-:-:S06]  /*1ad60*/  IMAD.WIDE R4, R0, 0x2, R4 ;  /* 0x0000000200047825 */ /* 0x008fcc00078e0204 */
[----:B------:R-:W3:Y:S01]  /*1ad70*/  LDG.E.U16 R5, desc[UR10][R4.64] ;  /* 0x0000000a04057981 */ /* 0x000ee2000c1e1500 */
[----:B0-----:R-:W-:-:S03]  /*1ad80*/  IMAD.WIDE R10, R0, 0x2, R28 ;  /* 0x00000002000a7825 */ /* 0x001fc600078e021c */
[----:B--2---:R-:W-:Y:S04]  /*1ad90*/  STL [R1+0x468], R13 ;  /* 0x0004680d01007387 */ /* 0x004fe80000100800 */
[----:B------:R0:W-:Y:S04]  /*1ada0*/  STL [R1+0x454], R12 ;  /* 0x0004540c01007387 */ /* 0x0001e80000100800 */
[----:B------:R1:W-:Y:S01]  /*1adb0*/  STL [R1+0x464], R9 ;  /* 0x0004640901007387 */ /* 0x0003e20000100800 */
[----:B0-----:R-:W-:-:S04]  /*1adc0*/  IMAD.WIDE R12, R0, 0x2, R26 ;  /* 0x00000002000c7825 */ /* 0x001fc800078e021a */
[C---:B-1----:R-:W-:Y:S01]  /*1add0*/  IMAD.WIDE R8, R0.reuse, 0x2, R22 ;  /* 0x0000000200087825 */ /* 0x042fe200078e0216 */
        /* <DEDUP_REMOVED lines=58> */
[----:B----4-:R0:W-:Y:S01]  /*1b180*/  STL [R1+0x3ac], R2 ;  /* 0x0003ac0201007387 */ /* 0x0101e20000100800 */
[----:B------:R-:W-:-:S06]  /*1b190*/  IMAD.WIDE R12, R0, 0x2, R12 ;  /* 0x00000002000c7825 */ /* 0x000fcc00078e020c */
[----:B------:R-:W2:Y:S04]  /*1b1a0*/  LDG.E.U16 R13, desc[UR10][R12.64] ;  /* 0x0000000a0c0d7981 */ /* 0x000ea8000c1e1500 */
[----:B0-----:R-:W4:Y:S04]  /*1b1b0*/  LDL.64 R2, [R1+0x22f8] ;  /* 0x0022f80001027983 */ /* 0x001f280000100a00 */
[----:B------:R0:W-:Y:S04]  /*1b1c0*/  STL [R1+0x420], R7 ;  /* 0x0004200701007387 */ /* 0x0001e80000100800 */
[----:B0-----:R-:W3:Y:S04]  /*1b1d0*/  LDL.64 R6, [R1+0x2338] ;  /* 0x0023380001067983 */ /* 0x001ee80000100a00 */
[----:B------:R0:W-:Y:S04]  /*1b1e0*/  STL [R1+0x41c], R5 ;  /* 0x00041c0501007387 */ /* 0x0001e80000100800 */
[----:B0-----:R-:W4:Y:S01]  /*1b1f0*/  LDL.64 R4, [R1+0x2320] ;  /* 0x0023200001047983 */ /* 0x001f220000100a00 */
[----:B------:R-:W-:-:S04]  /*1b200*/  IMAD.WIDE R10, R0, 0x2, R10 ;  /* 0x00000002000a7825 */ /* 0x000fc800078e020a */
[----:B------:R-:W-:-:S05]  /*1b210*/  IMAD.WIDE R8, R0, 0x2, R8 ;  /* 0x0000000200087825 */ /* 0x000fca00078e0208 */
[----:B------:R-:W4:Y:S04]  /*1b220*/  LDG.E.U16 R12, desc[UR10][R8.64] ;  /* 0x0000000a080c7981 */ /* 0x000f28000c1e1500 */
[----:B--2---:R0:W-:Y:S04]  /*1b230*/  STL [R1+0x3fc], R13 ;  /* 0x0003fc0d01007387 */ /* 0x0041e80000100800 */
[----:B0-----:R0:W2:Y:S01]  /*1b240*/  LDG.E.U16 R13, desc[UR10][R10.64] ;  /* 0x0000000a0a0d7981 */ /* 0x0010a2000c1e1500 */
[----:B---3--:R-:W-:-:S06]  /*1b250*/  IMAD.WIDE R6, R0, 0x2, R6 ;  /* 0x0000000200067825 */ /* 0x008fcc00078e0206 */
[----:B------:R-:W3:Y:S01]  /*1b260*/  LDG.E.U16 R7, desc[UR10][R6.64] ;  /* 0x0000000a06077981 */ /* 0x000ee2000c1e1500 */
[----:B----4-:R-:W-:-:S06]  /*1b270*/  IMAD.WIDE R4, R0, 0x2, R4 ;  /* 0x0000000200047825 */ /* 0x010fcc00078e0204 */
[----:B------:R-:W4:Y:S01]  /*1b280*/  LDG.E.U16 R5, desc[UR10][R4.64] ;  /* 0x0000000a04057981 */ /* 0x000f22000c1e1500 */
[----:B0-----:R-:W-:-:S04]  /*1b290*/  IMAD.WIDE R10, R0, 0x2, R22 ;  /* 0x00000002000a7825 */ /* 0x001fc800078e0216 */
[C---:B------:R-:W-:Y:S01]  /*1b2a0*/  IMAD.WIDE R8, R0.reuse, 0x2, R26 ;  /* 0x0000000200087825 */ /* 0x040fe200078e021a */
[----:B---3--:R0:W-:Y:S04]  /*1b2b0*/  STL [R1+0x42c], R7 ;  /* 0x00042c0701007387 */ /* 0x0081e80000100800 */
[----:B--2---:R-:W-:Y:S01]  /*1b2c0*/  STL [R1+0x410], R13 ;  /* 0x0004100d01007387 */ /* 0x004fe20000100800 */
[----:B0-----:R-:W-:-:S03]  /*1b2d0*/  IMAD.WIDE R6, R0, 0x2, R28 ;  /* 0x0000000200067825 */ /* 0x001fc600078e021c */
[----:B------:R0:W-:Y:S04]  /*1b2e0*/  STL [R1+0x428], R12 ;  /* 0x0004280c01007387 */ /* 0x0001e80000100800 */
[----:B----4-:R1:W-:Y:S04]  /*1b2f0*/  STL [R1+0x40c], R5 ;  /* 0x00040c0501007387 */ /* 0x0103e80000100800 */
        /* <DEDUP_REMOVED lines=32> */
[----:B----4-:R0:W-:Y:S04]  /*1b500*/  STL [R1+0x3e8], R13 ;  /* 0x0003e80d01007387 */ /* 0x0101e80000100800 */
[----:B--2---:R1:W-:Y:S04]  /*1b510*/  STL [R1+0x3e4], R11 ;  /* 0x0003e40b01007387 */ /* 0x0043e80000100800 */
[----:B------:R2:W-:Y:S01]  /*1b520*/  STL [R1+0x3e0], R9 ;  /* 0x0003e00901007387 */ /* 0x0005e20000100800 */
[----:B0-----:R-:W-:-:S03]  /*1b530*/  IMAD.WIDE R12, R0, 0x2, R28 ;  /* 0x00000002000c7825 */ /* 0x001fc600078e021c */
[----:B------:R0:W-:Y:S01]  /*1b540*/  STL [R1+0x3f0], R7 ;  /* 0x0003f00701007387 */ /* 0x0001e20000100800 */
[----:B-1----:R-:W-:-:S04]  /*1b550*/  IMAD.WIDE R10, R0, 0x2, R26 ;  /* 0x00000002000a7825 */ /* 0x002fc800078e021a */
[C---:B--2---:R-:W-:Y:S01]  /*1b560*/  IMAD.WIDE R8, R0.reuse, 0x2, R22 ;  /* 0x0000000200087825 */ /* 0x044fe200078e0216 */
[----:B---3--:R1:W-:Y:S03]  /*1b570*/  STL [R1+0x3ec], R5 ;  /* 0x0003ec0501007387 */ /* 0x0083e60000100800 */
        /* <DEDUP_REMOVED lines=46> */
[----:B------:R-:W3:Y:S04]  /*1b860*/  LDG.E.U16 R2, desc[UR10][R10.64] ;  /* 0x0000000a0a027981 */ /* 0x000ee8000c1e1500 */
[----:B------:R-:W3:Y:S04]  /*1b870*/  LDG.E.U16 R5, desc[UR10][R4.64] ;  /* 0x0000000a04057981 */ /* 0x000ee8000c1e1500 */
[----:B------:R-:W3:Y:S04]  /*1b880*/  LDL.64 R8, [R1+0x2240] ;  /* 0x0022400001087983 */ /* 0x000ee80000100a00 */
[----:B------:R-:W3:Y:S04]  /*1b890*/  LDL.64 R10, [R1+0x2248] ;  /* 0x00224800010a7983 */ /* 0x000ee80000100a00 */
[----:B------:R-:W3:Y:S04]  /*1b8a0*/  LDL.64 R28, [R1+0x2228] ;  /* 0x00222800011c7983 */ /* 0x000ee80000100a00 */
[----:B------:R-:W3:Y:S04]  /*1b8b0*/  LDL.64 R26, [R1+0x2220] ;  /* 0x00222000011a7983 */ /* 0x000ee80000100a00 */
[----:B------:R-:W3:Y:S04]  /*1b8c0*/  LDL.64 R22, [R1+0x2218] ;  /* 0x0022180001167983 */ /* 0x000ee80000100a00 */
[----:B--2---:R0:W-:Y:S04]  /*1b8d0*/  STL [R1+0x3a8], R19 ;  /* 0x0003a81301007387 */ /* 0x0041e80000100800 */
[----:B0-----:R-:W2:Y:S01]  /*1b8e0*/  LDL.64 R18, [R1+0x2210] ;  /* 0x0022100001127983 */ /* 0x001ea20000100a00 */
[----:B----4-:R-:W-:-:S03]  /*1b8f0*/  IMAD.WIDE R12, R0, 0x2, R12 ;  /* 0x00000002000c7825 */ /* 0x010fc600078e020c */
[----:B---3--:R-:W-:Y:S04]  /*1b900*/  STL [R1+0x334], R3 ;  /* 0x0003340301007387 */ /* 0x008fe80000100800 */
[----:B------:R0:W-:Y:S04]  /*1b910*/  STL [R1+0x3a4], R2 ;  /* 0x0003a40201007387 */ /* 0x0001e80000100800 */
[----:B------:R-:W3:Y:S04]  /*1b920*/  LDG.E.U16 R13, desc[UR10][R12.64] ;  /* 0x0000000a0c0d7981 */ /* 0x000ee8000c1e1500 */
[----:B0-----:R-:W4:Y:S04]  /*1b930*/  LDL.64 R2, [R1+0x2208] ;  /* 0x0022080001027983 */ /* 0x001f280000100a00 */
[----:B------:R0:W-:Y:S04]  /*1b940*/  STL [R1+0x330], R7 ;  /* 0x0003300701007387 */ /* 0x0001e80000100800 */
[----:B0-----:R-:W2:Y:S04]  /*1b950*/  LDL.64 R6, [R1+0x2238] ;  /* 0x0022380001067983 */ /* 0x001ea80000100a00 */
[----:B------:R0:W-:Y:S04]  /*1b960*/  STL [R1+0x3b4], R5 ;  /* 0x0003b40501007387 */ /* 0x0001e80000100800 */
[----:B0-----:R-:W4:Y:S01]  /*1b970*/  LDL.64 R4, [R1+0x2230] ;  /* 0x0022300001047983 */ /* 0x001f220000100a00 */
[----:B------:R-:W-:-:S04]  /*1b980*/  IMAD.WIDE R10, R0, 0x2, R10 ;  /* 0x00000002000a7825 */ /* 0x000fc800078e020a */
[C---:B------:R-:W-:Y:S02]  /*1b990*/  IMAD.WIDE R8, R0.reuse, 0x2, R8 ;  /* 0x0000000200087825 */ /* 0x040fe400078e0208 */
[----:B------:R-:W4:Y:S04]  /*1b9a0*/  LDG.E.U16 R11, desc[UR10][R10.64] ;  /* 0x0000000a0a0b7981 */ /* 0x000f28000c1e1500 */
[----:B------:R-:W4:Y:S04]  /*1b9b0*/  LDG.E.U16 R12, desc[UR10][R8.64] ;  /* 0x0000000a080c7981 */ /* 0x000f28000c1e1500 */
[----:B---3--:R0:W-:Y:S01]  /*1b9c0*/  STL [R1+0x38c], R13 ;  /* 0x00038c0d01007387 */ /* 0x0081e20000100800 */
[----:B--2---:R-:W-:-:S05]  /*1b9d0*/  IMAD.WIDE R6, R0, 0x2, R6 ;  /* 0x0000000200067825 */ /* 0x004fca00078e0206 */
[----:B0-----:R0:W2:Y:S01]  /*1b9e0*/  LDG.E.U16 R13, desc[UR10][R6.64] ;  /* 0x0000000a060d7981 */ /* 0x0010a2000c1e1500 */
[----:B----4-:R-:W-:-:S06]  /*1b9f0*/  IMAD.WIDE R4, R0, 0x2, R4 ;  /* 0x0000000200047825 */ /* 0x010fcc00078e0204 */
[----:B------:R-:W3:Y:S01]  /*1ba00*/  LDG.E.U16 R5, desc[UR10][R4.64] ;  /* 0x0000000a04057981 */ /* 0x000ee2000c1e1500 */
[----:B0-----:R-:W-:-:S03]  /*1ba10*/  IMAD.WIDE R6, R0, 0x2, R28 ;  /* 0x0000000200067825 */ /* 0x001fc600078e021c */
[----:B------:R0:W-:Y:S01]  /*1ba20*/  STL [R1+0x388], R11 ;  /* 0x0003880b01007387 */ /* 0x0001e20000100800 */
[----:B------:R-:W-:-:S04]  /*1ba30*/  IMAD.WIDE R8, R0, 0x2, R26 ;  /* 0x0000000200087825 */ /* 0x000fc800078e021a */
[C---:B0-----:R-:W-:Y:S01]  /*1ba40*/  IMAD.WIDE R10, R0.reuse, 0x2, R22 ;  /* 0x00000002000a7825 */ /* 0x041fe200078e0216 */
[----:B--2---:R-:W-:Y:S04]  /*1ba50*/  STL [R1+0x3a0], R13 ;  /* 0x0003a00d01007387 */ /* 0x004fe80000100800 */
[----:B------:R0:W-:Y:S02]  /*1ba60*/  STL [R1+0x384], R12 ;  /* 0x0003840c01007387 */ /* 0x0001e40000100800 */
[C---:B0-----:R-:W-:Y:S02]  /*1ba70*/  IMAD.WIDE R12, R0.reuse, 0x2, R18 ;  /* 0x00000002000c7825 */ /* 0x041fe400078e0212 */
[----:B---3--:R0:W-:Y:S04]  /*1ba80*/  STL [R1+0x39c], R5 ;  /* 0x00039c0501007387 */ /* 0x0081e80000100800 */
[----:B------:R-:W2:Y:S04]  /*1ba90*/  LDG.E.U16 R19, desc[UR10][R6.64] ;  /* 0x0000000a06137981 */ /* 0x000ea8000c1e1500 */
[----:B------:R-:W3:Y:S01]  /*1baa0*/  LDG.E.U16 R13, desc[UR10][R12.64] ;  /* 0x0000000a0c0d7981 */ /* 0x000ee2000c1e1500 */
[----:B0-----:R-:W-:-:S03]  /*1bab0*/  IMAD.WIDE R4, R0, 0x2, R2 ;  /* 0x0000000200047825 */ /* 0x001fc600078e0202 */
[----:B------:R-:W4:Y:S04]  /*1bac0*/  LDG.E.U16 R3, desc[UR10][R10.64] ;  /* 0x0000000a0a037981 */ /* 0x000f28000c1e1500 */
[----:B------:R-:W3:Y:S04]  /*1bad0*/  LDG.E.U16 R2, desc[UR10][R8.64] ;  /* 0x0000000a08027981 */ /* 0x000ee8000c1e1500 */
[----:B------:R-:W3:Y:S04]  /*1bae0*/  LDG.E.U16 R5, desc[UR10][R4.64] ;  /* 0x0000000a04057981 */ /* 0x000ee8000c1e1500 */
[----:B------:R-:W3:Y:S04]  /*1baf0*/  LDL.64 R6, [R1+0x21e8] ;  /* 0x0021e80001067983 */ /* 0x000ee80000100a00 */
[----:B------:R-:W3:Y:S04]  /*1bb00*/  LDL.64 R8, [R1+0x21f0] ;  /* 0x0021f00001087983 */ /* 0x000ee80000100a00 */
[----:B------:R-:W3:Y:S04]  /*1bb10*/  LDL.64 R10, [R1+0x21f8] ;  /* 0x0021f800010a7983 */ /* 0x000ee80000100a00 */
[----:B------:R-:W3:Y:S04]  /*1bb20*/  LDL.64 R28, [R1+0x21d8] ;  /* 0x0021d800011c7983 */ /* 0x000ee80000100a00 */
[----:B------:R-:W3:Y:S04]  /*1bb30*/  LDL.64 R26, [R1+0x21d0] ;  /* 0x0021d000011a7983 */ /* 0x000ee80000100a00 */
[----:B------:R-:W3:Y:S04]  /*1bb40*/  LDL.64 R22, [R1+0x21c8] ;  /* 0x0021c80001167983 */ /* 0x000ee80000100a00 */
[----:B--2---:R0:W-:Y:S04]  /*1bb50*/  STL [R1+0x398], R19 ;  /* 0x0003981301007387 */ /* 0x0041e80000100800 */
[----:B0-----:R-:W2:Y:S04]  /*1bb60*/  LDL.64 R18, [R1+0x21c0] ;  /* 0x0021c00001127983 */ /* 0x001ea80000100a00 */
[----:B----4-:R-:W-:Y:S04]  /*1bb70*/  STL [R1+0x390], R3 ;  /* 0x0003900301007387 */ /* 0x010fe80000100800 */
[----:B---3--:R0:W-:Y:S04]  /*1bb80*/  STL [R1+0x394], R2 ;  /* 0x0003940201007387 */ /* 0x0081e80000100800 */
        /* <DEDUP_REMOVED lines=15> */
[----:B----4-:R0:W-:Y:S04]  /*1bc80*/  STL [R1+0x368], R13 ;  /* 0x0003680d01007387 */ /* 0x0101e80000100800 */
[----:B---3--:R1:W-:Y:S04]  /*1bc90*/  STL [R1+0x378], R11 ;  /* 0x0003780b01007387 */ /* 0x0083e80000100800 */
[----:B------:R3:W-:Y:S01]  /*1bca0*/  STL [R1+0x374], R9 ;  /* 0x0003740901007387 */ /* 0x0007e20000100800 */
[----:B0-----:R-:W-:-:S03]  /*1bcb0*/  IMAD.WIDE R12, R0, 0x2, R28 ;  /* 0x00000002000c7825 */ /* 0x001fc600078e021c */
[----:B------:R0:W-:Y:S01]  /*1bcc0*/  STL [R1+0x370], R7 ;  /* 0x0003700701007387 */ /* 0x0001e20000100800 */
[----:B-1----:R-:W-:-:S04]  /*1bcd0*/  IMAD.WIDE R10, R0, 0x2, R26 ;  /* 0x00000002000a7825 */ /* 0x002fc800078e021a */
[C---:B---3--:R-:W-:Y:S01]  /*1bce0*/  IMAD.WIDE R8, R0.reuse, 0x2, R22 ;  /* 0x0000000200087825 */ /* 0x048fe200078e0216 */
[----:B--2---:R1:W-:Y:S03]  /*1bcf0*/  STL [R1+0x36c], R5 ;  /* 0x00036c0501007387 */ /* 0x0043e60000100800 */
        /* <DEDUP_REMOVED lines=188> */
[----:B----4-:R-:W-:-:S05]  /*1c8c0*/  IMAD.WIDE R6, R0, 0x2, R6 ;  /* 0x0000000200067825 */ /* 0x010fca00078e0206 */
[----:B------:R0:W4:Y:S01]  /*1c8d0*/  LDG.E.U16 R9, desc[UR10][R6.64] ;  /* 0x0000000a06097981 */ /* 0x000122000c1e1500 */
[----:B--2---:R-:W-:-:S06]  /*1c8e0*/  IMAD.WIDE R4, R0, 0x2, R4 ;  /* 0x0000000200047825 */ /* 0x004fcc00078e0204 */
[----:B------:R-:W2:Y:S01]  /*1c8f0*/  LDG.E.U16 R5, desc[UR10][R4.64] ;  /* 0x0000000a04057981 */ /* 0x000ea2000c1e1500 */
[----:B0-----:R-:W-:-:S03]  /*1c900*/  IMAD.WIDE R6, R0, 0x2, R22 ;  /* 0x0000000200067825 */ /* 0x001fc600078e0216 */
[----:B---3--:R0:W-:Y:S04]  /*1c910*/  STL [R1+0x29c], R13 ;  /* 0x00029c0d01007387 */ /* 0x0081e80000100800 */
[----:B------:R1:W-:Y:S01]  /*1c920*/  STL [R1+0x234], R11 ;  /* 0x0002340b01007387 */ /* 0x0003e20000100800 */
[----:B0-----:R-:W-:-:S04]  /*1c930*/  IMAD.WIDE R12, R0, 0x2, R28 ;  /* 0x00000002000c7825 */ /* 0x001fc800078e021c */
[C---:B-1----:R-:W-:Y:S01]  /*1c940*/  IMAD.WIDE R10, R0.reuse, 0x2, R26 ;  /* 0x00000002000a7825 */ /* 0x042fe200078e021a */
[----:B----4-:R-:W-:Y:S04]  /*1c950*/  STL [R1+0x2ac], R9 ;  /* 0x0002ac0901007387 */ /* 0x010fe80000100800 */
[----:B------:R0:W-:Y:S02]  /*1c960*/  STL [R1+0x230], R8 ;  /* 0x0002300801007387 */ /* 0x0001e40000100800 */
[C---:B0-----:R-:W-:Y:S02]  /*1c970*/  IMAD.WIDE R8, R0.reuse, 0x2, R18 ;  /* 0x0000000200087825 */ /* 0x041fe400078e0212 */
[----:B--2---:R0:W-:Y:S04]  /*1c980*/  STL [R1+0x2a8], R5 ;  /* 0x0002a80501007387 */ /* 0x0041e80000100800 */
        /* <DEDUP_REMOVED lines=15> */
[----:B---3--:R0:W-:Y:S01]  /*1ca80*/  STL [R1+0x280], R2 ;  /* 0x0002800201007387 */ /* 0x0081e20000100800 */
[----:B------:R-:W-:-:S06]  /*1ca90*/  IMAD.WIDE R6, R0, 0x2, R6 ;  /* 0x0000000200067825 */ /* 0x000fcc00078e0206 */
[----:B------:R-:W3:Y:S04]  /*1caa0*/  LDG.E.U16 R7, desc[UR10][R6.64] ;  /* 0x0000000a06077981 */ /* 0x000ee8000c1e1500 */
[----:B0-----:R-:W4:Y:S04]  /*1cab0*/  LDL.64 R2, [R1+0x1fd8] ;  /* 0x001fd80001027983 */ /* 0x001f280000100a00 */
[----:B------:R0:W-:Y:S04]  /*1cac0*/  STL [R1+0x298], R9 ;  /* 0x0002980901007387 */ /* 0x0001e80000100800 */
[----:B0-----:R-:W2:Y:S04]  /*1cad0*/  LDL.64 R8, [R1+0x2018] ;  /* 0x0020180001087983 */ /* 0x001ea80000100a00 */
[----:B------:R0:W-:Y:S04]  /*1cae0*/  STL [R1+0x294], R5 ;  /* 0x0002940501007387 */ /* 0x0001e80000100800 */
[----:B0-----:R-:W4:Y:S01]  /*1caf0*/  LDL.64 R4, [R1+0x2000] ;  /* 0x0020000001047983 */ /* 0x001f220000100a00 */
[----:B------:R-:W-:-:S04]  /*1cb00*/  IMAD.WIDE R12, R0, 0x2, R12 ;  /* 0x00000002000c7825 */ /* 0x000fc800078e020c */
[----:B------:R-:W-:-:S05]  /*1cb10*/  IMAD.WIDE R10, R0, 0x2, R10 ;  /* 0x00000002000a7825 */ /* 0x000fca00078e020a */
[----:B------:R-:W4:Y:S04]  /*1cb20*/  LDG.E.U16 R6, desc[UR10][R10.64] ;  /* 0x0000000a0a067981 */ /* 0x000f28000c1e1500 */
[----:B---3--:R0:W-:Y:S04]  /*1cb30*/  STL [R1+0x290], R7 ;  /* 0x0002900701007387 */ /* 0x0081e80000100800 */
[----:B0-----:R0:W3:Y:S01]  /*1cb40*/  LDG.E.U16 R7, desc[UR10][R12.64] ;  /* 0x0000000a0c077981 */ /* 0x0010e2000c1e1500 */
[----:B--2---:R-:W-:-:S06]  /*1cb50*/  IMAD.WIDE R8, R0, 0x2, R8 ;  /* 0x0000000200087825 */ /* 0x004fcc00078e0208 */
[----:B------:R-:W2:Y:S01]  /*1cb60*/  LDG.E.U16 R9, desc[UR10][R8.64] ;  /* 0x0000000a08097981 */ /* 0x000ea2000c1e1500 */
[----:B----4-:R-:W-:-:S06]  /*1cb70*/  IMAD.WIDE R4, R0, 0x2, R4 ;  /* 0x0000000200047825 */ /* 0x010fcc00078e0204 */
[----:B------:R-:W4:Y:S01]  /*1cb80*/  LDG.E.U16 R5, desc[UR10][R4.64] ;  /* 0x0000000a04057981 */ /* 0x000f22000c1e1500 */
[----:B0-----:R-:W-:-:S04]  /*1cb90*/  IMAD.WIDE R12, R0, 0x2, R28 ;  /* 0x00000002000c7825 */ /* 0x001fc800078e021c */
[C---:B------:R-:W-:Y:S01]  /*1cba0*/  IMAD.WIDE R10, R0.reuse, 0x2, R26 ;  /* 0x00000002000a7825 */ /* 0x040fe200078e021a */
[----:B--2---:R0:W-:Y:S04]  /*1cbb0*/  STL [R1+0x28c], R9 ;  /* 0x00028c0901007387 */ /* 0x0041e80000100800 */
[----:B---3--:R-:W-:Y:S04]  /*1cbc0*/  STL [R1+0x27c], R7 ;  /* 0x00027c0701007387 */ /* 0x008fe80000100800 */
[----:B------:R1:W-:Y:S01]  /*1cbd0*/  STL [R1+0x288], R6 ;  /* 0x0002880601007387 */ /* 0x0003e20000100800 */
[----:B0-----:R-:W-:-:S03]  /*1cbe0*/  IMAD.WIDE R8, R0, 0x2, R22 ;  /* 0x0000000200087825 */ /* 0x001fc600078e0216 */
[----:B----4-:R0:W-:Y:S01]  /*1cbf0*/  STL [R1+0x278], R5 ;  /* 0x0002780501007387 */ /* 0x0101e20000100800 */
[----:B-1----:R-:W-:-:S03]  /*1cc00*/  IMAD.WIDE R6, R0, 0x2, R18 ;  /* 0x0000000200067825 */ /* 0x002fc600078e0212 */
[----:B------:R-:W2:Y:S04]  /*1cc10*/  LDL.64 R28, [R1+0x1fa8] ;  /* 0x001fa800011c7983 */ /* 0x000ea80000100a00 */
[----:B------:R-:W3:Y:S01]  /*1cc20*/  LDG.E.U16 R19, desc[UR10][R12.64] ;  /* 0x0000000a0c137981 */ /* 0x000ee2000c1e1500 */
[----:B0-----:R-:W-:-:S03]  /*1cc30*/  IMAD.WIDE R4, R0, 0x2, R2 ;  /* 0x0000000200047825 */ /* 0x001fc600078e0202 */
        /* <DEDUP_REMOVED lines=33> */
[C---:B--2---:R-:W-:Y:S02]  /*1ce50*/  IMAD.WIDE R8, R0.reuse, 0x2, R22 ;  /* 0x0000000200087825 */ /* 0x044fe400078e0216 */
[----:B------:R-:W2:Y:S04]  /*1ce60*/  LDG.E.U16 R23, desc[UR10][R10.64] ;  /* 0x0000000a0a177981 */ /* 0x000ea8000c1e1500 */
[----:B------:R-:W2:Y:S04]  /*1ce70*/  LDG.E.U16 R22, desc[UR10][R12.64] ;  /* 0x0000000a0c167981 */ /* 0x000ea8000c1e1500 */
[----:B----4-:R0:W-:Y:S02]  /*1ce80*/  STL [R1+0x260], R7 ;  /* 0x0002600701007387 */ /* 0x0101e40000100800 */
[----:B0-----:R-:W-:-:S02]  /*1ce90*/  IMAD.WIDE R6, R0, 0x2, R18 ;  /* 0x0000000200067825 */ /* 0x001fc400078e0212 */
[----:B------:R-:W4:Y:S04]  /*1cea0*/  LDG.E.U16 R18, desc[UR10][R8.64] ;  /* 0x0000000a08127981 */ /* 0x000f28000c1e1500 */
[----:B---3--:R0:W-:Y:S04]  /*1ceb0*/  STL [R1+0x25c], R5 ;  /* 0x00025c0501007387 */ /* 0x0081e80000100800 */
[----:B------:R-:W3:Y:S04]  /*1cec0*/  LDG.E.U16 R19, desc[UR10][R6.64] ;  /* 0x0000000a06137981 */ /* 0x000ee8000c1e1500 */
[----:B------:R-:W4:Y:S01]  /*1ced0*/  LDL.64 R12, [R1+0x1f80] ;  /* 0x001f8000010c7983 */ /* 0x000f220000100a00 */
[----:B0-----:R-:W-:-:S03]  /*1cee0*/  IMAD.WIDE R4, R0, 0x2, R2 ;  /* 0x0000000200047825 */ /* 0x001fc600078e0202 */
[----:B------:R-:W4:Y:S04]  /*1cef0*/  LDL.64 R10, [R1+0x1f78] ;  /* 0x001f7800010a7983 */ /* 0x000f280000100a00 */
[----:B------:R-:W4:Y:S04]  /*1cf00*/  LDG.E.U16 R5, desc[UR10][R4.64] ;  /* 0x0000000a04057981 */ /* 0x000f28000c1e1500 */
[----:B------:R-:W4:Y:S04]  /*1cf10*/  LDL.64 R8, [R1+0x1f70] ;  /* 0x001f700001087983 */ /* 0x000f280000100a00 */
[----:B------:R-:W4:Y:S04]  /*1cf20*/  LDL.64 R28, [R1+0x1f58] ;  /* 0x001f5800011c7983 */ /* 0x000f280000100a00 */
[----:B------:R-:W4:Y:S04]  /*1cf30*/  LDL.64 R2, [R1+0x1f50] ;  /* 0x001f500001027983 */ /* 0x000f280000100a00 */
[----:B------:R-:W4:Y:S04]  /*1cf40*/  LDL.64 R6, [R1+0x1f68] ;  /* 0x001f680001067983 */ /* 0x000f280000100a00 */
[----:B------:R-:W4:Y:S04]  /*1cf50*/  LDL.64 R26, [R1+0x1f48] ;  /* 0x001f4800011a7983 */ /* 0x000f280000100a00 */
[----:B--2---:R-:W-:Y:S04]  /*1cf60*/  STL [R1+0x23c], R23 ;  /* 0x00023c1701007387 */ /* 0x004fe80000100800 */
[----:B------:R0:W-:Y:S04]  /*1cf70*/  STL [R1+0x240], R22 ;  /* 0x0002401601007387 */ /* 0x0001e80000100800 */
[----:B0-----:R-:W2:Y:S04]  /*1cf80*/  LDL.64 R22, [R1+0x1f40] ;  /* 0x001f400001167983 */ /* 0x001ea80000100a00 */
[----:B---3--:R-:W-:Y:S04]  /*1cf90*/  STL [R1+0x248], R19 ;  /* 0x0002481301007387 */ /* 0x008fe80000100800 */
[----:B----4-:R0:W-:Y:S04]  /*1cfa0*/  STL [R1+0x24c], R18 ;  /* 0x00024c1201007387 */ /* 0x0101e80000100800 */
[----:B0-----:R-:W3:Y:S04]  /*1cfb0*/  LDL.64 R18, [R1+0x1f38] ;  /* 0x001f380001127983 */ /* 0x001ee80000100a00 */
[----:B------:R0:W-:Y:S04]  /*1cfc0*/  STL [R1+0x244], R5 ;  /* 0x0002440501007387 */ /* 0x0001e80000100800 */
[----:B0-----:R-:W4:Y:S01]  /*1cfd0*/  LDL.64 R4, [R1+0x1f60] ;  /* 0x001f600001047983 */ /* 0x001f220000100a00 */
[----:B------:R-:W-:-:S04]  /*1cfe0*/  IMAD.WIDE R12, R0, 0x2, R12 ;  /* 0x00000002000c7825 */ /* 0x000fc800078e020c */
[C---:B------:R-:W-:Y:S02]  /*1cff0*/  IMAD.WIDE R10, R0.reuse, 0x2, R10 ;  /* 0x00000002000a7825 */ /* 0x040fe400078e020a */
[----:B------:R-:W2:Y:S02]  /*1d000*/  LDG.E.U16 R13, desc[UR10][R12.64] ;  /* 0x0000000a0c0d7981 */ /* 0x000ea4000c1e1500 */
[C---:B------:R-:W-:Y:S02]  /*1d010*/  IMAD.WIDE R8, R0.reuse, 0x2, R8 ;  /* 0x0000000200087825 */ /* 0x040fe400078e0208 */
[----:B------:R-:W3:Y:S02]  /*1d020*/  LDG.E.U16 R11, desc[UR10][R10.64] ;  /* 0x0000000a0a0b7981 */ /* 0x000ee4000c1e1500 */
[C---:B------:R-:W-:Y:S02]  /*1d030*/  IMAD.WIDE R6, R0.reuse, 0x2, R6 ;  /* 0x0000000200067825 */ /* 0x040fe400078e0206 */
[----:B------:R-:W3:Y:S04]  /*1d040*/  LDG.E.U16 R9, desc[UR10][R8.64] ;  /* 0x0000000a08097981 */ /* 0x000ee8000c1e1500 */
[----:B------:R-:W3:Y:S01]  /*1d050*/  LDG.E.U16 R7, desc[UR10][R6.64] ;  /* 0x0000000a06077981 */ /* 0x000ee2000c1e1500 */
[----:B----4-:R-:W-:-:S06]  /*1d060*/  IMAD.WIDE R4, R0, 0x2, R4 ;  /* 0x0000000200047825 */ /* 0x010fcc00078e0204 */
[----:B------:R-:W4:Y:S04]  /*1d070*/  LDG.E.U16 R5, desc[UR10][R4.64] ;  /* 0x0000000a04057981 */ /* 0x000f28000c1e1500 */
[----:B--2---:R0:W-:Y:S04]  /*1d080*/  STL [R1+0x238], R13 ;  /* 0x0002380d01007387 */ /* 0x0041e80000100800 */
[----:B---3--:R1:W-:Y:S01]  /*1d090*/  STL [R1+0x22c], R11 ;  /* 0x00022c0b01007387 */ /* 0x0083e20000100800 */
[----:B0-----:R-:W-:-:S04]  /*1d0a0*/  IMAD.WIDE R12, R0, 0x2, R28 ;  /* 0x00000002000c7825 */ /* 0x001fc800078e021c */
[C---:B-1----:R-:W-:Y:S02]  /*1d0b0*/  IMAD.WIDE R10, R0.reuse, 0x2, R2 ;  /* 0x00000002000a7825 */ /* 0x042fe400078e0202 */
[----:B------:R-:W2:Y:S04]  /*1d0c0*/  LDL.64 R2, [R1+0x1f10] ;  /* 0x001f100001027983 */ /* 0x000ea80000100a00 */
[----:B------:R0:W-:Y:S04]  /*1d0d0*/  STL [R1+0x228], R9 ;  /* 0x0002280901007387 */ /* 0x0001e80000100800 */
[----:B------:R1:W-:Y:S01]  /*1d0e0*/  STL [R1+0xc4], R7 ;  /* 0x0000c40701007387 */ /* 0x0003e20000100800 */
[----:B0-----:R-:W-:-:S03]  /*1d0f0*/  IMAD.WIDE R8, R0, 0x2, R26 ;  /* 0x0000000200087825 */ /* 0x001fc600078e021a */
[----:B------:R-:W3:Y:S01]  /*1d100*/  LDG.E.U16 R27, desc[UR10][R10.64] ;  /* 0x0000000a0a1b7981 */ /* 0x000ee2000c1e1500 */
[----:B-1----:R-:W-:-:S03]  /*1d110*/  IMAD.WIDE R6, R0, 0x2, R22 ;  /* 0x0000000200067825 */ /* 0x002fc600078e0216 */
[----:B------:R-:W2:Y:S04]  /*1d120*/  LDG.E.U16 R26, desc[UR10][R12.64] ;  /* 0x0000000a0c1a7981 */ /* 0x000ea8000c1e1500 */
[----:B----4-:R0:W-:Y:S04]  /*1d130*/  STL [R1+0xc0], R5 ;  /* 0x0000c00501007387 */ /* 0x0101e80000100800 */
[----:B------:R-:W4:Y:S04]  /*1d140*/  LDL.64 R12, [R1+0x1f18] ;  /* 0x001f1800010c7983 */ /* 0x000f280000100a00 */
[----:B------:R-:W4:Y:S01]  /*1d150*/  LDL.64 R10, [R1+0x1f20] ;  /* 0x001f2000010a7983 */ /* 0x000f220000100a00 */
[----:B0-----:R-:W-:-:S03]  /*1d160*/  IMAD.WIDE R4, R0, 0x2, R18 ;  /* 0x0000000200047825 */ /* 0x001fc600078e0212 */
[----:B------:R-:W4:Y:S04]  /*1d170*/  LDG.E.U16 R19, desc[UR10][R6.64] ;  /* 0x0000000a06137981 */ /* 0x000f28000c1e1500 */
[----:B------:R-:W4:Y:S04]  /*1d180*/  LDG.E.U16 R18, desc[UR10][R8.64] ;  /* 0x0000000a08127981 */ /* 0x000f28000c1e1500 */
[----:B------:R-:W4:Y:S04]  /*1d190*/  LDG.E.U16 R5, desc[UR10][R4.64] ;  /* 0x0000000a04057981 */ /* 0x000f28000c1e1500 */
[----:B------:R-:W4:Y:S04]  /*1d1a0*/  LDL.64 R6, [R1+0x1f30] ;  /* 0x001f300001067983 */ /* 0x000f280000100a00 */
[----:B------:R-:W4:Y:S04]  /*1d1b0*/  LDL.64 R8, [R1+0x1f28] ;  /* 0x001f280001087983 */ /* 0x000f280000100a00 */
[----:B------:R-:W4:Y:S04]  /*1d1c0*/  LDL.64 R22, [R1+0x1f08] ;  /* 0x001f080001167983 */ /* 0x000f280000100a00 */
[----:B------:R-:W4:Y:S04]  /*1d1d0*/  LDL.64 R28, [R1+0x1ef8] ;  /* 0x001ef800011c7983 */ /* 0x000f280000100a00 */
[----:B---3--:R-:W-:Y:S04]  /*1d1e0*/  STL [R1+0x210], R27 ;  /* 0x0002101b01007387 */ /* 0x008fe80000100800 */
[----:B--2---:R0:W-:Y:S04]  /*1d1f0*/  STL [R1+0x214], R26 ;  /* 0x0002141a01007387 */ /* 0x0041e80000100800 */
[----:B0-----:R-:W2:Y:S04]  /*1d200*/  LDL.64 R26, [R1+0x1ef0] ;  /* 0x001ef000011a7983 */ /* 0x001ea80000100a00 */
[----:B----4-:R-:W-:Y:S04]  /*1d210*/  STL [R1+0x208], R19 ;  /* 0x0002081301007387 */ /* 0x010fe80000100800 */
[----:B------:R0:W-:Y:S01]  /*1d220*/  STL [R1+0x20c], R18 ;  /* 0x00020c1201007387 */ /* 0x0001e20000100800 */
[----:B------:R-:W-:-:S03]  /*1d230*/  IMAD.WIDE R6, R0, 0x2, R6 ;  /* 0x0000000200067825 */ /* 0x000fc600078e0206 */
[----:B0-----:R-:W3:Y:S04]  /*1d240*/  LDL.64 R18, [R1+0x1ee8] ;  /* 0x001ee80001127983 */ /* 0x001ee80000100a00 */
[----:B------:R0:W-:Y:S02]  /*1d250*/  STL [R1+0x224], R5 ;  /* 0x0002240501007387 */ /* 0x0001e40000100800 */
[C---:B0-----:R-:W-:Y:S02]  /*1d260*/  IMAD.WIDE R4, R0.reuse, 0x2, R2 ;  /* 0x0000000200047825 */ /* 0x041fe400078e0202 */
[----:B------:R-:W4:Y:S02]  /*1d270*/  LDG.E.U16 R2, desc[UR10][R6.64] ;  /* 0x0000000a06027981 */ /* 0x000f24000c1e1500 */
[----:B------:R-:W-:-:S04]  /*1d280*/  IMAD.WIDE R8, R0, 0x2, R8 ;  /* 0x0000000200087825 */ /* 0x000fc800078e0208 */
[C---:B------:R-:W-:Y:S01]  /*1d290*/  IMAD.WIDE R12, R0.reuse, 0x2, R12 ;  /* 0x00000002000c7825 */ /* 0x040fe200078e020c */
[----:B------:R-:W2:Y:S03]  /*1d2a0*/  LDG.E.U16 R3, desc[UR10][R8.64] ;  /* 0x0000000a08037981 */ /* 0x000ea6000c1e1500 */
[C---:B------:R-:W-:Y:S01]  /*1d2b0*/  IMAD.WIDE R10, R0.reuse, 0x2, R10 ;  /* 0x00000002000a7825 */ /* 0x040fe200078e020a */
[----:B------:R-:W3:Y:S04]  /*1d2c0*/  LDL.64 R6, [R1+0x1f00] ;  /* 0x001f000001067983 */ /* 0x000ee80000100a00 */
[----:B------:R0:W3:Y:S04]  /*1d2d0*/  LDG.E.U16 R9, desc[UR10][R12.64] ;  /* 0x0000000a0c097981 */ /* 0x0000e8000c1e1500 */
[----:B------:R3:W3:Y:S04]  /*1d2e0*/  LDG.E.U16 R8, desc[UR10][R10.64] ;  /* 0x0000000a0a087981 */ /* 0x0006e8000c1e1500 */
[----:B----4-:R1:W-:Y:S04]  /*1d2f0*/  STL [R1+0x220], R2 ;  /* 0x0002200201007387 */ /* 0x0103e80000100800 */
[----:B-1----:R1:W4:Y:S01]  /*1d300*/  LDG.E.U16 R2, desc[UR10][R4.64] ;  /* 0x0000000a04027981 */ /* 0x002322000c1e1500 */
[----:B0-----:R-:W-:-:S03]  /*1d310*/  IMAD.WIDE R12, R0, 0x2, R22 ;  /* 0x00000002000c7825 */ /* 0x001fc600078e0216 */
[----:B--2---:R0:W-:Y:S01]  /*1d320*/  STL [R1+0x21c], R3 ;  /* 0x00021c0301007387 */ /* 0x0041e20000100800 */
[----:B---3--:R-:W-:-:S03]  /*1d330*/  IMAD.WIDE R10, R0, 0x2, R6 ;  /* 0x00000002000a7825 */ /* 0x008fc600078e0206 */
[----:B------:R-:W2:Y:S01]  /*1d340*/  LDL.64 R22, [R1+0x1ec8] ;  /* 0x001ec80001167983 */ /* 0x000ea20000100a00 */
[----:B-1----:R-:W-:-:S03]  /*1d350*/  IMAD.WIDE R4, R0, 0x2, R18 ;  /* 0x0000000200047825 */ /* 0x002fc600078e0212 */
[----:B------:R-:W-:Y:S01]  /*1d360*/  STL [R1+0x204], R9 ;  /* 0x0002040901007387 */ /* 0x000fe20000100800 */
[----:B0-----:R-:W0:Y:S03]  /*1d370*/  LDC R3, c[0x0][0x254] ;  /* 0x00009500ff037b82 */ /* 0x001e260000000800 */
[----:B------:R-:W-:Y:S04]  /*1d380*/  STL [R1+0x218], R8 ;  /* 0x0002180801007387 */ /* 0x000fe80000100800 */
[----:B------:R-:W3:Y:S04]  /*1d390*/  LDG.E.U16 R19, desc[UR10][R12.64] ;  /* 0x0000000a0c137981 */ /* 0x000ee8000c1e1500 */
[----:B------:R-:W2:Y:S04]  /*1d3a0*/  LDL.64 R12, [R1+0x1ee0] ;  /* 0x001ee000010c7983 */ /* 0x000ea80000100a00 */
[----:B----4-:R1:W-:Y:S04]  /*1d3b0*/  STL [R1+0x200], R2 ;  /* 0x0002000201007387 */ /* 0x0103e80000100800 */
[----:B-1----:R-:W4:Y:S01]  /*1d3c0*/  LDG.E.U16 R2, desc[UR10][R10.64] ;  /* 0x0000000a0a027981 */ /* 0x002f22000c1e1500 */
[----:B------:R-:W-:-:S03]  /*1d3d0*/  IMAD.WIDE R8, R0, 0x2, R28 ;  /* 0x0000000200087825 */ /* 0x000fc600078e021c */
[----:B------:R-:W2:Y:S01]  /*1d3e0*/  LDL.64 R28, [R1+0x1eb8] ;  /* 0x001eb800011c7983 */ /* 0x000ea20000100a00 */
[----:B------:R-:W-:-:S03]  /*1d3f0*/  IMAD.WIDE R6, R0, 0x2, R26 ;  /* 0x0000000200067825 */ /* 0x000fc600078e021a */
[----:B------:R-:W2:Y:S04]  /*1d400*/  LDL.64 R26, [R1+0x1eb0] ;  /* 0x001eb000011a7983 */ /* 0x000ea80000100a00 */
[----:B------:R-:W2:Y:S04]  /*1d410*/  LDL.64 R10, [R1+0x1ed8] ;  /* 0x001ed800010a7983 */ /* 0x000ea80000100a00 */
[----:B---3--:R1:W-:Y:S04]  /*1d420*/  STL [R1+0x1f0], R19 ;  /* 0x0001f01301007387 */ /* 0x0083e80000100800 */
[----:B------:R-:W3:Y:S04]  /*1d430*/  LDG.E.U16 R7, desc[UR10][R6.64] ;  /* 0x0000000a06077981 */ /* 0x000ee8000c1e1500 */
[----:B-1----:R-:W3:Y:S04]  /*1d440*/  LDL.64 R18, [R1+0x1ea8] ;  /* 0x001ea80001127983 */ /* 0x002ee80000100a00 */
[----:B----4-:R1:W-:Y:S04]  /*1d450*/  STL [R1+0x1ec], R2 ;  /* 0x0001ec0201007387 */ /* 0x0103e80000100800 */
[----:B-1----:R-:W4:Y:S04]  /*1d460*/  LDG.E.U16 R2, desc[UR10][R8.64] ;  /* 0x0000000a08027981 */ /* 0x002f28000c1e1500 */
[----:B------:R-:W3:Y:S01]  /*1d470*/  LDL.64 R8, [R1+0x1ed0] ;  /* 0x001ed00001087983 */ /* 0x000ee20000100a00 */
[----:B--2---:R-:W-:-:S04]  /*1d480*/  IMAD.WIDE R12, R0, 0x2, R12 ;  /* 0x00000002000c7825 */ /* 0x004fc800078e020c */
[C---:B------:R-:W-:Y:S02]  /*1d490*/  IMAD.WIDE R10, R0.reuse, 0x2, R10 ;  /* 0x00000002000a7825 */ /* 0x040fe400078e020a */
[----:B------:R-:W2:Y:S04]  /*1d4a0*/  LDG.E.U16 R12, desc[UR10][R12.64] ;  /* 0x0000000a0c0c7981 */ /* 0x000ea8000c1e1500 */
[----:B------:R-:W2:Y:S04]  /*1d4b0*/  LDG.E.U16 R13, desc[UR10][R10.64] ;  /* 0x0000000a0a0d7981 */ /* 0x000ea8000c1e1500 */
[----:B----4-:R1:W-:Y:S04]  /*1d4c0*/  STL [R1+0x1fc], R2 ;  /* 0x0001fc0201007387 */ /* 0x0103e80000100800 */
[----:B-1----:R-:W4:Y:S04]  /*1d4d0*/  LDG.E.U16 R2, desc[UR10][R4.64] ;  /* 0x0000000a04027981 */ /* 0x002f28000c1e1500 */
[----:B------:R-:W2:Y:S01]  /*1d4e0*/  LDL.64 R4, [R1+0x1ec0] ;  /* 0x001ec00001047983 */ /* 0x000ea20000100a00 */
[----:B---3--:R-:W-:-:S03]  /*1d4f0*/  IMAD.WIDE R8, R0, 0x2, R8 ;  /* 0x0000000200087825 */ /* 0x008fc600078e0208 */
[----:B------:R1:W-:Y:S04]  /*1d500*/  STL [R1+0x1f8], R7 ;  /* 0x0001f80701007387 */ /* 0x0003e80000100800 */
[----:B------:R-:W3:Y:S01]  /*1d510*/  LDG.E.U16 R9, desc[UR10][R8.64] ;  /* 0x0000000a08097981 */ /* 0x000ee2000c1e1500 */
[----:B-1----:R-:W-:-:S03]  /*1d520*/  IMAD.WIDE R6, R0, 0x2, R22 ;  /* 0x0000000200067825 */ /* 0x002fc600078e0216 */
[----:B------:R-:W3:Y:S04]  /*1d530*/  LDL.64 R22, [R1+0x1ea0] ;  /* 0x001ea00001167983 */ /* 0x000ee80000100a00 */
[----:B------:R-:W3:Y:S04]  /*1d540*/  LDG.E.U16 R7, desc[UR10][R6.64] ;  /* 0x0000000a06077981 */ /* 0x000ee8000c1e1500 */
[----:B----4-:R1:W-:Y:S01]  /*1d550*/  STL [R1+0x1f4], R2 ;  /* 0x0001f40201007387 */ /* 0x0103e20000100800 */
[----:B--2---:R-:W-:-:S05]  /*1d560*/  IMAD.WIDE R4, R0, 0x2, R4 ;  /* 0x0000000200047825 */ /* 0x004fca00078e0204 */
[----:B-1----:R1:W2:Y:S04]  /*1d570*/  LDG.E.U16 R2, desc[UR10][R4.64] ;  /* 0x0000000a04027981 */ /* 0x0022a8000c1e1500 */
[----:B------:R-:W-:Y:S04]  /*1d580*/  STL [R1+0x1e8], R13 ;  /* 0x0001e80d01007387 */ /* 0x000fe80000100800 */
[----:B------:R-:W-:Y:S04]  /*1d590*/  STL [R1+0x1d4], R12 ;  /* 0x0001d40c01007387 */ /* 0x000fe80000100800 */
[----:B---3--:R3:W-:Y:S02]  /*1d5a0*/  STL [R1+0x1e4], R9 ;  /* 0x0001e40901007387 */ /* 0x0087e40000100800 */
[----:B---3--:R-:W-:-:S02]  /*1d5b0*/  IMAD.WIDE R8, R0, 0x2, R18 ;  /* 0x0000000200087825 */ /* 0x008fc400078e0212 */
[----:B------:R-:W3:Y:S04]  /*1d5c0*/  LDL.64 R18, [R1+0x1e98] ;  /* 0x001e980001127983 */ /* 0x000ee80000100a00 */
[----:B------:R0:W-:Y:S01]  /*1d5d0*/  STL [R1+0x1e0], R7 ;  /* 0x0001e00701007387 */ /* 0x0001e20000100800 */
[----:B------:R-:W-:-:S04]  /*1d5e0*/  IMAD.WIDE R10, R0, 0x2, R28 ;  /* 0x00000002000a7825 */ /* 0x000fc800078e021c */
[----:B0-----:R-:W-:Y:S02]  /*1d5f0*/  IMAD.WIDE R6, R3, 0x2, R16 ;  /* 0x0000000203067825 */ /* 0x001fe400078e0210 */
[----:B------:R-:W4:Y:S02]  /*1d600*/  LDL.64 R16, [R1+0x1e90] ;  /* 0x001e900001107983 */ /* 0x000f240000100a00 */
[----:B------:R-:W-:-:S04]  /*1d610*/  IMAD.WIDE R12, R0, 0x2, R26 ;  /* 0x00000002000c7825 */ /* 0x000fc800078e021a */
[----:B-1----:R-:W-:Y:S02]  /*1d620*/  IMAD.WIDE R4, R3, 0x2, R24 ;  /* 0x0000000203047825 */ /* 0x002fe400078e0218 */
[----:B------:R0:W4:Y:S04]  /*1d630*/  LDG.E.U16 R25, desc[UR10][R10.64] ;  /* 0x0000000a0a197981 */ /* 0x000128000c1e1500 */
[----:B------:R1:W4:Y:S01]  /*1d640*/  LDG.E.U16 R24, desc[UR10][R12.64] ;  /* 0x0000000a0c187981 */ /* 0x000322000c1e1500 */
[----:B0-----:R-:W-:-:S04]  /*1d650*/  IMAD.WIDE R10, R0, 0x2, R4 ;  /* 0x00000002000a7825 */ /* 0x001fc800078e0204 */
[C---:B-1----:R-:W-:Y:S01]  /*1d660*/  IMAD.WIDE R12, R0.reuse, 0x2, R22 ;  /* 0x00000002000c7825 */ /* 0x042fe200078e0216 */
[----:B------:R-:W4:Y:S03]  /*1d670*/  LDG.E.U16 R29, desc[UR10][R10.64] ;  /* 0x0000000a0a1d7981 */ /* 0x000f26000c1e1500 */
[C---:B------:R-:W-:Y:S01]  /*1d680*/  IMAD.WIDE R4, R3.reuse, 0x2, R14 ;  /* 0x0000000203047825 */ /* 0x040fe200078e020e */
[----:B--2---:R0:W-:Y:S03]  /*1d690*/  STL [R1+0x1dc], R2 ;  /* 0x0001dc0201007387 */ /* 0x0041e60000100800 */
[----:B------:R-:W-:Y:S01]  /*1d6a0*/  IMAD.WIDE R6, R0, 0x2, R6 ;  /* 0x0000000200067825 */ /* 0x000fe200078e0206 */
[----:B------:R-:W2:Y:S04]  /*1d6b0*/  LDL.64 R14, [R1+0x1e80] ;  /* 0x001e8000010e7983 */ /* 0x000ea80000100a00 */
[----:B------:R-:W2:Y:S04]  /*1d6c0*/  LDG.E.U16 R28, desc[UR10][R6.64] ;  /* 0x0000000a061c7981 */ /* 0x000ea8000c1e1500 */
[----:B0-----:R0:W2:Y:S04]  /*1d6d0*/  LDG.E.U16 R2, desc[UR10][R8.64] ;  /* 0x0000000a08027981 */ /* 0x0010a8000c1e1500 */
[----:B------:R-:W2:Y:S01]  /*1d6e0*/  LDL.64 R22, [R1+0x1e88] ;  /* 0x001e880001167983 */ /* 0x000ea20000100a00 */
[----:B0-----:R-:W-:-:S03]  /*1d6f0*/  IMAD.WIDE R8, R3, 0x2, R20 ;  /* 0x0000000203087825 */ /* 0x001fc600078e0214 */
[----:B------:R-:W2:Y:S01]  /*1d700*/  LDG.E.U16 R3, desc[UR10][R12.64] ;  /* 0x0000000a0c037981 */ /* 0x000ea2000c1e1500 */
[----:B---3--:R-:W-:-:S03]  /*1d710*/  IMAD.WIDE R6, R0, 0x2, R18 ;  /* 0x0000000200067825 */ /* 0x008fc600078e0212 */
[----:B------:R-:W3:Y:S04]  /*1d720*/  LDL.64 R20, [R1+0x1e70] ;  /* 0x001e700001147983 */ /* 0x000ee80000100a00 */
[----:B------:R-:W3:Y:S04]  /*1d730*/  LDG.E.U16 R27, desc[UR10][R6.64] ;  /* 0x0000000a061b7981 */ /* 0x000ee8000c1e1500 */
[----:B------:R-:W3:Y:S01]  /*1d740*/  LDL.64 R12, [R1+0x1e78] ;  /* 0x001e7800010c7983 */ /* 0x000ee20000100a00 */
[----:B----4-:R-:W-:-:S03]  /*1d750*/  IMAD.WIDE R10, R0, 0x2, R16 ;  /* 0x00000002000a7825 */ /* 0x010fc600078e0210 */
[----:B------:R-:W4:Y:S01]  /*1d760*/  LDL.64 R18, [R1+0x1e68] ;  /* 0x001e680001127983 */ /* 0x000f220000100a00 */
[----:B------:R-:W-:-:S03]  /*1d770*/  IMAD.WIDE R8, R0, 0x2, R8 ;  /* 0x0000000200087825 */ /* 0x000fc600078e0208 */
[----:B------:R-:W4:Y:S04]  /*1d780*/  LDG.E.U16 R26, desc[UR10][R10.64] ;  /* 0x0000000a0a1a7981 */ /* 0x000f28000c1e1500 */
[----:B------:R0:W-:Y:S01]  /*1d790*/  STL [R1+0x1d8], R25 ;  /* 0x0001d81901007387 */ /* 0x0001e20000100800 */
[----:B------:R-:W-:-:S03]  /*1d7a0*/  IMAD.WIDE R4, R0, 0x2, R4 ;  /* 0x0000000200047825 */ /* 0x000fc600078e0204 */
[----:B------:R-:W4:Y:S04]  /*1d7b0*/  LDL.64 R16, [R1+0x1e60] ;  /* 0x001e600001107983 */ /* 0x000f280000100a00 */
[----:B0-----:R-:W4:Y:S04]  /*1d7c0*/  LDG.E.U16 R25, desc[UR10][R8.64] ;  /* 0x0000000a08197981 */ /* 0x001f28000c1e1500 */
[----:B------:R0:W-:Y:S04]  /*1d7d0*/  STL [R1+0x1d0], R24 ;  /* 0x0001d01801007387 */ /* 0x0001e80000100800 */
[----:B0-----:R0:W4:Y:S04]  /*1d7e0*/  LDG.E.U16 R24, desc[UR10][R4.64] ;  /* 0x0000000a04187981 */ /* 0x001128000c1e1500 */
[----:B--2---:R-:W-:Y:S04]  /*1d7f0*/  STL [R1+0x1c8], R3 ;  /* 0x0001c80301007387 */ /* 0x004fe80000100800 */
[----:B------:R1:W-:Y:S04]  /*1d800*/  STL [R1+0x1cc], R2 ;  /* 0x0001cc0201007387 */ /* 0x0003e80000100800 */
[----:B-1----:R-:W2:Y:S01]  /*1d810*/  LDL.64 R2, [R1+0x1e58] ;  /* 0x001e580001027983 */ /* 0x002ea20000100a00 */
[----:B0-----:R-:W-:-:S03]  /*1d820*/  IMAD.WIDE R4, R0, 0x2, R14 ;  /* 0x0000000200047825 */ /* 0x001fc600078e020e */
[----:B------:R-:W-:Y:S04]  /*1d830*/  STL [R1+0x19c], R29 ;  /* 0x00019c1d01007387 */ /* 0x000fe80000100800 */
[----:B------:R-:W2:Y:S04]  /*1d840*/  LDL.64 R14, [R1+0x1e50] ;  /* 0x001e5000010e7983 */ /* 0x000ea80000100a00 */
[----:B------:R0:W-:Y:S04]  /*1d850*/  STL [R1+0x1b4], R28 ;  /* 0x0001b41c01007387 */ /* 0x0001e80000100800 */
[----:B0-----:R3:W2:Y:S02]  /*1d860*/  LDG.E.U16 R28, desc[UR10][R4.64] ;  /* 0x0000000a041c7981 */ /* 0x0016a4000c1e1500 */
[----:B---3--:R-:W-:-:S02]  /*1d870*/  IMAD.WIDE R4, R0, 0x2, R12 ;  /* 0x0000000200047825 */ /* 0x008fc400078e020c */
[----:B------:R-:W3:Y:S04]  /*1d880*/  LDL.64 R12, [R1+0x1e48] ;  /* 0x001e4800010c7983 */ /* 0x000ee80000100a00 */
[----:B------:R0:W-:Y:S04]  /*1d890*/  STL [R1+0x1c4], R27 ;  /* 0x0001c41b01007387 */ /* 0x0001e80000100800 */
[----:B------:R-:W3:Y:S04]  /*1d8a0*/  LDL.64 R10, [R1+0x1e40] ;  /* 0x001e4000010a7983 */ /* 0x000ee80000100a00 */
[----:B0-----:R0:W3:Y:S01]  /*1d8b0*/  LDG.E.U16 R27, desc[UR10][R4.64] ;  /* 0x0000000a041b7981 */ /* 0x0010e2000c1e1500 */
[----:B------:R-:W-:-:S03]  /*1d8c0*/  IMAD.WIDE R6, R0, 0x2, R22 ;  /* 0x0000000200067825 */ /* 0x000fc600078e0216 */
[----:B----4-:R1:W-:Y:S04]  /*1d8d0*/  STL [R1+0x1c0], R26 ;  /* 0x0001c01a01007387 */ /* 0x0103e80000100800 */
[----:B------:R-:W4:Y:S01]  /*1d8e0*/  LDL.64 R8, [R1+0x1e38] ;  /* 0x001e380001087983 */ /* 0x000f220000100a00 */
[----:B0-----:R-:W-:-:S03]  /*1d8f0*/  IMAD.WIDE R4, R0, 0x2, R20 ;  /* 0x0000000200047825 */ /* 0x001fc600078e0214 */
[----:B------:R-:W4:Y:S04]  /*1d900*/  LDG.E.U16 R29, desc[UR10][R6.64] ;  /* 0x0000000a061d7981 */ /* 0x000f28000c1e1500 */
[----:B-1----:R0:W4:Y:S04]  /*1d910*/  LDG.E.U16 R26, desc[UR10][R4.64] ;  /* 0x0000000a041a7981 */ /* 0x002128000c1e1500 */
[----:B------:R1:W-:Y:S04]  /*1d920*/  STL [R1+0x1ac], R25 ;  /* 0x0001ac1901007387 */ /* 0x0003e80000100800 */
[----:B------:R-:W4:Y:S01]  /*1d930*/  LDL.64 R6, [R1+0x1e30] ;  /* 0x001e300001067983 */ /* 0x000f220000100a00 */
[----:B0-----:R-:W-:-:S05]  /*1d940*/  IMAD.WIDE R4, R0, 0x2, R18 ;  /* 0x0000000200047825 */ /* 0x001fca00078e0212 */
[----:B-1----:R0:W4:Y:S04]  /*1d950*/  LDG.E.U16 R25, desc[UR10][R4.64] ;  /* 0x0000000a04197981 */ /* 0x002128000c1e1500 */
[----:B------:R1:W-:Y:S01]  /*1d960*/  STL [R1+0x1a4], R24 ;  /* 0x0001a41801007387 */ /* 0x0003e20000100800 */
[----:B0-----:R-:W-:-:S05]  /*1d970*/  IMAD.WIDE R4, R0, 0x2, R16 ;  /* 0x0000000200047825 */ /* 0x001fca00078e0210 */
[----:B-1----:R2:W4:Y:S02]  /*1d980*/  LDG.E.U16 R24, desc[UR10][R4.64] ;  /* 0x0000000a04187981 */ /* 0x002524000c1e1500 */
[C---:B--2---:R-:W-:Y:S02]  /*1d990*/  IMAD.WIDE R4, R0.reuse, 0x2, R2 ;  /* 0x0000000200047825 */ /* 0x044fe400078e0202 */
[----:B------:R-:W2:Y:S04]  /*1d9a0*/  LDL.64 R2, [R1+0x1e28] ;  /* 0x001e280001027983 */ /* 0x000ea80000100a00 */
[----:B------:R0:W2:Y:S02]  /*1d9b0*/  LDG.E.U16 R23, desc[UR10][R4.64] ;  /* 0x0000000a04177981 */ /* 0x0000a4000c1e1500 */
[----:B0-----:R-:W-:-:S02]  /*1d9c0*/  IMAD.WIDE R4, R0, 0x2, R14 ;  /* 0x0000000200047825 */ /* 0x001fc400078e020e */
[----:B------:R-:W2:Y:S04]  /*1d9d0*/  LDL.64 R14, [R1+0x1e20] ;  /* 0x001e2000010e7983 */ /* 0x000ea80000100a00 */
[----:B------:R3:W2:Y:S02]  /*1d9e0*/  LDG.E.U16 R22, desc[UR10][R4.64] ;  /* 0x0000000a04167981 */ /* 0x0006a4000c1e1500 */
[C---:B---3--:R-:W-:Y:S02]  /*1d9f0*/  IMAD.WIDE R4, R0.reuse, 0x2, R12 ;  /* 0x0000000200047825 */ /* 0x048fe400078e020c */
[----:B------:R-:W3:Y:S04]  /*1da00*/  LDL.64 R12, [R1+0x1e18] ;  /* 0x001e1800010c7983 */ /* 0x000ee80000100a00 */
[----:B------:R0:W3:Y:S02]  /*1da10*/  LDG.E.U16 R21, desc[UR10][R4.64] ;  /* 0x0000000a04157981 */ /* 0x0000e4000c1e1500 */
[----:B0-----:R-:W-:-:S02]  /*1da20*/  IMAD.WIDE R4, R0, 0x2, R10 ;  /* 0x0000000200047825 */ /* 0x001fc400078e020a */
[----:B------:R-:W3:Y:S04]  /*1da30*/  LDL.64 R10, [R1+0x1e10] ;  /* 0x001e1000010a7983 */ /* 0x000ee80000100a00 */
[----:B------:R4:W3:Y:S02]  /*1da40*/  LDG.E.U16 R19, desc[UR10][R4.64] ;  /* 0x0000000a04137981 */ /* 0x0008e4000c1e1500 */
[C---:B----4-:R-:W-:Y:S02]  /*1da50*/  IMAD.WIDE R4, R0.reuse, 0x2, R8 ;  /* 0x0000000200047825 */ /* 0x050fe400078e0208 */
[----:B------:R-:W4:Y:S04]  /*1da60*/  LDL.64 R8, [R1+0x1e08] ;  /* 0x001e080001087983 */ /* 0x000f280000100a00 */
[----:B------:R0:W4:Y:S04]  /*1da70*/  LDG.E.U16 R20, desc[UR10][R4.64] ;  /* 0x0000000a04147981 */ /* 0x000128000c1e1500 */
[----:B------:R-:W-:Y:S01]  /*1da80*/  STL [R1+0x1bc], R29 ;  /* 0x0001bc1d01007387 */ /* 0x000fe20000100800 */
[----:B0-----:R-:W-:-:S03]  /*1da90*/  IMAD.WIDE R4, R0, 0x2, R6 ;  /* 0x0000000200047825 */ /* 0x001fc600078e0206 */
[----:B------:R-:W4:Y:S04]  /*1daa0*/  LDL.64 R6, [R1+0x1e00] ;  /* 0x001e000001067983 */ /* 0x000f280000100a00 */
[----:B------:R2:W4:Y:S04]  /*1dab0*/  LDG.E.U16 R17, desc[UR10][R4.64] ;  /* 0x0000000a04117981 */ /* 0x000528000c1e1500 */
[----:B------:R-:W-:Y:S01]  /*1dac0*/  STL [R1+0x1b8], R28 ;  /* 0x0001b81c01007387 */ /* 0x000fe20000100800 */
[----:B--2---:R-:W-:-:S03]  /*1dad0*/  IMAD.WIDE R4, R0, 0x2, R2 ;  /* 0x0000000200047825 */ /* 0x004fc600078e0202 */
[----:B------:R-:W2:Y:S04]  /*1dae0*/  LDL.64 R2, [R1+0x1df8] ;  /* 0x001df80001027983 */ /* 0x000ea80000100a00 */
[----:B------:R0:W2:Y:S04]  /*1daf0*/  LDG.E.U16 R16, desc[UR10][R4.64] ;  /* 0x0000000a04107981 */ /* 0x0000a8000c1e1500 */
[----:B------:R-:W-:Y:S01]  /*1db00*/  STL [R1+0xbc], R27 ;  /* 0x0000bc1b01007387 */ /* 0x000fe20000100800 */
[----:B0-----:R-:W-:-:S03]  /*1db10*/  IMAD.WIDE R4, R0, 0x2, R14 ;  /* 0x0000000200047825 */ /* 0x001fc600078e020e */
[----:B------:R-:W2:Y:S04]  /*1db20*/  LDL.64 R14, [R1+0x1df0] ;  /* 0x001df000010e7983 */ /* 0x000ea80000100a00 */
[----:B------:R3:W2:Y:S04]  /*1db30*/  LDG.E.U16 R18, desc[UR10][R4.64] ;  /* 0x0000000a04127981 */ /* 0x0006a8000c1e1500 */
[----:B------:R0:W-:Y:S01]  /*1db40*/  STL [R1+0xb8], R26 ;  /* 0x0000b81a01007387 */ /* 0x0001e20000100800 */
[----:B---3--:R-:W-:-:S03]  /*1db50*/  IMAD.WIDE R4, R0, 0x2, R12 ;  /* 0x0000000200047825 */ /* 0x008fc600078e020c */
[----:B------:R-:W3:Y:S04]  /*1db60*/  LDL.64 R12, [R1+0x1de8] ;  /* 0x001de800010c7983 */ /* 0x000ee80000100a00 */
[----:B0-----:R0:W3:Y:S04]  /*1db70*/  LDG.E.U16 R26, desc[UR10][R4.64] ;  /* 0x0000000a041a7981 */ /* 0x0010e8000c1e1500 */
[----:B------:R1:W-:Y:S01]  /*1db80*/  STL [R1+0x68], R25 ;  /* 0x0000681901007387 */ /* 0x0003e20000100800 */
[----:B0-----:R-:W-:-:S03]  /*1db90*/  IMAD.WIDE R4, R0, 0x2, R10 ;  /* 0x0000000200047825 */ /* 0x001fc600078e020a */
[----:B------:R-:W3:Y:S04]  /*1dba0*/  LDL.64 R10, [R1+0x1de0] ;  /* 0x001de000010a7983 */ /* 0x000ee80000100a00 */
[----:B-1----:R4:W3:Y:S04]  /*1dbb0*/  LDG.E.U16 R25, desc[UR10][R4.64] ;  /* 0x0000000a04197981 */ /* 0x0028e8000c1e1500 */
[----:B------:R0:W-:Y:S01]  /*1dbc0*/  STL [R1+0x60], R24 ;  /* 0x0000601801007387 */ /* 0x0001e20000100800 */
[----:B----4-:R-:W-:-:S03]  /*1dbd0*/  IMAD.WIDE R4, R0, 0x2, R8 ;  /* 0x0000000200047825 */ /* 0x010fc600078e0208 */
[----:B------:R-:W4:Y:S04]  /*1dbe0*/  LDL.64 R8, [R1+0x1dd8] ;  /* 0x001dd80001087983 */ /* 0x000f280000100a00 */
[----:B0-----:R0:W4:Y:S04]  /*1dbf0*/  LDG.E.U16 R24, desc[UR10][R4.64] ;  /* 0x0000000a04187981 */ /* 0x001128000c1e1500 */
[----:B------:R1:W-:Y:S01]  /*1dc00*/  STL [R1+0x144], R23 ;  /* 0x0001441701007387 */ /* 0x0003e20000100800 */
[----:B0-----:R-:W-:-:S03]  /*1dc10*/  IMAD.WIDE R4, R0, 0x2, R6 ;  /* 0x0000000200047825 */ /* 0x001fc600078e0206 */
[----:B------:R-:W4:Y:S04]  /*1dc20*/  LDL.64 R6, [R1+0x1dd0] ;  /* 0x001dd00001067983 */ /* 0x000f280000100a00 */
[----:B-1----:R2:W4:Y:S04]  /*1dc30*/  LDG.E.U16 R23, desc[UR10][R4.64] ;  /* 0x0000000a04177981 */ /* 0x002528000c1e1500 */
[----:B------:R0:W-:Y:S01]  /*1dc40*/  STL [R1+0x140], R22 ;  /* 0x0001401601007387 */ /* 0x0001e20000100800 */
[----:B--2---:R-:W-:-:S03]  /*1dc50*/  IMAD.WIDE R4, R0, 0x2, R2 ;  /* 0x0000000200047825 */ /* 0x004fc600078e0202 */
[----:B------:R-:W2:Y:S04]  /*1dc60*/  LDL.64 R2, [R1+0x1dc8] ;  /* 0x001dc80001027983 */ /* 0x000ea80000100a00 */
[----:B0-----:R0:W2:Y:S04]  /*1dc70*/  LDG.E.U16 R22, desc[UR10][R4.64] ;  /* 0x0000000a04167981 */ /* 0x0010a8000c1e1500 */
[----:B------:R1:W-:Y:S01]  /*1dc80*/  STL [R1+0x13c], R21 ;  /* 0x00013c1501007387 */ /* 0x0003e20000100800 */
[----:B0-----:R-:W-:-:S03]  /*1dc90*/  IMAD.WIDE R4, R0, 0x2, R14 ;  /* 0x0000000200047825 */ /* 0x001fc600078e020e */
[----:B------:R-:W2:Y:S04]  /*1dca0*/  LDL.64 R14, [R1+0x1dc0] ;  /* 0x001dc000010e7983 */ /* 0x000ea80000100a00 */
[----:B-1----:R3:W2:Y:S04]  /*1dcb0*/  LDG.E.U16 R21, desc[UR10][R4.64] ;  /* 0x0000000a04157981 */ /* 0x0026a8000c1e1500 */
        /* <DEDUP_REMOVED lines=67> */
[----:B0-----:R0:W3:Y:S04]  /*1e0f0*/  LDG.E.U16 R26, desc[UR10][R4.64] ;  /* 0x0000000a041a7981 */ /* 0x0010e8000c1e1500 */
[----:B------:R-:W-:Y:S01]  /*1e100*/  STL [R1+0x164], R25 ;  /* 0x0001641901007387 */ /* 0x000fe20000100800 */
[----:B0-----:R-:W-:-:S03]  /*1e110*/  IMAD.WIDE R4, R0, 0x2, R14 ;  /* 0x0000000200047825 */ /* 0x001fc600078e020e */
[----:B---3--:R-:W-:Y:S04]  /*1e120*/  STL [R1+0x406c], R26 ;  /* 0x00406c1a01007387 */ /* 0x008fe80000100800 */
[----:B------:R-:W3:Y:S04]  /*1e130*/  LDL.64 R14, [R1+0x1d30] ;  /* 0x001d3000010e7983 */ /* 0x000ee80000100a00 */
[----:B------:R0:W-:Y:S04]  /*1e140*/  STL [R1+0x160], R24 ;  /* 0x0001601801007387 */ /* 0x0001e80000100800 */
[----:B0-----:R0:W4:Y:S02]  /*1e150*/  LDG.E.U16 R24, desc[UR10][R4.64] ;  /* 0x0000000a04187981 */ /* 0x001124000c1e1500 */
[----:B0-----:R-:W-:-:S02]  /*1e160*/  IMAD.WIDE R4, R0, 0x2, R12 ;  /* 0x0000000200047825 */ /* 0x001fc400078e020c */
[----:B----4-:R0:W-:Y:S04]  /*1e170*/  STL [R1+0x4070], R24 ;  /* 0x0040701801007387 */ /* 0x0101e80000100800 */
[----:B------:R1:W-:Y:S04]  /*1e180*/  STL [R1+0x15c], R23 ;  /* 0x00015c1701007387 */ /* 0x0003e80000100800 */
[----:B------:R-:W4:Y:S04]  /*1e190*/  LDL.64 R12, [R1+0x1d28] ;  /* 0x001d2800010c7983 */ /* 0x000f280000100a00 */
[----:B0-----:R0:W4:Y:S04]  /*1e1a0*/  LDG.E.U16 R24, desc[UR10][R4.64] ;  /* 0x0000000a04187981 */ /* 0x001128000c1e1500 */
[----:B------:R2:W-:Y:S01]  /*1e1b0*/  STL [R1+0x158], R22 ;  /* 0x0001581601007387 */ /* 0x0005e20000100800 */
[----:B0-----:R-:W-:-:S03]  /*1e1c0*/  IMAD.WIDE R4, R0, 0x2, R10 ;  /* 0x0000000200047825 */ /* 0x001fc600078e020a */
[----:B------:R-:W4:Y:S04]  /*1e1d0*/  LDL.64 R10, [R1+0x1d20] ;  /* 0x001d2000010a7983 */ /* 0x000f280000100a00 */
[----:B-1----:R0:W4:Y:S04]  /*1e1e0*/  LDG.E.U16 R23, desc[UR10][R4.64] ;  /* 0x0000000a04177981 */ /* 0x002128000c1e1500 */
[----:B------:R-:W-:Y:S01]  /*1e1f0*/  STL [R1+0x154], R21 ;  /* 0x0001541501007387 */ /* 0x000fe20000100800 */
[----:B0-----:R-:W-:-:S03]  /*1e200*/  IMAD.WIDE R4, R0, 0x2, R8 ;  /* 0x0000000200047825 */ /* 0x001fc600078e0208 */
[----:B------:R-:W4:Y:S04]  /*1e210*/  LDL.64 R8, [R1+0x1d18] ;  /* 0x001d180001087983 */ /* 0x000f280000100a00 */
[----:B--2---:R0:W2:Y:S04]  /*1e220*/  LDG.E.U16 R22, desc[UR10][R4.64] ;  /* 0x0000000a04167981 */ /* 0x0040a8000c1e1500 */
[----:B------:R1:W-:Y:S01]  /*1e230*/  STL [R1+0x150], R19 ;  /* 0x0001501301007387 */ /* 0x0003e20000100800 */
[----:B0-----:R-:W-:-:S03]  /*1e240*/  IMAD.WIDE R4, R0, 0x2, R6 ;  /* 0x0000000200047825 */ /* 0x001fc600078e0206 */
[----:B------:R-:W2:Y:S04]  /*1e250*/  LDL.64 R6, [R1+0x1d10] ;  /* 0x001d100001067983 */ /* 0x000ea80000100a00 */
[----:B-1----:R0:W2:Y:S04]  /*1e260*/  LDG.E.U16 R19, desc[UR10][R4.64] ;  /* 0x0000000a04137981 */ /* 0x0020a8000c1e1500 */
        /* <DEDUP_REMOVED lines=9> */
[----:B----4-:R-:W-:-:S03]  /*1e300*/  IMAD.WIDE R4, R0, 0x2, R12 ;  /* 0x0000000200047825 */ /* 0x010fc600078e020c */
[----:B------:R-:W4:Y:S04]  /*1e310*/  LDL.64 R12, [R1+0x1cf8] ;  /* 0x001cf800010c7983 */ /* 0x000f280000100a00 */
[----:B0-----:R0:W4:Y:S04]  /*1e320*/  LDG.E.U16 R16, desc[UR10][R4.64] ;  /* 0x0000000a04107981 */ /* 0x001128000c1e1500 */
[----:B------:R1:W-:Y:S01]  /*1e330*/  STL [R1+0x50], R18 ;  /* 0x0000501201007387 */ /* 0x0003e20000100800 */
[----:B0-----:R-:W-:-:S03]  /*1e340*/  IMAD.WIDE R4, R0, 0x2, R10 ;  /* 0x0000000200047825 */ /* 0x001fc600078e020a */
[----:B------:R-:W4:Y:S04]  /*1e350*/  LDL.64 R10, [R1+0x1cf0] ;  /* 0x001cf000010a7983 */ /* 0x000f280000100a00 */
[----:B------:R0:W4:Y:S02]  /*1e360*/  LDG.E.U16 R27, desc[UR10][R4.64] ;  /* 0x0000000a041b7981 */ /* 0x000124000c1e1500 */
[C---:B0-----:R-:W-:Y:S02]  /*1e370*/  IMAD.WIDE R4, R0.reuse, 0x2, R8 ;  /* 0x0000000200047825 */ /* 0x041fe400078e0208 */
[----:B------:R-:W4:Y:S04]  /*1e380*/  LDL.64 R8, [R1+0x1ce8] ;  /* 0x001ce80001087983 */ /* 0x000f280000100a00 */
[----:B------:R2:W4:Y:S02]  /*1e390*/  LDG.E.U16 R20, desc[UR10][R4.64] ;  /* 0x0000000a04147981 */ /* 0x000524000c1e1500 */
[----:B--2---:R-:W-:-:S02]  /*1e3a0*/  IMAD.WIDE R4, R0, 0x2, R6 ;  /* 0x0000000200047825 */ /* 0x004fc400078e0206 */
[----:B------:R-:W2:Y:S04]  /*1e3b0*/  LDL.64 R6, [R1+0x1ce0] ;  /* 0x001ce00001067983 */ /* 0x000ea80000100a00 */
[----:B-1----:R0:W2:Y:S02]  /*1e3c0*/  LDG.E.U16 R18, desc[UR10][R4.64] ;  /* 0x0000000a04127981 */ /* 0x0020a4000c1e1500 */
[C---:B0-----:R-:W-:Y:S02]  /*1e3d0*/  IMAD.WIDE R4, R0.reuse, 0x2, R2 ;  /* 0x0000000200047825 */ /* 0x041fe400078e0202 */
[----:B------:R-:W2:Y:S04]  /*1e3e0*/  LDL.64 R2, [R1+0x1cd8] ;  /* 0x001cd80001027983 */ /* 0x000ea80000100a00 */
[----:B------:R3:W2:Y:S04]  /*1e3f0*/  LDG.E.U16 R26, desc[UR10][R4.64] ;  /* 0x0000000a041a7981 */ /* 0x0006a8000c1e1500 */
[----:B------:R0:W-:Y:S01]  /*1e400*/  STL [R1+0x134], R24 ;  /* 0x0001341801007387 */ /* 0x0001e20000100800 */
[----:B---3--:R-:W-:-:S03]  /*1e410*/  IMAD.WIDE R4, R0, 0x2, R14 ;  /* 0x0000000200047825 */ /* 0x008fc600078e020e */
[----:B------:R-:W3:Y:S04]  /*1e420*/  LDL.64 R14, [R1+0x1cd0] ;  /* 0x001cd000010e7983 */ /* 0x000ee80000100a00 */
[----:B------:R4:W3:Y:S04]  /*1e430*/  LDG.E.U16 R25, desc[UR10][R4.64] ;  /* 0x0000000a04197981 */ /* 0x0008e8000c1e1500 */
[----:B------:R1:W-:Y:S01]  /*1e440*/  STL [R1+0x12c], R23 ;  /* 0x00012c1701007387 */ /* 0x0003e20000100800 */
[----:B----4-:R-:W-:-:S03]  /*1e450*/  IMAD.WIDE R4, R0, 0x2, R12 ;  /* 0x0000000200047825 */ /* 0x010fc600078e020c */
[----:B------:R-:W4:Y:S04]  /*1e460*/  LDL.64 R12, [R1+0x1cc8] ;  /* 0x001cc800010c7983 */ /* 0x000f280000100a00 */
[----:B0-----:R0:W4:Y:S04]  /*1e470*/  LDG.E.U16 R24, desc[UR10][R4.64] ;  /* 0x0000000a04187981 */ /* 0x001128000c1e1500 */
[----:B------:R-:W-:Y:S01]  /*1e480*/  STL [R1+0x124], R22 ;  /* 0x0001241601007387 */ /* 0x000fe20000100800 */
[----:B0-----:R-:W-:-:S03]  /*1e490*/  IMAD.WIDE R4, R0, 0x2, R10 ;  /* 0x0000000200047825 */ /* 0x001fc600078e020a */
[----:B------:R-:W4:Y:S04]  /*1e4a0*/  LDL.64 R10, [R1+0x1cc0] ;  /* 0x001cc000010a7983 */ /* 0x000f280000100a00 */
[----:B-1----:R0:W4:Y:S04]  /*1e4b0*/  LDG.E.U16 R23, desc[UR10][R4.64] ;  /* 0x0000000a04177981 */ /* 0x002128000c1e1500 */
        /* <DEDUP_REMOVED lines=8> */
[----:B------:R-:W-:Y:S01]  /*1e540*/  STL [R1+0x128], R17 ;  /* 0x0001281101007387 */ /* 0x000fe20000100800 */
[----:B0-----:R-:W-:-:S03]  /*1e550*/  IMAD.WIDE R4, R0, 0x2, R2 ;  /* 0x0000000200047825 */ /* 0x001fc600078e0202 */
[----:B------:R-:W2:Y:S04]  /*1e560*/  LDL.64 R2, [R1+0x1ca8] ;  /* 0x001ca80001027983 */ /* 0x000ea80000100a00 */
[----:B------:R3:W2:Y:S04]  /*1e570*/  LDG.E.U16 R28, desc[UR10][R4.64] ;  /* 0x0000000a041c7981 */ /* 0x0006a8000c1e1500 */
[----:B------:R0:W-:Y:S01]  /*1e580*/  STL [R1+0x120], R16 ;  /* 0x0001201001007387 */ /* 0x0001e20000100800 */
[----:B---3--:R-:W-:-:S03]  /*1e590*/  IMAD.WIDE R4, R0, 0x2, R14 ;  /* 0x0000000200047825 */ /* 0x008fc600078e020e */
[----:B0-----:R-:W3:Y:S04]  /*1e5a0*/  LDL.64 R16, [R1+0x1ca0] ;  /* 0x001ca00001107983 */ /* 0x001ee80000100a00 */
[----:B------:R4:W3:Y:S04]  /*1e5b0*/  LDG.E.U16 R22, desc[UR10][R4.64] ;  /* 0x0000000a04167981 */ /* 0x0008e8000c1e1500 */
[----:B------:R0:W-:Y:S01]  /*1e5c0*/  STL [R1+0x118], R27 ;  /* 0x0001181b01007387 */ /* 0x0001e20000100800 */
[----:B----4-:R-:W-:-:S03]  /*1e5d0*/  IMAD.WIDE R4, R0, 0x2, R12 ;  /* 0x0000000200047825 */ /* 0x010fc600078e020c */
[----:B------:R-:W4:Y:S04]  /*1e5e0*/  LDL.64 R12, [R1+0x1c98] ;  /* 0x001c9800010c7983 */ /* 0x000f280000100a00 */
[----:B------:R1:W-:Y:S04]  /*1e5f0*/  STL [R1+0x114], R20 ;  /* 0x0001141401007387 */ /* 0x0003e80000100800 */
[----:B------:R-:W4:Y:S04]  /*1e600*/  LDL.64 R14, [R1+0x1c90] ;  /* 0x001c9000010e7983 */ /* 0x000f280000100a00 */
[----:B0-----:R0:W4:Y:S04]  /*1e610*/  LDG.E.U16 R27, desc[UR10][R4.64] ;  /* 0x0000000a041b7981 */ /* 0x001128000c1e1500 */
[----:B------:R1:W-:Y:S01]  /*1e620*/  STL [R1+0x110], R18 ;  /* 0x0001101201007387 */ /* 0x0003e20000100800 */
[----:B0-----:R-:W-:-:S03]  /*1e630*/  IMAD.WIDE R4, R0, 0x2, R10 ;  /* 0x0000000200047825 */ /* 0x001fc600078e020a */
[----:B------:R-:W4:Y:S04]  /*1e640*/  LDL.64 R10, [R1+0x1c88] ;  /* 0x001c8800010a7983 */ /* 0x000f280000100a00 */
[----:B-1----:R0:W4:Y:S04]  /*1e650*/  LDG.E.U16 R20, desc[UR10][R4.64] ;  /* 0x0000000a04147981 */ /* 0x002128000c1e1500 */
[----:B------:R1:W-:Y:S01]  /*1e660*/  STL [R1+0x10c], R26 ;  /* 0x00010c1a01007387 */ /* 0x0003e20000100800 */
[----:B0-----:R-:W-:-:S03]  /*1e670*/  IMAD.WIDE R4, R0, 0x2, R8 ;  /* 0x0000000200047825 */ /* 0x001fc600078e0208 */
[----:B------:R-:W4:Y:S04]  /*1e680*/  LDL.64 R8, [R1+0x1c80] ;  /* 0x001c800001087983 */ /* 0x000f280000100a00 */
[----:B------:R2:W4:Y:S02]  /*1e690*/  LDG.E.U16 R18, desc[UR10][R4.64] ;  /* 0x0000000a04127981 */ /* 0x000524000c1e1500 */
[C---:B--2---:R-:W-:Y:S02]  /*1e6a0*/  IMAD.WIDE R4, R0.reuse, 0x2, R6 ;  /* 0x0000000200047825 */ /* 0x044fe400078e0206 */
[----:B------:R-:W2:Y:S04]  /*1e6b0*/  LDL.64 R6, [R1+0x1c78] ;  /* 0x001c780001067983 */ /* 0x000ea80000100a00 */
[----:B-1----:R0:W2:Y:S04]  /*1e6c0*/  LDG.E.U16 R26, desc[UR10][R4.64] ;  /* 0x0000000a041a7981 */ /* 0x0020a8000c1e1500 */
[----:B------:R1:W-:Y:S01]  /*1e6d0*/  STL [R1+0x108], R25 ;  /* 0x0001081901007387 */ /* 0x0003e20000100800 */
[----:B0-----:R-:W-:-:S05]  /*1e6e0*/  IMAD.WIDE R4, R0, 0x2, R2 ;  /* 0x0000000200047825 */ /* 0x001fca00078e0202 */
[----:B-1----:R3:W2:Y:S04]  /*1e6f0*/  LDG.E.U16 R25, desc[UR10][R4.64] ;  /* 0x0000000a04197981 */ /* 0x0026a8000c1e1500 */
[----:B------:R0:W-:Y:S04]  /*1e700*/  STL [R1+0x104], R24 ;  /* 0x0001041801007387 */ /* 0x0001e80000100800 */
[----:B------:R-:W2:Y:S01]  /*1e710*/  LDL.64 R2, [R1+0x1c70] ;  /* 0x001c700001027983 */ /* 0x000ea20000100a00 */
[----:B---3--:R-:W-:-:S05]  /*1e720*/  IMAD.WIDE R4, R0, 0x2, R16 ;  /* 0x0000000200047825 */ /* 0x008fca00078e0210 */
[----:B0-----:R4:W3:Y:S04]  /*1e730*/  LDG.E.U16 R24, desc[UR10][R4.64] ;  /* 0x0000000a04187981 */ /* 0x0018e8000c1e1500 */
[----:B------:R0:W-:Y:S01]  /*1e740*/  STL [R1+0x100], R23 ;  /* 0x0001001701007387 */ /* 0x0001e20000100800 */
[----:B----4-:R-:W-:-:S03]  /*1e750*/  IMAD.WIDE R4, R0, 0x2, R12 ;  /* 0x0000000200047825 */ /* 0x010fc600078e020c */
[----:B------:R-:W4:Y:S04]  /*1e760*/  LDL.64 R12, [R1+0x1c68] ;  /* 0x001c6800010c7983 */ /* 0x000f280000100a00 */
[----:B0-----:R0:W3:Y:S04]  /*1e770*/  LDG.E.U16 R23, desc[UR10][R4.64] ;  /* 0x0000000a04177981 */ /* 0x0010e8000c1e1500 */
[----:B------:R1:W-:Y:S01]  /*1e780*/  STL [R1+0xfc], R19 ;  /* 0x0000fc1301007387 */ /* 0x0003e20000100800 */
[----:B0-----:R-:W-:-:S05]  /*1e790*/  IMAD.WIDE R4, R0, 0x2, R14 ;  /* 0x0000000200047825 */ /* 0x001fca00078e020e */
[----:B-1----:R0:W3:Y:S04]  /*1e7a0*/  LDG.E.U16 R19, desc[UR10][R4.64] ;  /* 0x0000000a04137981 */ /* 0x0020e8000c1e1500 */
[----:B------:R1:W-:Y:S01]  /*1e7b0*/  STL [R1+0xf8], R21 ;  /* 0x0000f81501007387 */ /* 0x0003e20000100800 */
[----:B0-----:R-:W-:-:S03]  /*1e7c0*/  IMAD.WIDE R4, R0, 0x2, R10 ;  /* 0x0000000200047825 */ /* 0x001fc600078e020a */
[----:B------:R-:W3:Y:S04]  /*1e7d0*/  LDL.64 R10, [R1+0x1c60] ;  /* 0x001c6000010a7983 */ /* 0x000ee80000100a00 */
[----:B-1----:R0:W3:Y:S02]  /*1e7e0*/  LDG.E.U16 R21, desc[UR10][R4.64] ;  /* 0x0000000a04157981 */ /* 0x0020e4000c1e1500 */
[C---:B0-----:R-:W-:Y:S02]  /*1e7f0*/  IMAD.WIDE R4, R0.reuse, 0x2, R8 ;  /* 0x0000000200047825 */ /* 0x041fe400078e0208 */
[----:B------:R-:W-:Y:S04]  /*1e800*/  STL [R1+0xf4], R28 ;  /* 0x0000f41c01007387 */ /* 0x000fe80000100800 */
[----:B------:R2:W3:Y:S04]  /*1e810*/  LDG.E.U16 R17, desc[UR10][R4.64] ;  /* 0x0000000a04117981 */ /* 0x0004e8000c1e1500 */
[----:B------:R0:W-:Y:S04]  /*1e820*/  STL [R1+0xf0], R22 ;  /* 0x0000f01601007387 */ /* 0x0001e80000100800 */
[----:B------:R-:W3:Y:S01]  /*1e830*/  LDL.64 R8, [R1+0x1c58] ;  /* 0x001c580001087983 */ /* 0x000ee20000100a00 */
[----:B--2---:R-:W-:-:S03]  /*1e840*/  IMAD.WIDE R4, R0, 0x2, R6 ;  /* 0x0000000200047825 */ /* 0x004fc600078e0206 */
[----:B------:R-:W2:Y:S04]  /*1e850*/  LDL.64 R6, [R1+0x1c50] ;  /* 0x001c500001067983 */ /* 0x000ea80000100a00 */
[----:B0-----:R0:W4:Y:S02]  /*1e860*/  LDG.E.U16 R22, desc[UR10][R4.64] ;  /* 0x0000000a04167981 */ /* 0x001124000c1e1500 */
[C---:B0-----:R-:W-:Y:S02]  /*1e870*/  IMAD.WIDE R4, R0.reuse, 0x2, R2 ;  /* 0x0000000200047825 */ /* 0x041fe400078e0202 */
[----:B----4-:R-:W-:Y:S04]  /*1e880*/  STL [R1+0x4074], R22 ;  /* 0x0040741601007387 */ /* 0x010fe80000100800 */
[----:B------:R-:W-:Y:S04]  /*1e890*/  STL [R1+0xec], R27 ;  /* 0x0000ec1b01007387 */ /* 0x000fe80000100800 */
[----:B------:R-:W4:Y:S04]  /*1e8a0*/  LDL.64 R2, [R1+0x1c48] ;  /* 0x001c480001027983 */ /* 0x000f280000100a00 */
[----:B------:R-:W4:Y:S04]  /*1e8b0*/  LDL.64 R14, [R1+0x1c40] ;  /* 0x001c4000010e7983 */ /* 0x000f280000100a00 */
[----:B------:R0:W-:Y:S04]  /*1e8c0*/  STL [R1+0xe8], R20 ;  /* 0x0000e81401007387 */ /* 0x0001e80000100800 */
[----:B0-----:R0:W3:Y:S02]  /*1e8d0*/  LDG.E.U16 R20, desc[UR10][R4.64] ;  /* 0x0000000a04147981 */ /* 0x0010e4000c1e1500 */
[----:B0-----:R-:W-:-:S02]  /*1e8e0*/  IMAD.WIDE R4, R0, 0x2, R12 ;  /* 0x0000000200047825 */ /* 0x001fc400078e020c */
[----:B---3--:R-:W-:Y:S04]  /*1e8f0*/  STL [R1+0x4078], R20 ;  /* 0x0040781401007387 */ /* 0x008fe80000100800 */
[----:B------:R0:W-:Y:S04]  /*1e900*/  STL [R1+0xe4], R18 ;  /* 0x0000e41201007387 */ /* 0x0001e80000100800 */
[----:B------:R-:W3:Y:S04]  /*1e910*/  LDL.64 R12, [R1+0x1c38] ;  /* 0x001c3800010c7983 */ /* 0x000ee80000100a00 */
[----:B0-----:R0:W3:Y:S02]  /*1e920*/  LDG.E.U16 R18, desc[UR10][R4.64] ;  /* 0x0000000a04127981 */ /* 0x0010e4000c1e1500 */
[----:B0-----:R-:W-:-:S05]  /*1e930*/  IMAD.WIDE R4, R0, 0x2, R10 ;  /* 0x0000000200047825 */ /* 0x001fca00078e020a */
[----:B------:R0:W3:Y:S02]  /*1e940*/  LDG.E.U16 R16, desc[UR10][R4.64] ;  /* 0x0000000a04107981 */ /* 0x0000e4000c1e1500 */
[----:B0-----:R-:W-:-:S05]  /*1e950*/  IMAD.WIDE R4, R0, 0x2, R8 ;  /* 0x0000000200047825 */ /* 0x001fca00078e0208 */
[----:B------:R2:W3:Y:S02]  /*1e960*/  LDG.E.U16 R22, desc[UR10][R4.64] ;  /* 0x0000000a04167981 */ /* 0x0004e4000c1e1500 */
[----:B--2---:R-:W-:-:S05]  /*1e970*/  IMAD.WIDE R4, R0, 0x2, R6 ;  /* 0x0000000200047825 */ /* 0x004fca00078e0206 */
[----:B------:R4:W2:Y:S02]  /*1e980*/  LDG.E.U16 R20, desc[UR10][R4.64] ;  /* 0x0000000a04147981 */ /* 0x0008a4000c1e1500 */
[C---:B----4-:R-:W-:Y:S02]  /*1e990*/  IMAD.WIDE R4, R0.reuse, 0x2, R2 ;  /* 0x0000000200047825 */ /* 0x050fe400078e0202 */
[----:B---3--:R-:W-:Y:S04]  /*1e9a0*/  STL [R1+0x407c], R18 ;  /* 0x00407c1201007387 */ /* 0x008fe80000100800 */
[----:B------:R-:W-:Y:S04]  /*1e9b0*/  STL [R1+0xe0], R26 ;  /* 0x0000e01a01007387 */ /* 0x000fe80000100800 */
[----:B------:R-:W3:Y:S04]  /*1e9c0*/  LDL.64 R10, [R1+0x1c30] ;  /* 0x001c3000010a7983 */ /* 0x000ee80000100a00 */
[----:B------:R-:W-:Y:S04]  /*1e9d0*/  STL [R1+0xdc], R25 ;  /* 0x0000dc1901007387 */ /* 0x000fe80000100800 */
[----:B------:R-:W-:Y:S04]  /*1e9e0*/  STL [R1+0x4080], R16 ;  /* 0x0040801001007387 */ /* 0x000fe80000100800 */
[----:B------:R-:W4:Y:S04]  /*1e9f0*/  LDL.64 R8, [R1+0x1c28] ;  /* 0x001c280001087983 */ /* 0x000f280000100a00 */
[----:B------:R-:W-:Y:S04]  /*1ea00*/  STL [R1+0xd8], R24 ;  /* 0x0000d81801007387 */ /* 0x000fe80000100800 */
[----:B------:R-:W2:Y:S04]  /*1ea10*/  LDL.64 R6, [R1+0x1c20] ;  /* 0x001c200001067983 */ /* 0x000ea80000100a00 */
[----:B------:R-:W-:Y:S04]  /*1ea20*/  STL [R1+0xd4], R23 ;  /* 0x0000d41701007387 */ /* 0x000fe80000100800 */
[----:B------:R0:W-:Y:S04]  /*1ea30*/  STL [R1+0xd0], R19 ;  /* 0x0000d01301007387 */ /* 0x0001e80000100800 */
[----:B------:R-:W2:Y:S04]  /*1ea40*/  LDL.64 R2, [R1+0x1c18] ;  /* 0x001c180001027983 */ /* 0x000ea80000100a00 */
[----:B------:R-:W-:Y:S04]  /*1ea50*/  STL [R1+0xcc], R21 ;  /* 0x0000cc1501007387 */ /* 0x000fe80000100800 */
[----:B0-----:R0:W2:Y:S02]  /*1ea60*/  LDG.E.U16 R19, desc[UR10][R4.64] ;  /* 0x0000000a04137981 */ /* 0x0010a4000c1e1500 */
[----:B0-----:R-:W-:-:S02]  /*1ea70*/  IMAD.WIDE R4, R0, 0x2, R14 ;  /* 0x0000000200047825 */ /* 0x001fc400078e020e */
[----:B------:R-:W2:Y:S04]  /*1ea80*/  LDL.64 R14, [R1+0x1c10] ;  /* 0x001c1000010e7983 */ /* 0x000ea80000100a00 */
[----:B------:R0:W2:Y:S04]  /*1ea90*/  LDG.E.U16 R18, desc[UR10][R4.64] ;  /* 0x0000000a04127981 */ /* 0x0000a8000c1e1500 */
[----:B------:R1:W-:Y:S01]  /*1eaa0*/  STL [R1+0xc8], R17 ;  /* 0x0000c81101007387 */ /* 0x0003e20000100800 */
[----:B0-----:R-:W-:-:S03]  /*1eab0*/  IMAD.WIDE R4, R0, 0x2, R12 ;  /* 0x0000000200047825 */ /* 0x001fc600078e020c */
[----:B------:R-:W2:Y:S04]  /*1eac0*/  LDL.64 R12, [R1+0x1c08] ;  /* 0x001c0800010c7983 */ /* 0x000ea80000100a00 */
[----:B-1----:R3:W2:Y:S02]  /*1ead0*/  LDG.E.U16 R17, desc[UR10][R4.64] ;  /* 0x0000000a04117981 */ /* 0x0026a4000c1e1500 */
[C---:B---3--:R-:W-:Y:S02]  /*1eae0*/  IMAD.WIDE R4, R0.reuse, 0x2, R10 ;  /* 0x0000000200047825 */ /* 0x048fe400078e020a */
[----:B------:R-:W3:Y:S04]  /*1eaf0*/  LDL.64 R10, [R1+0x1c00] ;  /* 0x001c0000010a7983 */ /* 0x000ee80000100a00 */
[----:B------:R4:W3:Y:S02]  /*1eb00*/  LDG.E.U16 R16, desc[UR10][R4.64] ;  /* 0x0000000a04107981 */ /* 0x0008e4000c1e1500 */
[----:B----4-:R-:W-:-:S02]  /*1eb10*/  IMAD.WIDE R4, R0, 0x2, R8 ;  /* 0x0000000200047825 */ /* 0x010fc400078e0208 */
[----:B------:R-:W4:Y:S04]  /*1eb20*/  LDL.64 R8, [R1+0x1bf8] ;  /* 0x001bf80001087983 */ /* 0x000f280000100a00 */
[----:B------:R2:W4:Y:S02]  /*1eb30*/  LDG.E.U16 R21, desc[UR10][R4.64] ;  /* 0x0000000a04157981 */ /* 0x000524000c1e1500 */
[C---:B--2---:R-:W-:Y:S02]  /*1eb40*/  IMAD.WIDE R4, R0.reuse, 0x2, R6 ;  /* 0x0000000200047825 */ /* 0x044fe400078e0206 */
[----:B------:R-:W2:Y:S04]  /*1eb50*/  LDL.64 R6, [R1+0x1bf0] ;  /* 0x001bf00001067983 */ /* 0x000ea80000100a00 */
[----:B------:R0:W2:Y:S02]  /*1eb60*/  LDG.E.U16 R29, desc[UR10][R4.64] ;  /* 0x0000000a041d7981 */ /* 0x0000a4000c1e1500 */
[----:B0-----:R-:W-:-:S02]  /*1eb70*/  IMAD.WIDE R4, R0, 0x2, R2 ;  /* 0x0000000200047825 */ /* 0x001fc400078e0202 */
[----:B------:R-:W2:Y:S04]  /*1eb80*/  LDL.64 R2, [R1+0x1be8] ;  /* 0x001be80001027983 */ /* 0x000ea80000100a00 */
[----:B------:R0:W2:Y:S02]  /*1eb90*/  LDG.E.U16 R28, desc[UR10][R4.64] ;  /* 0x0000000a041c7981 */ /* 0x0000a4000c1e1500 */
[C---:B0-----:R-:W-:Y:S02]  /*1eba0*/  IMAD.WIDE R4, R0.reuse, 0x2, R14 ;  /* 0x0000000200047825 */ /* 0x041fe400078e020e */
[----:B------:R-:W2:Y:S04]  /*1ebb0*/  LDL.64 R14, [R1+0x1be0] ;  /* 0x001be000010e7983 */ /* 0x000ea80000100a00 */
[----:B------:R0:W2:Y:S02]  /*1ebc0*/  LDG.E.U16 R27, desc[UR10][R4.64] ;  /* 0x0000000a041b7981 */ /* 0x0000a4000c1e1500 */
[----:B0-----:R-:W-:-:S02]  /*1ebd0*/  IMAD.WIDE R4, R0, 0x2, R12 ;  /* 0x0000000200047825 */ /* 0x001fc400078e020c */
[----:B------:R-:W2:Y:S04]  /*1ebe0*/  LDL.64 R12, [R1+0x1bd8] ;  /* 0x001bd800010c7983 */ /* 0x000ea80000100a00 */
[----:B------:R3:W2:Y:S04]  /*1ebf0*/  LDG.E.U16 R26, desc[UR10][R4.64] ;  /* 0x0000000a041a7981 */ /* 0x0006a8000c1e1500 */
[----:B------:R-:W-:Y:S01]  /*1ec00*/  STL [R1+0xb4], R22 ;  /* 0x0000b41601007387 */ /* 0x000fe20000100800 */
        /* <DEDUP_REMOVED lines=8> */
[----:B--2---:R-:W-:-:S03]  /*1ec90*/  IMAD.WIDE R4, R0, 0x2, R6 ;  /* 0x0000000200047825 */ /* 0x004fc600078e0206 */
[----:B------:R-:W2:Y:S04]  /*1eca0*/  LDL.64 R6, [R1+0x1b68] ;  /* 0x001b680001067983 */ /* 0x000ea80000100a00 */
[----:B------:R0:W2:Y:S04]  /*1ecb0*/  LDG.E.U16 R24, desc[UR10][R4.64] ;  /* 0x0000000a04187981 */ /* 0x0000a8000c1e1500 */
[----:B------:R1:W-:Y:S01]  /*1ecc0*/  STL [R1+0x9c], R18 ;  /* 0x00009c1201007387 */ /* 0x0003e20000100800 */
[----:B0-----:R-:W-:-:S03]  /*1ecd0*/  IMAD.WIDE R4, R0, 0x2, R2 ;  /* 0x0000000200047825 */ /* 0x001fc600078e0202 */
[----:B------:R-:W2:Y:S04]  /*1ece0*/  LDL.64 R2, [R1+0x1b60] ;  /* 0x001b600001027983 */ /* 0x000ea80000100a00 */
[----:B------:R0:W2:Y:S04]  /*1ecf0*/  LDG.E.U16 R23, desc[UR10][R4.64] ;  /* 0x0000000a04177981 */ /* 0x0000a8000c1e1500 */
[----:B------:R-:W-:Y:S04]  /*1ed00*/  STL [R1+0xb0], R17 ;  /* 0x0000b01101007387 */ /* 0x000fe80000100800 */
[----:B-1----:R-:W2:Y:S01]  /*1ed10*/  LDL.64 R18, [R1+0x1bd0] ;  /* 0x001bd00001127983 */ /* 0x002ea20000100a00 */
[----:B0-----:R-:W-:-:S03]  /*1ed20*/  IMAD.WIDE R4, R0, 0x2, R14 ;  /* 0x0000000200047825 */ /* 0x001fc600078e020e */
[----:B------:R0:W-:Y:S04]  /*1ed30*/  STL [R1+0xa8], R16 ;  /* 0x0000a81001007387 */ /* 0x0001e80000100800 */
[----:B------:R1:W2:Y:S04]  /*1ed40*/  LDG.E.U16 R22, desc[UR10][R4.64] ;  /* 0x0000000a04167981 */ /* 0x0002a8000c1e1500 */
[----:B0-----:R-:W2:Y:S01]  /*1ed50*/  LDL.64 R16, [R1+0x1bc8] ;  /* 0x001bc80001107983 */ /* 0x001ea20000100a00 */
[----:B-1----:R-:W-:-:S03]  /*1ed60*/  IMAD.WIDE R4, R0, 0x2, R12 ;  /* 0x0000000200047825 */ /* 0x002fc600078e020c */
[----:B------:R0:W-:Y:S04]  /*1ed70*/  STL [R1+0xa0], R21 ;  /* 0x0000a01501007387 */ /* 0x0001e80000100800 */
[----:B------:R-:W2:Y:S04]  /*1ed80*/  LDL.64 R14, [R1+0x1bc0] ;  /* 0x001bc000010e7983 */ /* 0x000ea80000100a00 */
[----:B0-----:R3:W2:Y:S02]  /*1ed90*/  LDG.E.U16 R21, desc[UR10][R4.64] ;  /* 0x0000000a04157981 */ /* 0x0016a4000c1e1500 */
[----:B---3--:R-:W-:-:S05]  /*1eda0*/  IMAD.WIDE R4, R0, 0x2, R10 ;  /* 0x0000000200047825 */ /* 0x008fca00078e020a */
[----:B------:R4:W3:Y:S02]  /*1edb0*/  LDG.E.U16 R12, desc[UR10][R4.64] ;  /* 0x0000000a040c7981 */ /* 0x0008e4000c1e1500 */
[----:B----4-:R-:W-:-:S05]  /*1edc0*/  IMAD.WIDE R4, R0, 0x2, R8 ;  /* 0x0000000200047825 */ /* 0x010fca00078e0208 */
[----:B------:R2:W4:Y:S02]  /*1edd0*/  LDG.E.U16 R11, desc[UR10][R4.64] ;  /* 0x0000000a040b7981 */ /* 0x000524000c1e1500 */
[----:B--2---:R-:W-:-:S05]  /*1ede0*/  IMAD.WIDE R4, R0, 0x2, R6 ;  /* 0x0000000200047825 */ /* 0x004fca00078e0206 */
[----:B------:R0:W2:Y:S02]  /*1edf0*/  LDG.E.U16 R10, desc[UR10][R4.64] ;  /* 0x0000000a040a7981 */ /* 0x0000a4000c1e1500 */
[----:B0-----:R-:W-:-:S05]  /*1ee00*/  IMAD.WIDE R4, R0, 0x2, R2 ;  /* 0x0000000200047825 */ /* 0x001fca00078e0202 */
[----:B------:R-:W2:Y:S04]  /*1ee10*/  LDG.E.U16 R9, desc[UR10][R4.64] ;  /* 0x0000000a04097981 */ /* 0x000ea8000c1e1500 */
[----:B------:R-:W-:Y:S04]  /*1ee20*/  STL [R1+0x98], R29 ;  /* 0x0000981d01007387 */ /* 0x000fe80000100800 */
[----:B---3--:R0:W-:Y:S04]  /*1ee30*/  STL [R1+0x4084], R12 ;  /* 0x0040840c01007387 */ /* 0x0081e80000100800 */
[----:B0-----:R-:W3:Y:S04]  /*1ee40*/  LDL.64 R12, [R1+0x1bb8] ;  /* 0x001bb800010c7983 */ /* 0x001ee80000100a00 */
[----:B------:R-:W-:Y:S04]  /*1ee50*/  STL [R1+0x94], R28 ;  /* 0x0000941c01007387 */ /* 0x000fe80000100800 */
[----:B----4-:R-:W-:Y:S04]  /*1ee60*/  STL [R1+0x4088], R11 ;  /* 0x0040880b01007387 */ /* 0x010fe80000100800 */
[----:B------:R-:W-:Y:S04]  /*1ee70*/  STL [R1+0x90], R27 ;  /* 0x0000901b01007387 */ /* 0x000fe80000100800 */
[----:B------:R-:W4:Y:S04]  /*1ee80*/  LDL.64 R6, [R1+0x1bb0] ;  /* 0x001bb00001067983 */ /* 0x000f280000100a00 */
[----:B------:R-:W-:Y:S04]  /*1ee90*/  STL [R1+0x8c], R26 ;  /* 0x00008c1a01007387 */ /* 0x000fe80000100800 */
[----:B--2---:R-:W-:Y:S04]  /*1eea0*/  STL [R1+0x408c], R10 ;  /* 0x00408c0a01007387 */ /* 0x004fe80000100800 */
[----:B------:R-:W2:Y:S04]  /*1eeb0*/  LDL.64 R2, [R1+0x1ba8] ;  /* 0x001ba80001027983 */ /* 0x000ea80000100a00 */
[----:B------:R-:W-:Y:S04]  /*1eec0*/  STL [R1+0x88], R25 ;  /* 0x0000881901007387 */ /* 0x000fe80000100800 */
[----:B------:R0:W-:Y:S04]  /*1eed0*/  STL [R1+0x4090], R9 ;  /* 0x0040900901007387 */ /* 0x0001e80000100800 */
[----:B------:R1:W-:Y:S04]  /*1eee0*/  STL [R1+0x84], R20 ;  /* 0x0000841401007387 */ /* 0x0003e80000100800 */
[----:B0-----:R-:W2:Y:S01]  /*1eef0*/  LDL.64 R8, [R1+0x1ba0] ;  /* 0x001ba00001087983 */ /* 0x001ea20000100a00 */
[----:B------:R-:W-:-:S03]  /*1ef00*/  IMAD.WIDE R4, R0, 0x2, R18 ;  /* 0x0000000200047825 */ /* 0x000fc600078e0212 */
[----:B------:R-:W-:Y:S04]  /*1ef10*/  STL [R1+0x80], R24 ;  /* 0x0000801801007387 */ /* 0x000fe80000100800 */
[----:B------:R-:W2:Y:S04]  /*1ef20*/  LDL.64 R18, [R1+0x1b98] ;  /* 0x001b980001127983 */ /* 0x000ea80000100a00 */
[----:B------:R0:W2:Y:S02]  /*1ef30*/  LDG.E.U16 R28, desc[UR10][R4.64] ;  /* 0x0000000a041c7981 */ /* 0x0000a4000c1e1500 */
[----:B0-----:R-:W-:-:S02]  /*1ef40*/  IMAD.WIDE R4, R0, 0x2, R16 ;  /* 0x0000000200047825 */ /* 0x001fc400078e0210 */
[----:B------:R-:W2:Y:S04]  /*1ef50*/  LDL.64 R16, [R1+0x1b58] ;  /* 0x001b580001107983 */ /* 0x000ea80000100a00 */
[----:B-1----:R0:W2:Y:S04]  /*1ef60*/  LDG.E.U16 R20, desc[UR10][R4.64] ;  /* 0x0000000a04147981 */ /* 0x0020a8000c1e1500 */
[----:B------:R-:W-:Y:S01]  /*1ef70*/  STL [R1+0x7c], R23 ;  /* 0x00007c1701007387 */ /* 0x000fe20000100800 */
[----:B0-----:R-:W-:-:S03]  /*1ef80*/  IMAD.WIDE R4, R0, 0x2, R14 ;  /* 0x0000000200047825 */ /* 0x001fc600078e020e */
[----:B------:R-:W2:Y:S04]  /*1ef90*/  LDL.64 R14, [R1+0x1b50] ;  /* 0x001b5000010e7983 */ /* 0x000ea80000100a00 */
[----:B------:R3:W2:Y:S04]  /*1efa0*/  LDG.E.U16 R27, desc[UR10][R4.64] ;  /* 0x0000000a041b7981 */ /* 0x0006a8000c1e1500 */
[----:B------:R-:W-:Y:S01]  /*1efb0*/  STL [R1+0x78], R22 ;  /* 0x0000781601007387 */ /* 0x000fe20000100800 */
[----:B---3--:R-:W-:-:S03]  /*1efc0*/  IMAD.WIDE R4, R0, 0x2, R12 ;  /* 0x0000000200047825 */ /* 0x008fc600078e020c */
[----:B------:R-:W3:Y:S04]  /*1efd0*/  LDL.64 R12, [R1+0x1b48] ;  /* 0x001b4800010c7983 */ /* 0x000ee80000100a00 */
[----:B------:R4:W3:Y:S04]  /*1efe0*/  LDG.E.U16 R26, desc[UR10][R4.64] ;  /* 0x0000000a041a7981 */ /* 0x0008e8000c1e1500 */
[----:B------:R0:W-:Y:S04]  /*1eff0*/  STL [R1+0x74], R21 ;  /* 0x0000741501007387 */ /* 0x0001e80000100800 */
[----:B------:R-:W3:Y:S01]  /*1f000*/  LDL.64 R10, [R1+0x1b90] ;  /* 0x001b9000010a7983 */ /* 0x000ee20000100a00 */
[----:B----4-:R-:W-:-:S05]  /*1f010*/  IMAD.WIDE R4, R0, 0x2, R6 ;  /* 0x0000000200047825 */ /* 0x010fca00078e0206 */
[----:B------:R1:W4:Y:S01]  /*1f020*/  LDG.E.U16 R25, desc[UR10][R4.64] ;  /* 0x0000000a04197981 */ /* 0x000322000c1e1500 */
[----:B--2---:R-:W-:-:S03]  /*1f030*/  IMAD.WIDE R6, R0, 0x2, R2 ;  /* 0x0000000200067825 */ /* 0x004fc600078e0202 */
[----:B------:R-:W2:Y:S04]  /*1f040*/  LDL.64 R2, [R1+0x1b40] ;  /* 0x001b400001027983 */ /* 0x000ea80000100a00 */
[----:B0-----:R-:W4:Y:S04]  /*1f050*/  LDG.E.U16 R21, desc[UR10][R6.64] ;  /* 0x0000000a06157981 */ /* 0x001f28000c1e1500 */
[----:B------:R-:W4:Y:S01]  /*1f060*/  LDL.64 R6, [R1+0x1b80] ;  /* 0x001b800001067983 */ /* 0x000f220000100a00 */
[----:B-1----:R-:W-:-:S03]  /*1f070*/  IMAD.WIDE R4, R0, 0x2, R8 ;  /* 0x0000000200047825 */ /* 0x002fc600078e0208 */
[----:B------:R-:W4:Y:S04]  /*1f080*/  LDL.64 R8, [R1+0x1b88] ;  /* 0x001b880001087983 */ /* 0x000f280000100a00 */
[----:B------:R0:W4:Y:S02]  /*1f090*/  LDG.E.U16 R24, desc[UR10][R4.64] ;  /* 0x0000000a04187981 */ /* 0x000124000c1e1500 */
[----:B0-----:R-:W-:-:S05]  /*1f0a0*/  IMAD.WIDE R4, R0, 0x2, R18 ;  /* 0x0000000200047825 */ /* 0x001fca00078e0212 */
[----:B------:R0:W4:Y:S02]  /*1f0b0*/  LDG.E.U16 R19, desc[UR10][R4.64] ;  /* 0x0000000a04137981 */ /* 0x000124000c1e1500 */
[----:B0-----:R-:W-:-:S05]  /*1f0c0*/  IMAD.WIDE R4, R0, 0x2, R16 ;  /* 0x0000000200047825 */ /* 0x001fca00078e0210 */
[----:B------:R0:W4:Y:S02]  /*1f0d0*/  LDG.E.U16 R18, desc[UR10][R4.64] ;  /* 0x0000000a04127981 */ /* 0x000124000c1e1500 */
[C---:B0-----:R-:W-:Y:S02]  /*1f0e0*/  IMAD.WIDE R4, R0.reuse, 0x2, R14 ;  /* 0x0000000200047825 */ /* 0x041fe400078e020e */
[----:B------:R-:W4:Y:S04]  /*1f0f0*/  LDL.64 R14, [R1+0x1b38] ;  /* 0x001b3800010e7983 */ /* 0x000f280000100a00 */
[----:B------:R3:W4:Y:S04]  /*1f100*/  LDG.E.U16 R23, desc[UR10][R4.64] ;  /* 0x0000000a04177981 */ /* 0x000728000c1e1500 */
[----:B------:R-:W-:Y:S01]  /*1f110*/  STL [R1+0x70], R28 ;  /* 0x0000701c01007387 */ /* 0x000fe20000100800 */
[----:B---3--:R-:W-:-:S03]  /*1f120*/  IMAD.WIDE R4, R0, 0x2, R12 ;  /* 0x0000000200047825 */ /* 0x008fc600078e020c */
[----:B------:R-:W3:Y:S04]  /*1f130*/  LDL.64 R12, [R1+0x1b30] ;  /* 0x001b3000010c7983 */ /* 0x000ee80000100a00 */
[----:B------:R2:W3:Y:S04]  /*1f140*/  LDG.E.U16 R22, desc[UR10][R4.64] ;  /* 0x0000000a04167981 */ /* 0x0004e8000c1e1500 */
[----:B------:R0:W-:Y:S01]  /*1f150*/  STL [R1+0x6c], R20 ;  /* 0x00006c1401007387 */ /* 0x0001e20000100800 */
[----:B--2---:R-:W-:-:S05]  /*1f160*/  IMAD.WIDE R4, R0, 0x2, R2 ;  /* 0x0000000200047825 */ /* 0x004fca00078e0202 */
[----:B------:R1:W2:Y:S02]  /*1f170*/  LDG.E.U16 R2, desc[UR10][R4.64] ;  /* 0x0000000a04027981 */ /* 0x0002a4000c1e1500 */
[----:B-1----:R-:W-:-:S05]  /*1f180*/  IMAD.WIDE R4, R0, 0x2, R10 ;  /* 0x0000000200047825 */ /* 0x002fca00078e020a */
[----:B0-----:R4:W3:Y:S02]  /*1f190*/  LDG.E.U16 R20, desc[UR10][R4.64] ;  /* 0x0000000a04147981 */ /* 0x0018e4000c1e1500 */
[----:B----4-:R-:W-:-:S05]  /*1f1a0*/  IMAD.WIDE R4, R0, 0x2, R8 ;  /* 0x0000000200047825 */ /* 0x010fca00078e0208 */
[----:B------:R0:W4:Y:S02]  /*1f1b0*/  LDG.E.U16 R29, desc[UR10][R4.64] ;  /* 0x0000000a041d7981 */ /* 0x000124000c1e1500 */
[----:B0-----:R-:W-:-:S05]  /*1f1c0*/  IMAD.WIDE R4, R0, 0x2, R6 ;  /* 0x0000000200047825 */ /* 0x001fca00078e0206 */
[----:B------:R0:W3:Y:S02]  /*1f1d0*/  LDG.E.U16 R28, desc[UR10][R4.64] ;  /* 0x0000000a041c7981 */ /* 0x0000e4000c1e1500 */
[C---:B0-----:R-:W-:Y:S02]  /*1f1e0*/  IMAD.WIDE R4, R0.reuse, 0x2, R14 ;  /* 0x0000000200047825 */ /* 0x041fe400078e020e */
[----:B--2---:R0:W-:Y:S04]  /*1f1f0*/  STL [R1+0x4064], R2 ;  /* 0x0040640201007387 */ /* 0x0041e80000100800 */
[----:B------:R-:W2:Y:S04]  /*1f200*/  LDL.64 R10, [R1+0x1b28] ;  /* 0x001b2800010a7983 */ /* 0x000ea80000100a00 */
[----:B------:R-:W-:Y:S04]  /*1f210*/  STL [R1+0x64], R27 ;  /* 0x0000641b01007387 */ /* 0x000fe80000100800 */
[----:B------:R-:W2:Y:S04]  /*1f220*/  LDL.64 R16, [R1+0x1b20] ;  /* 0x001b200001107983 */ /* 0x000ea80000100a00 */
[----:B------:R-:W2:Y:S04]  /*1f230*/  LDL.64 R8, [R1+0x1b18] ;  /* 0x001b180001087983 */ /* 0x000ea80000100a00 */
[----:B------:R-:W-:Y:S04]  /*1f240*/  STL [R1+0x5c], R26 ;  /* 0x00005c1a01007387 */ /* 0x000fe80000100800 */
[----:B----4-:R-:W-:Y:S04]  /*1f250*/  STL [R1+0x3fc0], R29 ;  /* 0x003fc01d01007387 */ /* 0x010fe80000100800 */
[----:B------:R-:W-:Y:S04]  /*1f260*/  STL [R1+0x54], R25 ;  /* 0x0000541901007387 */ /* 0x000fe80000100800 */
[----:B------:R-:W4:Y:S04]  /*1f270*/  LDL.64 R6, [R1+0x1b10] ;  /* 0x001b100001067983 */ /* 0x000f280000100a00 */
[----:B---3--:R-:W-:Y:S04]  /*1f280*/  STL [R1+0x3fc4], R28 ;  /* 0x003fc41c01007387 */ /* 0x008fe80000100800 */
[----:B------:R1:W-:Y:S04]  /*1f290*/  STL [R1+0x4c], R21 ;  /* 0x00004c1501007387 */ /* 0x0003e80000100800 */
[----:B------:R-:W3:Y:S04]  /*1f2a0*/  LDL.64 R14, [R1+0x1b08] ;  /* 0x001b0800010e7983 */ /* 0x000ee80000100a00 */
[----:B------:R-:W-:Y:S04]  /*1f2b0*/  STL [R1+0x48], R24 ;  /* 0x0000481801007387 */ /* 0x000fe80000100800 */
[----:B0-----:R-:W3:Y:S04]  /*1f2c0*/  LDL.64 R2, [R1+0x1b00] ;  /* 0x001b000001027983 */ /* 0x001ee80000100a00 */
[----:B-1----:R0:W3:Y:S04]  /*1f2d0*/  LDG.E.U16 R21, desc[UR10][R4.64] ;  /* 0x0000000a04157981 */ /* 0x0020e8000c1e1500 */
[----:B------:R-:W-:Y:S01]  /*1f2e0*/  STL [R1+0x44], R19 ;  /* 0x0000441301007387 */ /* 0x000fe20000100800 */
[----:B0-----:R-:W-:-:S03]  /*1f2f0*/  IMAD.WIDE R4, R0, 0x2, R12 ;  /* 0x0000000200047825 */ /* 0x001fc600078e020c */
[----:B------:R-:W3:Y:S04]  /*1f300*/  LDL.64 R12, [R1+0x1af8] ;  /* 0x001af800010c7983 */ /* 0x000ee80000100a00 */
[----:B------:R2:W3:Y:S02]  /*1f310*/  LDG.E.U16 R28, desc[UR10][R4.64] ;  /* 0x0000000a041c7981 */ /* 0x0004e4000c1e1500 */
[C---:B--2---:R-:W-:Y:S02]  /*1f320*/  IMAD.WIDE R4, R0.reuse, 0x2, R10 ;  /* 0x0000000200047825 */ /* 0x044fe400078e020a */
[----:B------:R-:W2:Y:S04]  /*1f330*/  LDL.64 R10, [R1+0x1af0] ;  /* 0x001af000010a7983 */ /* 0x000ea80000100a00 */
[----:B------:R0:W-:Y:S04]  /*1f340*/  STL [R1+0x3c], R18 ;  /* 0x00003c1201007387 */ /* 0x0001e80000100800 */
[----:B0-----:R0:W2:Y:S02]  /*1f350*/  LDG.E.U16 R18, desc[UR10][R4.64] ;  /* 0x0000000a04127981 */ /* 0x0010a4000c1e1500 */
[----:B0-----:R-:W-:-:S05]  /*1f360*/  IMAD.WIDE R4, R0, 0x2, R16 ;  /* 0x0000000200047825 */ /* 0x001fca00078e0210 */
[----:B------:R0:W2:Y:S02]  /*1f370*/  LDG.E.U16 R19, desc[UR10][R4.64] ;  /* 0x0000000a04137981 */ /* 0x0000a4000c1e1500 */
[----:B0-----:R-:W-:-:S05]  /*1f380*/  IMAD.WIDE R4, R0, 0x2, R8 ;  /* 0x0000000200047825 */ /* 0x001fca00078e0208 */
[----:B------:R4:W2:Y:S02]  /*1f390*/  LDG.E.U16 R27, desc[UR10][R4.64] ;  /* 0x0000000a041b7981 */ /* 0x0008a4000c1e1500 */
[----:B----4-:R-:W-:-:S05]  /*1f3a0*/  IMAD.WIDE R4, R0, 0x2, R6 ;  /* 0x0000000200047825 */ /* 0x010fca00078e0206 */
[----:B------:R3:W4:Y:S02]  /*1f3b0*/  LDG.E.U16 R26, desc[UR10][R4.64] ;  /* 0x0000000a041a7981 */ /* 0x000724000c1e1500 */
[----:B---3--:R-:W-:-:S05]  /*1f3c0*/  IMAD.WIDE R4, R0, 0x2, R14 ;  /* 0x0000000200047825 */ /* 0x008fca00078e020e */
[----:B------:R0:W3:Y:S02]  /*1f3d0*/  LDG.E.U16 R25, desc[UR10][R4.64] ;  /* 0x0000000a04197981 */ /* 0x0000e4000c1e1500 */
[----:B0-----:R-:W-:-:S05]  /*1f3e0*/  IMAD.WIDE R4, R0, 0x2, R2 ;  /* 0x0000000200047825 */ /* 0x001fca00078e0202 */
[----:B------:R0:W3:Y:S02]  /*1f3f0*/  LDG.E.U16 R24, desc[UR10][R4.64] ;  /* 0x0000000a04187981 */ /* 0x0000e4000c1e1500 */
[----:B0-----:R-:W-:-:S05]  /*1f400*/  IMAD.WIDE R4, R0, 0x2, R12 ;  /* 0x0000000200047825 */ /* 0x001fca00078e020c */
[----:B------:R2:W4:Y:S04]  /*1f410*/  LDG.E.U16 R29, desc[UR10][R4.64] ;  /* 0x0000000a041d7981 */ /* 0x000528000c1e1500 */
[----:B------:R-:W-:Y:S04]  /*1f420*/  STL [R1+0x34], R23 ;  /* 0x0000341701007387 */ /* 0x000fe80000100800 */
[----:B------:R-:W3:Y:S04]  /*1f430*/  LDL.64 R8, [R1+0x1ae8] ;  /* 0x001ae80001087983 */ /* 0x000ee80000100a00 */
[----:B------:R0:W-:Y:S04]  /*1f440*/  STL [R1+0x2c], R22 ;  /* 0x00002c1601007387 */ /* 0x0001e80000100800 */
[----:B------:R-:W3:Y:S04]  /*1f450*/  LDL.64 R6, [R1+0x1ae0] ;  /* 0x001ae00001067983 */ /* 0x000ee80000100a00 */
[----:B------:R-:W-:Y:S04]  /*1f460*/  STL [R1+0x40], R20 ;  /* 0x0000401401007387 */ /* 0x000fe80000100800 */
[----:B------:R-:W3:Y:S01]  /*1f470*/  LDL.64 R2, [R1+0x1ad8] ;  /* 0x001ad80001027983 */ /* 0x000ee20000100a00 */
[----:B--2---:R-:W-:-:S03]  /*1f480*/  IMAD.WIDE R4, R0, 0x2, R10 ;  /* 0x0000000200047825 */ /* 0x004fc600078e020a */
[----:B----4-:R-:W-:Y:S04]  /*1f490*/  STL [R1+0x402c], R29 ;  /* 0x00402c1d01007387 */ /* 0x010fe80000100800 */
[----:B0-----:R-:W2:Y:S04]  /*1f4a0*/  LDL.64 R22, [R1+0x1ad0] ;  /* 0x001ad00001167983 */ /* 0x001ea80000100a00 */
[----:B------:R0:W-:Y:S04]  /*1f4b0*/  STL [R1+0x24], R21 ;  /* 0x0000241501007387 */ /* 0x0001e80000100800 */
[----:B------:R-:W4:Y:S04]  /*1f4c0*/  LDL.64 R14, [R1+0x1ac0] ;  /* 0x001ac000010e7983 */ /* 0x000f280000100a00 */
[----:B0-----:R-:W4:Y:S04]  /*1f4d0*/  LDL.64 R20, [R1+0x1ac8] ;  /* 0x001ac80001147983 */ /* 0x001f280000100a00 */
[----:B------:R0:W-:Y:S04]  /*1f4e0*/  STL [R1+0x20], R28 ;  /* 0x0000201c01007387 */ /* 0x0001e80000100800 */
[----:B0-----:R3:W4:Y:S02]  /*1f4f0*/  LDG.E.U16 R28, desc[UR10][R4.64] ;  /* 0x0000000a041c7981 */ /* 0x001724000c1e1500 */
[----:B---3--:R-:W-:-:S05]  /*1f500*/  IMAD.WIDE R4, R0, 0x2, R8 ;  /* 0x0000000200047825 */ /* 0x008fca00078e0208 */
[----:B------:R0:W3:Y:S02]  /*1f510*/  LDG.E.U16 R8, desc[UR10][R4.64] ;  /* 0x0000000a04087981 */ /* 0x0000e4000c1e1500 */
[----:B0-----:R-:W-:-:S05]  /*1f520*/  IMAD.WIDE R4, R0, 0x2, R6 ;  /* 0x0000000200047825 */ /* 0x001fca00078e0206 */
[----:B------:R0:W3:Y:S02]  /*1f530*/  LDG.E.U16 R7, desc[UR10][R4.64] ;  /* 0x0000000a04077981 */ /* 0x0000e4000c1e1500 */
[----:B0-----:R-:W-:-:S05]  /*1f540*/  IMAD.WIDE R4, R0, 0x2, R2 ;  /* 0x0000000200047825 */ /* 0x001fca00078e0202 */
[----:B------:R2:W3:Y:S02]  /*1f550*/  LDG.E.U16 R3, desc[UR10][R4.64] ;  /* 0x0000000a04037981 */ /* 0x0004e4000c1e1500 */
[----:B--2---:R-:W-:-:S05]  /*1f560*/  IMAD.WIDE R4, R0, 0x2, R22 ;  /* 0x0000000200047825 */ /* 0x004fca00078e0216 */
[----:B------:R4:W2:Y:S02]  /*1f570*/  LDG.E.U16 R6, desc[UR10][R4.64] ;  /* 0x0000000a04067981 */ /* 0x0008a4000c1e1500 */
[----:B----4-:R-:W-:-:S06]  /*1f580*/  IMAD.WIDE R4, R0, 0x2, R20 ;  /* 0x0000000200047825 */ /* 0x010fcc00078e0214 */
[----:B------:R-:W4:Y:S04]  /*1f590*/  LDG.E.U16 R5, desc[UR10][R4.64] ;  /* 0x0000000a04057981 */ /* 0x000f28000c1e1500 */
[----:B------:R-:W-:Y:S04]  /*1f5a0*/  STL [R1+0x4030], R28 ;  /* 0x0040301c01007387 */ /* 0x000fe80000100800 */
[----:B------:R-:W4:Y:S04]  /*1f5b0*/  LDL.64 R12, [R1+0x1ab8] ;  /* 0x001ab800010c7983 */ /* 0x000f280000100a00 */
[----:B---3--:R-:W-:Y:S04]  /*1f5c0*/  STL [R1+0x4034], R8 ;  /* 0x0040340801007387 */ /* 0x008fe80000100800 */
[----:B------:R-:W3:Y:S04]  /*1f5d0*/  LDL.64 R16, [R1+0x1ab0] ;  /* 0x001ab00001107983 */ /* 0x000ee80000100a00 */
[----:B------:R-:W-:Y:S04]  /*1f5e0*/  STL [R1+0x4038], R7 ;  /* 0x0040380701007387 */ /* 0x000fe80000100800 */
[----:B------:R-:W-:Y:S04]  /*1f5f0*/  STL [R1+0x1c], R18 ;  /* 0x00001c1201007387 */ /* 0x000fe80000100800 */
[----:B------:R0:W-:Y:S01]  /*1f600*/  STL [R1+0x18], R19 ;  /* 0x0000181301007387 */ /* 0x0001e20000100800 */
[----:B------:R-:W-:-:S03]  /*1f610*/  IMAD.WIDE R14, R0, 0x2, R14 ;  /* 0x00000002000e7825 */ /* 0x000fc600078e020e */
[----:B------:R-:W3:Y:S04]  /*1f620*/  LDL.64 R10, [R1+0x1aa0] ;  /* 0x001aa000010a7983 */ /* 0x000ee80000100a00 */
[----:B------:R1:W3:Y:S04]  /*1f630*/  LDG.E.U16 R4, desc[UR10][R14.64] ;  /* 0x0000000a0e047981 */ /* 0x0002e8000c1e1500 */
[----:B0-----:R-:W3:Y:S04]  /*1f640*/  LDL.64 R18, [R1+0x1aa8] ;  /* 0x001aa80001127983 */ /* 0x001ee80000100a00 */
[----:B------:R-:W-:Y:S04]  /*1f650*/  STL [R1+0x400c], R3 ;  /* 0x00400c0301007387 */ /* 0x000fe80000100800 */
[----:B------:R-:W-:Y:S04]  /*1f660*/  STL [R1+0x14], R27 ;  /* 0x0000141b01007387 */ /* 0x000fe80000100800 */
[----:B--2---:R0:W-:Y:S04]  /*1f670*/  STL [R1+0x4010], R6 ;  /* 0x0040100601007387 */ /* 0x0041e80000100800 */
[----:B------:R-:W-:Y:S04]  /*1f680*/  STL [R1+0x10], R26 ;  /* 0x0000101a01007387 */ /* 0x000fe80000100800 */
[----:B------:R-:W2:Y:S04]  /*1f690*/  LDL.64 R8, [R1+0x1a98] ;  /* 0x001a980001087983 */ /* 0x000ea80000100a00 */
[----:B------:R-:W-:Y:S04]  /*1f6a0*/  STL [R1+0xc], R25 ;  /* 0x00000c1901007387 */ /* 0x000fe80000100800 */
[----:B----4-:R-:W-:Y:S01]  /*1f6b0*/  STL [R1+0x4014], R5 ;  /* 0x0040140501007387 */ /* 0x010fe20000100800 */
[----:B-1----:R-:W-:-:S05]  /*1f6c0*/  IMAD.WIDE R14, R0, 0x2, R12 ;  /* 0x00000002000e7825 */ /* 0x002fca00078e020c */
[----:B------:R3:W4:Y:S04]  /*1f6d0*/  LDG.E.U16 R13, desc[UR10][R14.64] ;  /* 0x0000000a0e0d7981 */ /* 0x000728000c1e1500 */
[----:B------:R-:W-:Y:S04]  /*1f6e0*/  STL [R1+0x8], R24 ;  /* 0x0000081801007387 */ /* 0x000fe80000100800 */
[----:B0-----:R-:W4:Y:S01]  /*1f6f0*/  LDL.64 R6, [R1+0x1a90] ;  /* 0x001a900001067983 */ /* 0x001f220000100a00 */
[----:B---3--:R-:W-:-:S05]  /*1f700*/  IMAD.WIDE R14, R0, 0x2, R16 ;  /* 0x00000002000e7825 */ /* 0x008fca00078e0210 */
[----:B------:R0:W3:Y:S02]  /*1f710*/  LDG.E.U16 R17, desc[UR10][R14.64] ;  /* 0x0000000a0e117981 */ /* 0x0000e4000c1e1500 */
[----:B0-----:R-:W-:-:S05]  /*1f720*/  IMAD.WIDE R14, R0, 0x2, R18 ;  /* 0x00000002000e7825 */ /* 0x001fca00078e0212 */
[----:B------:R0:W3:Y:S04]  /*1f730*/  LDG.E.U16 R19, desc[UR10][R14.64] ;  /* 0x0000000a0e137981 */ /* 0x0000e8000c1e1500 */
[----:B------:R1:W-:Y:S04]  /*1f740*/  STL [R1+0x4018], R4 ;  /* 0x0040180401007387 */ /* 0x0003e80000100800 */
[----:B-1----:R-:W3:Y:S01]  /*1f750*/  LDL.64 R4, [R1+0x1a88] ;  /* 0x001a880001047983 */ /* 0x002ee20000100a00 */
[----:B0-----:R-:W-:-:S05]  /*1f760*/  IMAD.WIDE R14, R0, 0x2, R10 ;  /* 0x00000002000e7825 */ /* 0x001fca00078e020a */
[----:B------:R2:W3:Y:S02]  /*1f770*/  LDG.E.U16 R21, desc[UR10][R14.64] ;  /* 0x0000000a0e157981 */ /* 0x0004e4000c1e1500 */
[----:B--2---:R-:W-:-:S05]  /*1f780*/  IMAD.WIDE R14, R0, 0x2, R8 ;  /* 0x00000002000e7825 */ /* 0x004fca00078e0208 */
[----:B------:R0:W2:Y:S04]  /*1f790*/  LDG.E.U16 R23, desc[UR10][R14.64] ;  /* 0x0000000a0e177981 */ /* 0x0000a8000c1e1500 */
[----:B----4-:R-:W-:Y:S01]  /*1f7a0*/  STL [R1+0x3fec], R13 ;  /* 0x003fec0d01007387 */ /* 0x010fe20000100800 */
[----:B0-----:R-:W-:-:S05]  /*1f7b0*/  IMAD.WIDE R14, R0, 0x2, R6 ;  /* 0x00000002000e7825 */ /* 0x001fca00078e0206 */
[----:B------:R0:W4:Y:S04]  /*1f7c0*/  LDG.E.U16 R25, desc[UR10][R14.64] ;  /* 0x0000000a0e197981 */ /* 0x000128000c1e1500 */
[----:B---3--:R1:W-:Y:S04]  /*1f7d0*/  STL [R1+0x3ff0], R17 ;  /* 0x003ff01101007387 */ /* 0x0083e80000100800 */
[----:B------:R-:W-:Y:S04]  /*1f7e0*/  STL [R1+0x3ff4], R19 ;  /* 0x003ff41301007387 */ /* 0x000fe80000100800 */
[----:B------:R-:W3:Y:S01]  /*1f7f0*/  LDL.64 R2, [R1+0x1a80] ;  /* 0x001a800001027983 */ /* 0x000ee20000100a00 */
[----:B0-----:R-:W-:-:S05]  /*1f800*/  IMAD.WIDE R14, R0, 0x2, R4 ;  /* 0x00000002000e7825 */ /* 0x001fca00078e0204 */
[----:B------:R3:W3:Y:S04]  /*1f810*/  LDG.E.U16 R27, desc[UR10][R14.64] ;  /* 0x0000000a0e1b7981 */ /* 0x0006e8000c1e1500 */
[----:B------:R-:W-:Y:S01]  /*1f820*/  STL [R1+0x3ff8], R21 ;  /* 0x003ff81501007387 */ /* 0x000fe20000100800 */
[----:B------:R-:W1:Y:S02]  /*1f830*/  S2R R26, SR_TID.X ;  /* 0x00000000001a7919 */ /* 0x000e640000002100 */
[----:B-1----:R-:W-:Y:S01]  /*1f840*/  LOP3.LUT R17, R26, 0x7f, RZ, 0xc0, !PT ;  /* 0x0000007f1a117812 */ /* 0x002fe200078ec0ff */
[----:B--2---:R0:W-:Y:S04]  /*1f850*/  STL [R1+0x3fc8], R23 ;  /* 0x003fc81701007387 */ /* 0x0041e80000100800 */
[----:B----4-:R-:W-:Y:S04]  /*1f860*/  STL [R1+0x3fcc], R25 ;  /* 0x003fcc1901007387 */ /* 0x010fe80000100800 */
[----:B0-----:R-:W2:Y:S04]  /*1f870*/  LDL.LU R23, [R1+0x9bc] ;  /* 0x0009bc0001177983 */ /* 0x001ea80000300800 */
[----:B------:R-:W4:Y:S04]  /*1f880*/  LDL.LU R21, [R1+0x9b4] ;  /* 0x0009b40001157983 */ /* 0x000f280000300800 */
[----:B------:R-:W4:Y:S04]  /*1f890*/  LDL.LU R19, [R1+0x9ac] ;  /* 0x0009ac0001137983 */ /* 0x000f280000300800 */
[----:B------:R-:W4:Y:S04]  /*1f8a0*/  LDL.LU R13, [R1+0x9a4] ;  /* 0x0009a400010d7983 */ /* 0x000f280000300800 */
[----:B------:R-:W4:Y:S04]  /*1f8b0*/  LDL.LU R4, [R1+0x94c] ;  /* 0x00094c0001047983 */ /* 0x000f280000300800 */
[----:B------:R-:W4:Y:S04]  /*1f8c0*/  LDL.LU R5, [R1+0x948] ;  /* 0x0009480001057983 */ /* 0x000f280000300800 */
[----:B------:R-:W4:Y:S04]  /*1f8d0*/  LDL.LU R6, [R1+0x944] ;  /* 0x0009440001067983 */ /* 0x000f280000300800 */
[----:B------:R-:W2:Y:S01]  /*1f8e0*/  LDL.LU R8, [R1+0x940] ;  /* 0x0009400001087983 */ /* 0x000ea20000300800 */
[----:B---3--:R-:W-:-:S06]  /*1f8f0*/  IMAD.WIDE R14, R0, 0x2, R2 ;  /* 0x00000002000e7825 */ /* 0x008fcc00078e0202 */
[----:B------:R0:W3:Y:S04]  /*1f900*/  LDG.E.U16 R14, desc[UR10][R14.64] ;  /* 0x0000000a0e0e7981 */ /* 0x0000e8000c1e1500 */
[----:B------:R-:W-:Y:S04]  /*1f910*/  STL [R1+0x3fd0], R27 ;  /* 0x003fd01b01007387 */ /* 0x000fe80000100800 */
        /* <DEDUP_REMOVED lines=14> */
[----:B------:R-:W4:Y:S01]  /*1fa00*/  LDL.LU R26, [R1+0x744] ;  /* 0x00074400011a7983 */ /* 0x000f220000300800 */
[----:B0-----:R-:W-:Y:S01]  /*1fa10*/  SHF.L.U32 R15, R17, 0x1, RZ ;  /* 0x00000001110f7819 */ /* 0x001fe200000006ff */
[----:B------:R-:W-:Y:S06]  /*1fa20*/  BAR.SYNC.DEFER_BLOCKING 0x0 ;  /* 0x0000000000007b1d */ /* 0x000fec0000010000 */
[----:B------:R-:W-:Y:S04]  /*1fa30*/  STL [R1+0x2a44], R0 ;  /* 0x002a440001007387 */ /* 0x000fe80000100800 */
[----:B--2---:R0:W-:Y:S04]  /*1fa40*/  STS.U16 [R15+UR6+0x2300], R8 ;  /* 0x002300080f007988 */ /* 0x0041e80008000406 */
[----:B---3--:R-:W-:Y:S04]  /*1fa50*/  STL [R1+0x3fd4], R14 ;  /* 0x003fd40e01007387 */ /* 0x008fe80000100800 */
[----:B------:R-:W-:Y:S04]  /*1fa60*/  STL [R1+0x401c], R17 ;  /* 0x00401c1101007387 */ /* 0x000fe80000100800 */
[----:B0-----:R-:W2:Y:S04]  /*1fa70*/  LDL.LU R8, [R1+0x740] ;  /* 0x0007400001087983 */ /* 0x001ea80000300800 */
[----:B----4-:R0:W-:Y:S04]  /*1fa80*/  STS.U16 [R15+UR6+0x4200], R28 ;  /* 0x0042001c0f007988 */ /* 0x0101e80008000406 */
[----:B0-----:R-:W3:Y:S04]  /*1fa90*/  LDL.LU R28, [R1+0x4dc] ;  /* 0x0004dc00011c7983 */ /* 0x001ee80000300800 */
[----:B------:R0:W-:Y:S04]  /*1faa0*/  STS.U16 [R15+UR6+0x6000], R2 ;  /* 0x006000020f007988 */ /* 0x0001e80008000406 */
        /* <DEDUP_REMOVED lines=22> */
[----:B------:R-:W4:Y:S04]  /*1fc10*/  LDL.LU R17, [R1+0x32c] ;  /* 0x00032c0001117983 */ /* 0x000f280000300800 */
[----:B------:R-:W4:Y:S04]  /*1fc20*/  LDL.LU R14, [R1+0x30c] ;  /* 0x00030c00010e7983 */ /* 0x000f280000300800 */
[----:B-1----:R-:W4:Y:S04]  /*1fc30*/  LDL.LU R29, [R1+0x2b4] ;  /* 0x0002b400011d7983 */ /* 0x002f280000300800 */
[----:B------:R-:W4:Y:S04]  /*1fc40*/  LDL.LU R0, [R1+0x2a4] ;  /* 0x0002a40001007983 */ /* 0x000f280000300800 */
[----:B------:R-:W4:Y:S04]  /*1fc50*/  LDL.LU R27, [R1+0x2a0] ;  /* 0x0002a000011b7983 */ /* 0x000f280000300800 */
[----:B------:R-:W-:Y:S04]  /*1fc60*/  STS.U16 [R15+UR6], R23 ;  /* 0x000000170f007988 */ /* 0x000fe80008000406 */
        /* <DEDUP_REMOVED lines=8> */
[----:B--2---:R0:W-:Y:S04]  /*1fcf0*/  STS.U16 [R15+UR6+0xa300], R8 ;  /* 0x00a300080f007988 */ /* 0x0041e80008000406 */
        /* <DEDUP_REMOVED lines=10> */
[----:B---3--:R0:W-:Y:S04]  /*1fda0*/  STS.U16 [R15+UR6+0xc000], R28 ;  /* 0x00c0001c0f007988 */ /* 0x0081e80008000406 */
[----:B------:R-:W3:Y:S04]  /*1fdb0*/  LDL.LU R7, [R1+0x60] ;  /* 0x0000600001077983 */ /* 0x000ee80000300800 */
[----:B0-----:R-:W3:Y:S04]  /*1fdc0*/  LDL.LU R28, [R1+0x58] ;  /* 0x00005800011c7983 */ /* 0x001ee80000300800 */
[----:B----4-:R0:W-:Y:S04]  /*1fdd0*/  STS.U16 [R15+UR6+0xc100], R2 ;  /* 0x00c100020f007988 */ /* 0x0101e80008000406 */
[----:B0-----:R-:W4:Y:S04]  /*1fde0*/  LDL.LU R2, [R1+0x50] ;  /* 0x0000500001027983 */ /* 0x001f280000300800 */
[----:B------:R0:W-:Y:S04]  /*1fdf0*/  STS.U16 [R15+UR6+0xc200], R9 ;  /* 0x00c200090f007988 */ /* 0x0001e80008000406 */
[----:B------:R1:W-:Y:S04]  /*1fe00*/  STS.U16 [R15+UR6+0xc300], R10 ;  /* 0x00c3000a0f007988 */ /* 0x0003e80008000406 */
[----:B------:R1:W-:Y:S04]  /*1fe10*/  STS.U16 [R15+UR6+0xe000], R11 ;  /* 0x00e0000b0f007988 */ /* 0x0003e80008000406 */
[----:B0-----:R-:W4:Y:S04]  /*1fe20*/  LDL.LU R9, [R1+0x4090] ;  /* 0x0040900001097983 */ /* 0x001f280000300800 */
[----:B-1----:R-:W4:Y:S04]  /*1fe30*/  LDL.LU R10, [R1+0x408c] ;  /* 0x00408c00010a7983 */ /* 0x002f280000300800 */
[----:B------:R-:W4:Y:S04]  /*1fe40*/  LDL.LU R11, [R1+0x4088] ;  /* 0x00408800010b7983 */ /* 0x000f280000300800 */
        /* <DEDUP_REMOVED lines=14> */
[----:B0-----:R-:W4:Y:S04]  /*1ff30*/  LDL.LU R26, [R1+0x406c] ;  /* 0x00406c00011a7983 */ /* 0x001f280000300800 */
[----:B-1----:R-:W4:Y:S04]  /*1ff40*/  LDL.LU R29, [R1+0x1b4] ;  /* 0x0001b400011d7983 */ /* 0x002f280000300800 */
[----:B------:R-:W-:Y:S04]  /*1ff50*/  STS.U16 [R15+UR6+0x12000], R17 ;  /* 0x012000110f007988 */ /* 0x000fe80008000406 */
[----:B------:R-:W-:Y:S04]  /*1ff60*/  STS.U16 [R15+UR6+0x12100], R14 ;  /* 0x0121000e0f007988 */ /* 0x000fe80008000406 */
[----:B------:R-:W-:Y:S04]  /*1ff70*/  STS.U16 [R15+UR6+0x12300], R0 ;  /* 0x012300000f007988 */ /* 0x000fe80008000406 */
[----:B------:R-:W-:Y:S04]  /*1ff80*/  STS.U16 [R15+UR6+0x14000], R27 ;  /* 0x0140001b0f007988 */ /* 0x000fe80008000406 */
[----:B--2---:R0:W-:Y:S04]  /*1ff90*/  STS.U16 [R15+UR6+0x14100], R8 ;  /* 0x014100080f007988 */ /* 0x0041e80008000406 */
[----:B0-----:R-:W2:Y:S04]  /*1ffa0*/  LDL.LU R8, [R1+0x1ac] ;  /* 0x0001ac0001087983 */ /* 0x001ea80000300800 */
[----:B------:R-:W-:Y:S04]  /*1ffb0*/  STS.U16 [R15+UR6+0x14200], R25 ;  /* 0x014200190f007988 */ /* 0x000fe80008000406 */
[----:B------:R-:W-:Y:S04]  /*1ffc0*/  STS.U16 [R15+UR6+0x14300], R23 ;  /* 0x014300170f007988 */ /* 0x000fe80008000406 */
[----:B------:R-:W-:Y:S04]  /*1ffd0*/  STS.U16 [R15+UR6+0x16000], R21 ;  /* 0x016000150f007988 */ /* 0x000fe80008000406 */
[----:B------:R-:W-:Y:S04]  /*1ffe0*/  STS.U16 [R15+UR6+0x16100], R19 ;  /* 0x016100130f007988 */ /* 0x000fe80008000406 */
[----:B---3--:R0:W-:Y:S04]  /*1fff0*/  STS.U16 [R15+UR6+0x1a000], R28 ;  /* 0x01a0001c0f007988 */ /* 0x0081e80008000406 */
[----:B0-----:R-:W3:Y:S04]  /*20000*/  LDL.LU R28, [R1+0x1a4] ;  /* 0x0001a400011c7983 */ /* 0x001ee80000300800 */
[----:B----4-:R0:W-:Y:S04]  /*20010*/  STS.U16 [R15+UR6+0x1a100], R2 ;  /* 0x01a100020f007988 */ /* 0x0101e80008000406 */
[----:B0-----:R-:W4:Y:S04]  /*20020*/  LDL.LU R2, [R1+0x19c] ;  /* 0x00019c0001027983 */ /* 0x001f280000300800 */
[----:B------:R0:W-:Y:S04]  /*20030*/  STS.U16 [R15+UR6+0x1e300], R9 ;  /* 0x01e300090f007988 */ /* 0x0001e80008000406 */
[----:B------:R-:W-:Y:S01]  /*20040*/  STS.U16 [R15+UR6+0x16200], R13 ;  /* 0x0162000d0f007988 */ /* 0x000fe20008000406 */
[----:B0-----:R-:W-:-:S03]  /*20050*/  LOP3.LUT R9, R15, 0x10, RZ, 0x3c, !PT ;  /* 0x000000100f097812 */ /* 0x001fc600078e3cff */
        /* <DEDUP_REMOVED lines=13> */
[----:B------:R-:W-:Y:S04]  /*20130*/  STL [R1+0x4068], R15 ;  /* 0x0040680f01007387 */ /* 0x000fe80000100800 */
[----:B------:R0:W-:Y:S04]  /*20140*/  STS.U16 [R15+UR6+0x1a200], R26 ;  /* 0x01a2001a0f007988 */ /* 0x0001e80008000406 */
[----:B------:R1:W-:Y:S04]  /*20150*/  STS.U16 [R9+UR6+0x400], R29 ;  /* 0x0004001d09007988 */ /* 0x0003e80008000406 */
[----:B0-----:R-:W4:Y:S04]  /*20160*/  LDL.LU R15, [R1+0x93c] ;  /* 0x00093c00010f7983 */ /* 0x001f280000300800 */
[----:B------:R-:W4:Y:S04]  /*20170*/  LDL.LU R10, [R1+0x934] ;  /* 0x00093400010a7983 */ /* 0x000f280000300800 */
[----:B-1----:R-:W4:Y:S04]  /*20180*/  LDL.LU R29, [R1+0x92c] ;  /* 0x00092c00011d7983 */ /* 0x002f280000300800 */
        /* <DEDUP_REMOVED lines=22> */
[----:B0-----:R-:W3:Y:S04]  /*202f0*/  LDL.LU R28, [R1+0x4a0] ;  /* 0x0004a000011c7983 */ /* 0x001ee80000300800 */
[----:B------:R-:W3:Y:S04]  /*20300*/  LDL.LU R6, [R1+0x424] ;  /* 0x0004240001067983 */ /* 0x000ee80000300800 */
[----:B------:R-:W3:Y:S04]  /*20310*/  LDL.LU R3, [R1+0x420] ;  /* 0x0004200001037983 */ /* 0x000ee80000300800 */
[----:B----4-:R0:W-:Y:S04]  /*20320*/  STS.U16 [R9+UR6+0x700], R2 ;  /* 0x0007000209007988 */ /* 0x0101e80008000406 */
[----:B------:R-:W4:Y:S04]  /*20330*/  LDL.LU R7, [R1+0x41c] ;  /* 0x00041c0001077983 */ /* 0x000f280000300800 */
[----:B0-----:R-:W4:Y:S04]  /*20340*/  LDL.LU R2, [R1+0x3fc] ;  /* 0x0003fc0001027983 */ /* 0x001f280000300800 */
[----:B------:R0:W-:Y:S04]  /*20350*/  STS.U16 [R9+UR6+0x2600], R29 ;  /* 0x0026001d09007988 */ /* 0x0001e80008000406 */
[----:B0-----:R-:W4:Y:S04]  /*20360*/  LDL.LU R29, [R1+0x3b4] ;  /* 0x0003b400011d7983 */ /* 0x001f280000300800 */
        /* <DEDUP_REMOVED lines=14> */
[----:B---3--:R0:W-:Y:S04]  /*20450*/  STS.U16 [R9+UR6+0xc700], R28 ;  /* 0x00c7001c09007988 */ /* 0x0081e80008000406 */
[----:B0-----:R-:W3:Y:S04]  /*20460*/  LDL.LU R28, [R1+0x388] ;  /* 0x00038800011c7983 */ /* 0x001ee80000300800 */
[----:B------:R-:W3:Y:S04]  /*20470*/  LDL.LU R15, [R1+0x384] ;  /* 0x00038400010f7983 */ /* 0x000ee80000300800 */
[----:B----4-:R0:W-:Y:S04]  /*20480*/  STS.U16 [R9+UR6+0xe700], R2 ;  /* 0x00e7000209007988 */ /* 0x0101e80008000406 */
[----:B0-----:R-:W4:Y:S04]  /*20490*/  LDL.LU R2, [R1+0x31c] ;  /* 0x00031c0001027983 */ /* 0x001f280000300800 */
        /* <DEDUP_REMOVED lines=30> */
[----:B------:R-:W-:Y:S04]  /*20680*/  STS.U16 [R9+UR6+0xe400], R6 ;  /* 0x00e4000609007988 */ /* 0x000fe80008000406 */
[----:B-1----:R-:W4:Y:S04]  /*20690*/  LDL.LU R5, [R1+0xac] ;  /* 0x0000ac0001057983 */ /* 0x002f280000300800 */
[----:B------:R-:W-:Y:S04]  /*206a0*/  STS.U16 [R9+UR6+0xe500], R3 ;  /* 0x00e5000309007988 */ /* 0x000fe80008000406 */
[----:B------:R-:W-:Y:S04]  /*206b0*/  STS.U16 [R9+UR6+0xe600], R7 ;  /* 0x00e6000709007988 */ /* 0x000fe80008000406 */
[----:B--2---:R0:W-:Y:S04]  /*206c0*/  STS.U16 [R9+UR6+0x10500], R8 ;  /* 0x0105000809007988 */ /* 0x0041e80008000406 */
[----:B0-----:R-:W2:Y:S04]  /*206d0*/  LDL.LU R8, [R1+0xa4] ;  /* 0x0000a40001087983 */ /* 0x001ea80000300800 */
[----:B------:R-:W2:Y:S04]  /*206e0*/  LDL.LU R6, [R1+0x9c] ;  /* 0x00009c0001067983 */ /* 0x000ea80000300800 */
[----:B------:R-:W2:Y:S04]  /*206f0*/  LDL.LU R3, [R1+0x3c] ;  /* 0x00003c0001037983 */ /* 0x000ea80000300800 */
[----:B------:R-:W2:Y:S04]  /*20700*/  LDL.LU R7, [R1+0x34] ;  /* 0x0000340001077983 */ /* 0x000ea80000300800 */
[----:B---3--:R0:W-:Y:S04]  /*20710*/  STS.U16 [R9+UR6+0x10600], R28 ;  /* 0x0106001c09007988 */ /* 0x0081e80008000406 */
[----:B------:R1:W-:Y:S04]  /*20720*/  STS.U16 [R9+UR6+0x10700], R15 ;  /* 0x0107000f09007988 */ /* 0x0003e80008000406 */
[----:B0-----:R-:W3:Y:S04]  /*20730*/  LDL.LU R28, [R1+0x2c] ;  /* 0x00002c00011c7983 */ /* 0x001ee80000300800 */
[----:B-1----:R-:W3:Y:S04]  /*20740*/  LDL.LU R15, [R1+0x4068] ;  /* 0x00406800010f7983 */ /* 0x002ee80000300800 */
[----:B----4-:R0:W-:Y:S04]  /*20750*/  STS.U16 [R9+UR6+0x12400], R2 ;  /* 0x0124000209007988 */ /* 0x0101e80008000406 */
[----:B0-----:R-:W4:Y:S04]  /*20760*/  LDL.LU R2, [R1+0x4064] ;  /* 0x0040640001027983 */ /* 0x001f280000300800 */
[----:B------:R0:W-:Y:S04]  /*20770*/  STS.U16 [R9+UR6+0x18400], R29 ;  /* 0x0184001d09007988 */ /* 0x0001e80008000406 */
[----:B0-----:R-:W4:Y:S04]  /*20780*/  LDL.LU R29, [R1+0x9b8] ;  /* 0x0009b800011d7983 */ /* 0x001f280000300800 */
[----:B------:R0:W-:Y:S02]  /*20790*/  STS.U16 [R9+UR6+0x12500], R12 ;  /* 0x0125000c09007988 */ /* 0x0001e40008000406 */
[----:B0-----:R-:W0:Y:S02]  /*207a0*/  S2R R12, SR_TID.X ;  /* 0x00000000000c7919 */ /* 0x001e240000002100 */
[----:B------:R0:W-:Y:S04]  /*207b0*/  STS.U16 [R9+UR6+0x12600], R10 ;  /* 0x0126000a09007988 */ /* 0x0001e80008000406 */
[----:B------:R1:W-:Y:S04]  /*207c0*/  STS.U16 [R9+UR6+0x12700], R11 ;  /* 0x0127000b09007988 */ /* 0x0003e80008000406 */
[----:B------:R1:W-:Y:S04]  /*207d0*/  STS.U16 [R9+UR6+0x14400], R16 ;  /* 0x0144001009007988 */ /* 0x0003e80008000406 */
[----:B------:R-:W-:Y:S04]  /*207e0*/  STS.U16 [R9+UR6+0x14500], R18 ;  /* 0x0145001209007988 */ /* 0x000fe80008000406 */
[----:B------:R-:W-:Y:S04]  /*207f0*/  STS.U16 [R9+UR6+0x14600], R20 ;  /* 0x0146001409007988 */ /* 0x000fe80008000406 */
[----:B------:R-:W-:Y:S01]  /*20800*/  STS.U16 [R9+UR6+0x14700], R22 ;  /* 0x0147001609007988 */ /* 0x000fe20008000406 */
[C---:B0-----:R-:W-:Y:S01]  /*20810*/  IMAD.SHL.U32 R10, R12.reuse, 0x8, RZ ;  /* 0x000000080c0a7824 */ /* 0x041fe200078e00ff */
[----:B-1----:R-:W-:-:S02]  /*20820*/  LOP3.LUT R11, R12, 0x7, RZ, 0xc0, !PT ;  /* 0x000000070c0b7812 */ /* 0x002fc400078ec0ff */
[----:B------:R-:W-:Y:S02]  /*20830*/  STS.U16 [R9+UR6+0x16400], R24 ;  /* 0x0164001809007988 */ /* 0x000fe40008000406 */
[----:B------:R-:W-:Y:S02]  /*20840*/  LOP3.LUT R10, R10, 0x30, RZ, 0xc0, !PT ;  /* 0x000000300a0a7812 */ /* 0x000fe400078ec0ff */
[----:B------:R-:W-:Y:S01]  /*20850*/  STS.U16 [R9+UR6+0x16500], R26 ;  /* 0x0165001a09007988 */ /* 0x000fe20008000406 */
[----:B------:R-:W-:-:S03]  /*20860*/  SHF.L.U32 R16, R11, 0x4, RZ ;  /* 0x000000040b107819 */ /* 0x000fc600000006ff */
        /* <DEDUP_REMOVED lines=12> */
[----:B------:R-:W-:Y:S04]  /*20930*/  STS.U16 [R9+UR6+0x1c700], R6 ;  /* 0x01c7000609007988 */ /* 0x000fe80008000406 */
[----:B------:R-:W-:Y:S04]  /*20940*/  STS.U16 [R9+UR6+0x1e400], R3 ;  /* 0x01e4000309007988 */ /* 0x000fe80008000406 */
[----:B------:R-:W-:Y:S04]  /*20950*/  STS.U16 [R9+UR6+0x1e500], R7 ;  /* 0x01e5000709007988 */ /* 0x000fe80008000406 */
[----:B0-----:R-:W2:Y:S04]  /*20960*/  LDL.LU R8, [R1+0x9b0] ;  /* 0x0009b00001087983 */ /* 0x001ea80000300800 */
[----:B---3--:R0:W-:Y:S04]  /*20970*/  STS.U16 [R9+UR6+0x1e600], R28 ;  /* 0x01e6001c09007988 */ /* 0x0081e80008000406 */
[----:B0-----:R-:W3:Y:S04]  /*20980*/  LDL.LU R28, [R1+0x9a8] ;  /* 0x0009a800011c7983 */ /* 0x001ee80000300800 */
[----:B----4-:R0:W-:Y:S02]  /*20990*/  STS.U16 [R9+UR6+0x1e700], R2 ;  /* 0x01e7000209007988 */ /* 0x0101e40008000406 */
[----:B0-----:R-:W-:-:S02]  /*209a0*/  LEA R9, R11, R10, 0x6 ;  /* 0x0000000a0b097211 */ /* 0x001fc400078e30ff */
[----:B------:R-:W-:-:S04]  /*209b0*/  SHF.L.U32 R10, R12, 0x1, RZ ;  /* 0x000000010c0a7819 */ /* 0x000fc800000006ff */
[--C-:B------:R-:W-:Y:S02]  /*209c0*/  LOP3.LUT R9, R9, 0x10, R10.reuse, 0x78, !PT ;  /* 0x0000001009097812 */ /* 0x100fe400078e780a */
[----:B------:R-:W-:Y:S02]  /*209d0*/  LOP3.LUT R10, R16, 0x30, R10, 0x78, !PT ;  /* 0x00000030100a7812 */ /* 0x000fe400078e780a */
[C---:B------:R-:W-:Y:S02]  /*209e0*/  LOP3.LUT R16, R12.reuse, 0x60, RZ, 0xc0, !PT ;  /* 0x000000600c107812 */ /* 0x040fe400078ec0ff */
[----:B------:R-:W-:Y:S02]  /*209f0*/  LOP3.LUT R12, R12, 0x10, RZ, 0xc0, !PT ;  /* 0x000000100c0c7812 */ /* 0x000fe400078ec0ff */
[----:B------:R-:W-:Y:S02]  /*20a00*/  LEA R11, R11, R16, 0x2 ;  /* 0x000000100b0b7211 */ /* 0x000fe400078e10ff */
[----:B------:R-:W-:-:S02]  /*20a10*/  LEA R2, R12, R9, 0x5 ;  /* 0x000000090c027211 */ /* 0x000fc400078e28ff */
[----:B------:R-:W-:Y:S01]  /*20a20*/  LOP3.LUT R9, R15, 0x20, RZ, 0x3c, !PT ;  /* 0x000000200f097812 */ /* 0x000fe200078e3cff */
[----:B------:R-:W-:-:S04]  /*20a30*/  IMAD.U32 R0, R11, 0x100, R10 ;  /* 0x000001000b007824 */ /* 0x000fc800078e000a */
[----:B------:R0:W-:Y:S04]  /*20a40*/  STS.U16 [R9+UR6+0x800], R29 ;  /* 0x0008001d09007988 */ /* 0x0001e80008000406 */
[----:B0-----:R-:W4:Y:S04]  /*20a50*/  LDL.LU R29, [R1+0x9a0] ;  /* 0x0009a000011d7983 */ /* 0x001f280000300800 */
[----:B------:R-:W4:Y:S04]  /*20a60*/  LDL.LU R6, [R1+0x928] ;  /* 0x0009280001067983 */ /* 0x000f280000300800 */
[----:B------:R-:W4:Y:S04]  /*20a70*/  LDL.LU R3, [R1+0x920] ;  /* 0x0009200001037983 */ /* 0x000f280000300800 */
[----:B------:R-:W-:Y:S04]  /*20a80*/  STL [R1+0x140], R0 ;  /* 0x0001400001007387 */ /* 0x000fe80000100800 */
[----:B------:R0:W-:Y:S04]  /*20a90*/  STL [R1+0x3fd8], R0 ;  /* 0x003fd80001007387 */ /* 0x0001e80000100800 */
[----:B0-----:R-:W4:Y:S04]  /*20aa0*/  LDL.LU R0, [R1+0x930] ;  /* 0x0009300001007983 */ /* 0x001f280000300800 */
[----:B------:R-:W-:Y:S04]  /*20ab0*/  STL [R1+0x144], R2 ;  /* 0x0001440201007387 */ /* 0x000fe80000100800 */
[----:B------:R0:W-:Y:S04]  /*20ac0*/  STL [R1+0x3fdc], R2 ;  /* 0x003fdc0201007387 */ /* 0x0001e80000100800 */
        /* <DEDUP_REMOVED lines=23> */
[----:B---3--:R0:W-:Y:S04]  /*20c40*/  STS.U16 [R9+UR6+0xa00], R28 ;  /* 0x000a001c09007988 */ /* 0x0081e80008000406 */
[----:B0-----:R-:W3:Y:S04]  /*20c50*/  LDL.LU R28, [R1+0x428] ;  /* 0x00042800011c7983 */ /* 0x001ee80000300800 */
[----:B----4-:R0:W-:Y:S04]  /*20c60*/  STS.U16 [R9+UR6+0xb00], R29 ;  /* 0x000b001d09007988 */ /* 0x0101e80008000406 */
[----:B0-----:R-:W4:Y:S04]  /*20c70*/  LDL.LU R29, [R1+0x410] ;  /* 0x00041000011d7983 */ /* 0x001f280000300800 */
[----:B------:R0:W-:Y:S04]  /*20c80*/  STS.U16 [R9+UR6+0x2a00], R6 ;  /* 0x002a000609007988 */ /* 0x0001e80008000406 */
[----:B------:R1:W-:Y:S04]  /*20c90*/  STS.U16 [R9+UR6+0x2b00], R3 ;  /* 0x002b000309007988 */ /* 0x0003e80008000406 */
[----:B0-----:R-:W4:Y:S04]  /*20ca0*/  LDL.LU R6, [R1+0x40c] ;  /* 0x00040c0001067983 */ /* 0x001f280000300800 */
[----:B-1----:R-:W4:Y:S04]  /*20cb0*/  LDL.LU R3, [R1+0x3a0] ;  /* 0x0003a00001037983 */ /* 0x002f280000300800 */
[----:B------:R0:W-:Y:S04]  /*20cc0*/  STS.U16 [R9+UR6+0xcb00], R7 ;  /* 0x00cb000709007988 */ /* 0x0001e80008000406 */
[----:B0-----:R-:W4:Y:S04]  /*20cd0*/  LDL.LU R7, [R1+0x39c] ;  /* 0x00039c0001077983 */ /* 0x001f280000300800 */
[----:B------:R-:W-:Y:S04]  /*20ce0*/  STS.U16 [R9+UR6+0x2800], R2 ;  /* 0x0028000209007988 */ /* 0x000fe80008000406 */
[----:B------:R-:W-:Y:S04]  /*20cf0*/  STS.U16 [R9+UR6+0x2900], R0 ;  /* 0x0029000009007988 */ /* 0x000fe80008000406 */
[----:B------:R-:W-:Y:S04]  /*20d00*/  STS.U16 [R9+UR6+0x4800], R12 ;  /* 0x0048000c09007988 */ /* 0x000fe80008000406 */
[----:B------:R-:W-:Y:S04]  /*20d10*/  STS.U16 [R9+UR6+0x4900], R11 ;  /* 0x0049000b09007988 */ /* 0x000fe80008000406 */
[----:B--2---:R0:W-:Y:S04]  /*20d20*/  STS.U16 [R9+UR6+0xe800], R8 ;  /* 0x00e8000809007988 */ /* 0x0041e80008000406 */
[----:B------:R-:W-:Y:S04]  /*20d30*/  STS.U16 [R9+UR6+0x4a00], R10 ;  /* 0x004a000a09007988 */ /* 0x000fe80008000406 */
[----:B0-----:R-:W2:Y:S04]  /*20d40*/  LDL.LU R8, [R1+0x398] ;  /* 0x0003980001087983 */ /* 0x001ea80000300800 */
[----:B------:R-:W2:Y:S04]  /*20d50*/  LDL.LU R2, [R1+0x394] ;  /* 0x0003940001027983 */ /* 0x000ea80000300800 */
[----:B------:R-:W2:Y:S04]  /*20d60*/  LDL.LU R0, [R1+0x328] ;  /* 0x0003280001007983 */ /* 0x000ea80000300800 */
[----:B------:R-:W-:Y:S04]  /*20d70*/  STS.U16 [R9+UR6+0x4b00], R16 ;  /* 0x004b001009007988 */ /* 0x000fe80008000406 */
[----:B------:R-:W-:Y:S04]  /*20d80*/  STS.U16 [R9+UR6+0x6800], R18 ;  /* 0x0068001209007988 */ /* 0x000fe80008000406 */
[----:B------:R-:W-:Y:S04]  /*20d90*/  STS.U16 [R9+UR6+0x6900], R20 ;  /* 0x0069001409007988 */ /* 0x000fe80008000406 */
[----:B------:R-:W-:Y:S04]  /*20da0*/  STS.U16 [R9+UR6+0x6a00], R22 ;  /* 0x006a001609007988 */ /* 0x000fe80008000406 */
[----:B---3--:R0:W-:Y:S04]  /*20db0*/  STS.U16 [R9+UR6+0xe900], R28 ;  /* 0x00e9001c09007988 */ /* 0x0081e80008000406 */
[----:B0-----:R-:W3:Y:S04]  /*20dc0*/  LDL.LU R28, [R1+0x324] ;  /* 0x00032400011c7983 */ /* 0x001ee80000300800 */
        /* <DEDUP_REMOVED lines=38> */
[----:B0-----:R-:W4:Y:S04]  /*21030*/  LDL.LU R7, [R1+0x24] ;  /* 0x0000240001077983 */ /* 0x001f280000300800 */
[----:B--2---:R0:W-:Y:S04]  /*21040*/  STS.U16 [R9+UR6+0x10a00], R8 ;  /* 0x010a000809007988 */ /* 0x0041e80008000406 */
[----:B0-----:R-:W2:Y:S04]  /*21050*/  LDL.LU R8, [R1+0x20] ;  /* 0x0000200001087983 */ /* 0x001ea80000300800 */
[----:B---3--:R0:W-:Y:S04]  /*21060*/  STS.U16 [R9+UR6+0x12900], R28 ;  /* 0x0129001c09007988 */ /* 0x0081e80008000406 */
[----:B0-----:R-:W3:Y:S04]  /*21070*/  LDL.LU R28, [R1+0x1c] ;  /* 0x00001c00011c7983 */ /* 0x001ee80000300800 */
[----:B----4-:R0:W-:Y:S04]  /*21080*/  STS.U16 [R9+UR6+0x12a00], R29 ;  /* 0x012a001d09007988 */ /* 0x0101e80008000406 */
[----:B0-----:R-:W4:Y:S04]  /*21090*/  LDL.LU R29, [R1+0x18] ;  /* 0x00001800011d7983 */ /* 0x001f280000300800 */
[----:B------:R-:W-:Y:S04]  /*210a0*/  STL [R1+0x4058], R15 ;  /* 0x0040580f01007387 */ /* 0x000fe80000100800 */
[----:B------:R0:W-:Y:S04]  /*210b0*/  STS.U16 [R9+UR6+0x1e800], R7 ;  /* 0x01e8000709007988 */ /* 0x0001e80008000406 */
[----:B0-----:R-:W3:Y:S04]  /*210c0*/  LDL.LU R7, [R1+0x994] ;  /* 0x0009940001077983 */ /* 0x001ee80000300800 */
[----:B------:R-:W-:Y:S04]  /*210d0*/  STS.U16 [R9+UR6+0x10b00], R2 ;  /* 0x010b000209007988 */ /* 0x000fe80008000406 */
[----:B------:R-:W-:Y:S04]  /*210e0*/  STS.U16 [R9+UR6+0x12800], R0 ;  /* 0x0128000009007988 */ /* 0x000fe80008000406 */
[----:B------:R-:W-:Y:S04]  /*210f0*/  STS.U16 [R9+UR6+0x12b00], R12 ;  /* 0x012b000c09007988 */ /* 0x000fe80008000406 */
[----:B------:R-:W-:Y:S04]  /*21100*/  STS.U16 [R9+UR6+0x14800], R11 ;  /* 0x0148000b09007988 */ /* 0x000fe80008000406 */
[----:B------:R-:W-:Y:S04]  /*21110*/  STS.U16 [R9+UR6+0x14900], R10 ;  /* 0x0149000a09007988 */ /* 0x000fe80008000406 */
[----:B--2---:R-:W-:Y:S04]  /*21120*/  STS.U16 [R9+UR6+0x1e900], R8 ;  /* 0x01e9000809007988 */ /* 0x004fe80008000406 */
[----:B---3--:R0:W-:Y:S04]  /*21130*/  STL [R1+0x4060], R7 ;  /* 0x0040600701007387 */ /* 0x0081e80000100800 */
[----:B0-----:R-:W2:Y:S01]  /*21140*/  LDL.LU R7, [R1+0x99c] ;  /* 0x00099c0001077983 */ /* 0x001ea20000300800 */
[----:B------:R-:W-:-:S03]  /*21150*/  LOP3.LUT R10, R15, 0x30, RZ, 0x3c, !PT ;  /* 0x000000300f0a7812 */ /* 0x000fc600078e3cff */
        /* <DEDUP_REMOVED lines=18> */
[----:B------:R-:W3:Y:S04]  /*21280*/  LDL.LU R8, [R1+0x990] ;  /* 0x0009900001087983 */ /* 0x000ee80000300800 */
        /* <DEDUP_REMOVED lines=30> */
[----:B---3--:R-:W-:Y:S04]  /*21470*/  STS.U16 [R10+UR6+0xf00], R8 ;  /* 0x000f00080a007988 */ /* 0x008fe80008000406 */
[----:B----4-:R-:W-:Y:S04]  /*21480*/  STS.U16 [R10+UR6+0xd00], R9 ;  /* 0x000d00090a007988 */ /* 0x010fe80008000406 */
[----:B------:R-:W-:Y:S04]  /*21490*/  STS.U16 [R10+UR6+0x2c00], R15 ;  /* 0x002c000f0a007988 */ /* 0x000fe80008000406 */
[----:B------:R-:W-:Y:S04]  /*214a0*/  STS.U16 [R10+UR6+0x2d00], R2 ;  /* 0x002d00020a007988 */ /* 0x000fe80008000406 */
[----:B------:R-:W-:Y:S04]  /*214b0*/  STS.U16 [R10+UR6+0x2e00], R0 ;  /* 0x002e00000a007988 */ /* 0x000fe80008000406 */
[----:B--2---:R0:W-:Y:S04]  /*214c0*/  STS.U16 [R10+UR6+0xe00], R7 ;  /* 0x000e00070a007988 */ /* 0x0041e80008000406 */
[----:B------:R-:W-:Y:S04]  /*214d0*/  STS.U16 [R10+UR6+0x2f00], R12 ;  /* 0x002f000c0a007988 */ /* 0x000fe80008000406 */
[----:B------:R1:W-:Y:S04]  /*214e0*/  STS.U16 [R10+UR6+0xcf00], R28 ;  /* 0x00cf001c0a007988 */ /* 0x0003e80008000406 */
[----:B0-----:R-:W2:Y:S04]  /*214f0*/  LDL.LU R7, [R1+0x404] ;  /* 0x0004040001077983 */ /* 0x001ea80000300800 */
[----:B------:R-:W3:Y:S04]  /*21500*/  LDL.LU R8, [R1+0x400] ;  /* 0x0004000001087983 */ /* 0x000ee80000300800 */
[----:B-1----:R-:W4:Y:S04]  /*21510*/  LDL.LU R28, [R1+0x390] ;  /* 0x00039000011c7983 */ /* 0x002f280000300800 */
[----:B------:R-:W-:Y:S04]  /*21520*/  STS.U16 [R10+UR6+0xec00], R29 ;  /* 0x00ec001d0a007988 */ /* 0x000fe80008000406 */
[----:B------:R-:W-:Y:S04]  /*21530*/  STS.U16 [R10+UR6+0x4c00], R11 ;  /* 0x004c000b0a007988 */ /* 0x000fe80008000406 */
[----:B------:R-:W-:Y:S04]  /*21540*/  STS.U16 [R10+UR6+0x4d00], R16 ;  /* 0x004d00100a007988 */ /* 0x000fe80008000406 */
[----:B------:R-:W-:Y:S04]  /*21550*/  STS.U16 [R10+UR6+0x4e00], R18 ;  /* 0x004e00120a007988 */ /* 0x000fe80008000406 */
[----:B----4-:R0:W-:Y:S04]  /*21560*/  STL [R1+0x405c], R28 ;  /* 0x00405c1c01007387 */ /* 0x0101e80000100800 */
        /* <DEDUP_REMOVED lines=41> */
[----:B--2---:R0:W-:Y:S04]  /*21800*/  STS.U16 [R10+UR6+0xed00], R7 ;  /* 0x00ed00070a007988 */ /* 0x0041e80008000406 */
[----:B-1----:R-:W2:Y:S04]  /*21810*/  LDL.LU R3, [R1+0x90] ;  /* 0x0000900001037983 */ /* 0x002ea80000300800 */
[----:B---3--:R1:W-:Y:S04]  /*21820*/  STS.U16 [R10+UR6+0xee00], R8 ;  /* 0x00ee00080a007988 */ /* 0x0083e80008000406 */
[----:B0-----:R-:W3:Y:S04]  /*21830*/  LDL.LU R7, [R1+0x8c] ;  /* 0x00008c0001077983 */ /* 0x001ee80000300800 */
[----:B-1----:R-:W3:Y:S04]  /*21840*/  LDL.LU R8, [R1+0x88] ;  /* 0x0000880001087983 */ /* 0x002ee80000300800 */
[----:B----4-:R0:W-:Y:S04]  /*21850*/  STS.U16 [R10+UR6+0xef00], R28 ;  /* 0x00ef001c0a007988 */ /* 0x0101e80008000406 */
[----:B0-----:R-:W4:Y:S04]  /*21860*/  LDL.LU R28, [R1+0x405c] ;  /* 0x00405c00011c7983 */ /* 0x001f280000300800 */
[----:B------:R-:W-:Y:S04]  /*21870*/  STS.U16 [R10+UR6+0x10d00], R29 ;  /* 0x010d001d0a007988 */ /* 0x000fe80008000406 */
[----:B------:R-:W-:Y:S04]  /*21880*/  STS.U16 [R10+UR6+0x10e00], R15 ;  /* 0x010e000f0a007988 */ /* 0x000fe80008000406 */
[----:B----4-:R0:W-:Y:S04]  /*21890*/  STS.U16 [R10+UR6+0x10c00], R28 ;  /* 0x010c001c0a007988 */ /* 0x0101e80008000406 */
[----:B0-----:R-:W4:Y:S04]  /*218a0*/  LDL.LU R28, [R1+0x14] ;  /* 0x00001400011c7983 */ /* 0x001f280000300800 */
[----:B------:R-:W4:Y:S04]  /*218b0*/  LDL.LU R29, [R1+0x10] ;  /* 0x00001000011d7983 */ /* 0x000f280000300800 */
[----:B------:R-:W2:Y:S04]  /*218c0*/  LDL.LU R15, [R1+0x4058] ;  /* 0x00405800010f7983 */ /* 0x000ea80000300800 */
[----:B------:R2:W-:Y:S02]  /*218d0*/  STS.U16 [R10+UR6+0x10f00], R9 ;  /* 0x010f00090a007988 */ /* 0x0005e40008000406 */
[----:B--2---:R-:W-:-:S05]  /*218e0*/  LOP3.LUT R9, R15, 0x40, RZ, 0x3c, !PT ;  /* 0x000000400f097812 */ /* 0x004fca00078e3cff */
[----:B------:R0:W-:Y:S04]  /*218f0*/  STL [R1+0x4050], R9 ;  /* 0x0040500901007387 */ /* 0x0001e80000100800 */
[----:B------:R-:W-:Y:S04]  /*21900*/  STL [R1+0x403c], R15 ;  /* 0x00403c0f01007387 */ /* 0x000fe80000100800 */
[----:B0-----:R-:W2:Y:S04]  /*21910*/  LDL.LU R9, [R1+0x8] ;  /* 0x0000080001097983 */ /* 0x001ea80000300800 */
[----:B--2---:R0:W-:Y:S04]  /*21920*/  STL [R1+0x4054], R9 ;  /* 0x0040540901007387 */ /* 0x0041e80000100800 */
[----:B0-----:R-:W2:Y:S04]  /*21930*/  LDL.LU R9, [R1+0xc] ;  /* 0x00000c0001097983 */ /* 0x001ea80000300800 */
[----:B------:R-:W2:Y:S04]  /*21940*/  LDL.LU R15, [R1+0x984] ;  /* 0x00098400010f7983 */ /* 0x000ea80000300800 */
        /* <DEDUP_REMOVED lines=22> */
[----:B---3--:R-:W-:Y:S04]  /*21ab0*/  STS.U16 [R10+UR6+0x1ce00], R7 ;  /* 0x01ce00070a007988 */ /* 0x008fe80008000406 */
[----:B------:R-:W-:Y:S04]  /*21ac0*/  STS.U16 [R10+UR6+0x1cf00], R8 ;  /* 0x01cf00080a007988 */ /* 0x000fe80008000406 */
[----:B----4-:R-:W-:Y:S04]  /*21ad0*/  STS.U16 [R10+UR6+0x1ec00], R28 ;  /* 0x01ec001c0a007988 */ /* 0x010fe80008000406 */
[----:B------:R-:W-:Y:S04]  /*21ae0*/  STS.U16 [R10+UR6+0x1ed00], R29 ;  /* 0x01ed001d0a007988 */ /* 0x000fe80008000406 */
[----:B--2---:R0:W-:Y:S04]  /*21af0*/  STL [R1+0x404c], R15 ;  /* 0x00404c0f01007387 */ /* 0x0041e80000100800 */
        /* <DEDUP_REMOVED lines=23> */
[----:B------:R-:W3:Y:S04]  /*21c70*/  LDL.LU R7, [R1+0x470] ;  /* 0x0004700001077983 */ /* 0x000ee80000300800 */
[----:B------:R-:W4:Y:S04]  /*21c80*/  LDL.LU R8, [R1+0x46c] ;  /* 0x00046c0001087983 */ /* 0x000f280000300800 */
[----:B------:R-:W4:Y:S04]  /*21c90*/  LDL.LU R28, [R1+0x454] ;  /* 0x00045400011c7983 */ /* 0x000f280000300800 */
[----:B------:R-:W4:Y:S04]  /*21ca0*/  LDL.LU R29, [R1+0x3f8] ;  /* 0x0003f800011d7983 */ /* 0x000f280000300800 */
[----:B------:R0:W-:Y:S04]  /*21cb0*/  STS.U16 [R10+UR6+0x1ee00], R9 ;  /* 0x01ee00090a007988 */ /* 0x0001e80008000406 */
[----:B0-----:R-:W2:Y:S04]  /*21cc0*/  LDL.LU R9, [R1+0x4054] ;  /* 0x0040540001097983 */ /* 0x001ea80000300800 */
[----:B--2---:R0:W-:Y:S04]  /*21cd0*/  STS.U16 [R10+UR6+0x1ef00], R9 ;  /* 0x01ef00090a007988 */ /* 0x0041e80008000406 */
[----:B0-----:R-:W2:Y:S04]  /*21ce0*/  LDL.LU R9, [R1+0x4050] ;  /* 0x0040500001097983 */ /* 0x001ea80000300800 */
[----:B------:R-:W4:Y:S04]  /*21cf0*/  LDL.LU R10, [R1+0x988] ;  /* 0x00098800010a7983 */ /* 0x000f280000300800 */
[----:B--2---:R0:W-:Y:S04]  /*21d00*/  STS.U16 [R9+UR6+0x1000], R15 ;  /* 0x0010000f09007988 */ /* 0x0041e80008000406 */
[----:B0-----:R-:W2:Y:S04]  /*21d10*/  LDL.LU R15, [R1+0x404c] ;  /* 0x00404c00010f7983 */ /* 0x001ea80000300800 */
[----:B--2---:R0:W-:Y:S04]  /*21d20*/  STS.U16 [R9+UR6+0x1200], R15 ;  /* 0x0012000f09007988 */ /* 0x0041e80008000406 */
[----:B0-----:R-:W2:Y:S04]  /*21d30*/  LDL.LU R15, [R1+0x378] ;  /* 0x00037800010f7983 */ /* 0x001ea80000300800 */
[----:B--2---:R0:W-:Y:S04]  /*21d40*/  STL [R1+0x4040], R15 ;  /* 0x0040400f01007387 */ /* 0x0041e80000100800 */
[----:B0-----:R-:W2:Y:S04]  /*21d50*/  LDL.LU R15, [R1+0x3e0] ;  /* 0x0003e000010f7983 */ /* 0x001ea80000300800 */
[----:B--2---:R0:W-:Y:S04]  /*21d60*/  STL [R1+0x4044], R15 ;  /* 0x0040440f01007387 */ /* 0x0041e80000100800 */
[----:B0-----:R-:W2:Y:S04]  /*21d70*/  LDL.LU R15, [R1+0x3e4] ;  /* 0x0003e400010f7983 */ /* 0x001ea80000300800 */
[----:B---3--:R-:W-:Y:S04]  /*21d80*/  STS.U16 [R9+UR6+0xd100], R7 ;  /* 0x00d1000709007988 */ /* 0x008fe80008000406 */
[----:B----4-:R-:W-:Y:S04]  /*21d90*/  STS.U16 [R9+UR6+0xd200], R8 ;  /* 0x00d2000809007988 */ /* 0x010fe80008000406 */
[----:B------:R-:W-:Y:S04]  /*21da0*/  STS.U16 [R9+UR6+0xd300], R28 ;  /* 0x00d3001c09007988 */ /* 0x000fe80008000406 */
[----:B------:R-:W-:Y:S04]  /*21db0*/  STS.U16 [R9+UR6+0xf000], R29 ;  /* 0x00f0001d09007988 */ /* 0x000fe80008000406 */
[----:B------:R-:W-:Y:S04]  /*21dc0*/  STS.U16 [R9+UR6+0x1100], R10 ;  /* 0x0011000a09007988 */ /* 0x000fe80008000406 */
[----:B--2---:R0:W-:Y:S04]  /*21dd0*/  STL [R1+0x4048], R15 ;  /* 0x0040480f01007387 */ /* 0x0041e80000100800 */
[----:B0-----:R-:W2:Y:S04]  /*21de0*/  LDL.LU R15, [R1+0x3e8] ;  /* 0x0003e800010f7983 */ /* 0x001ea80000300800 */
[----:B------:R-:W3:Y:S04]  /*21df0*/  LDL.LU R7, [R1+0x374] ;  /* 0x0003740001077983 */ /* 0x000ee80000300800 */
        /* <DEDUP_REMOVED lines=48> */
[----:B--2---:R0:W-:Y:S04]  /*22100*/  STS.U16 [R9+UR6+0xf100], R15 ;  /* 0x00f1000f09007988 */ /* 0x0041e80008000406 */
[----:B0-----:R-:W2:Y:S04]  /*22110*/  LDL.LU R15, [R1+0x4048] ;  /* 0x00404800010f7983 */ /* 0x001ea80000300800 */
[----:B--2---:R0:W-:Y:S04]  /*22120*/  STS.U16 [R9+UR6+0xf200], R15 ;  /* 0x00f2000f09007988 */ /* 0x0041e80008000406 */
[----:B0-----:R-:W2:Y:S04]  /*22130*/  LDL.LU R15, [R1+0x4044] ;  /* 0x00404400010f7983 */ /* 0x001ea80000300800 */
[----:B--2---:R0:W-:Y:S04]  /*22140*/  STS.U16 [R9+UR6+0xf300], R15 ;  /* 0x00f3000f09007988 */ /* 0x0041e80008000406 */
[----:B0-----:R-:W2:Y:S04]  /*22150*/  LDL.LU R15, [R1+0x4040] ;  /* 0x00404000010f7983 */ /* 0x001ea80000300800 */
[----:B--2---:R0:W-:Y:S04]  /*22160*/  STS.U16 [R9+UR6+0x11000], R15 ;  /* 0x0110000f09007988 */ /* 0x0041e80008000406 */
[----:B0-----:R-:W2:Y:S04]  /*22170*/  LDL.LU R15, [R1+0x403c] ;  /* 0x00403c00010f7983 */ /* 0x001ea80000300800 */
[----:B---3--:R0:W-:Y:S04]  /*22180*/  STS.U16 [R9+UR6+0x11100], R7 ;  /* 0x0111000709007988 */ /* 0x0081e80008000406 */
[----:B----4-:R1:W-:Y:S04]  /*22190*/  STS.U16 [R9+UR6+0x11200], R8 ;  /* 0x0112000809007988 */ /* 0x0103e80008000406 */
[----:B------:R3:W-:Y:S04]  /*221a0*/  STS.U16 [R9+UR6+0x11300], R28 ;  /* 0x0113001c09007988 */ /* 0x0007e80008000406 */
[----:B0-----:R-:W4:Y:S04]  /*221b0*/  LDL.LU R7, [R1+0x4038] ;  /* 0x0040380001077983 */ /* 0x001f280000300800 */
[----:B-1----:R-:W4:Y:S04]  /*221c0*/  LDL.LU R8, [R1+0x4034] ;  /* 0x0040340001087983 */ /* 0x002f280000300800 */
[----:B---3--:R-:W3:Y:S04]  /*221d0*/  LDL.LU R28, [R1+0x4030] ;  /* 0x00403000011c7983 */ /* 0x008ee80000300800 */
[----:B------:R0:W-:Y:S04]  /*221e0*/  STS.U16 [R9+UR6+0x13000], R29 ;  /* 0x0130001d09007988 */ /* 0x0001e80008000406 */
[----:B------:R2:W-:Y:S04]  /*221f0*/  STS.U16 [R9+UR6+0x13100], R10 ;  /* 0x0131000a09007988 */ /* 0x0005e80008000406 */
[----:B0-----:R-:W4:Y:S01]  /*22200*/  LDL.LU R29, [R1+0x402c] ;  /* 0x00402c00011d7983 */ /* 0x001f220000300800 */
[----:B--2---:R-:W-:-:S03]  /*22210*/  LOP3.LUT R10, R15, 0x50, RZ, 0x3c, !PT ;  /* 0x000000500f0a7812 */ /* 0x004fc600078e3cff */
        /* <DEDUP_REMOVED lines=23> */
[----:B----4-:R-:W-:Y:S04]  /*22390*/  STS.U16 [R9+UR6+0x1f000], R29 ;  /* 0x01f0001d09007988 */ /* 0x010fe80008000406 */
[----:B--2---:R0:W-:Y:S04]  /*223a0*/  STL [R1+0x4028], R15 ;  /* 0x0040280f01007387 */ /* 0x0041e80000100800 */
[----:B0-----:R-:W2:Y:S04]  /*223b0*/  LDL.LU R15, [R1+0x97c] ;  /* 0x00097c00010f7983 */ /* 0x001ea80000300800 */
        /* <DEDUP_REMOVED lines=23> */
[----:B---3--:R0:W-:Y:S04]  /*22530*/  STS.U16 [R9+UR6+0x1f100], R28 ;  /* 0x01f1001c09007988 */ /* 0x0081e80008000406 */
[----:B------:R1:W-:Y:S04]  /*22540*/  STS.U16 [R9+UR6+0x1f200], R8 ;  /* 0x01f2000809007988 */ /* 0x0003e80008000406 */
[----:B------:R3:W-:Y:S04]  /*22550*/  STS.U16 [R9+UR6+0x1f300], R7 ;  /* 0x01f3000709007988 */ /* 0x0007e80008000406 */
[----:B0-----:R-:W4:Y:S04]  /*22560*/  LDL.LU R28, [R1+0x3f0] ;  /* 0x0003f000011c7983 */ /* 0x001f280000300800 */
[----:B-1----:R-:W4:Y:S04]  /*22570*/  LDL.LU R8, [R1+0x970] ;  /* 0x0009700001087983 */ /* 0x002f280000300800 */
[----:B---3--:R-:W3:Y:S04]  /*22580*/  LDL.LU R7, [R1+0x978] ;  /* 0x0009780001077983 */ /* 0x008ee80000300800 */
[----:B------:R-:W3:Y:S04]  /*22590*/  LDL.LU R9, [R1+0x974] ;  /* 0x0009740001097983 */ /* 0x000ee80000300800 */
[----:B--2---:R0:W-:Y:S04]  /*225a0*/  STS.U16 [R10+UR6+0x1400], R15 ;  /* 0x0014000f0a007988 */ /* 0x0041e80008000406 */
[----:B0-----:R-:W2:Y:S04]  /*225b0*/  LDL.LU R15, [R1+0x4028] ;  /* 0x00402800010f7983 */ /* 0x001ea80000300800 */
[----:B----4-:R-:W-:Y:S04]  /*225c0*/  STS.U16 [R10+UR6+0x7700], R17 ;  /* 0x007700110a007988 */ /* 0x010fe80008000406 */
[----:B------:R0:W-:Y:S04]  /*225d0*/  STS.U16 [R10+UR6+0xd700], R29 ;  /* 0x00d7001d0a007988 */ /* 0x0001e80008000406 */
[----:B0-----:R-:W4:Y:S04]  /*225e0*/  LDL.LU R29, [R1+0x3ec] ;  /* 0x0003ec00011d7983 */ /* 0x001f280000300800 */
[----:B------:R-:W3:Y:S04]  /*225f0*/  LDL.LU R17, [R1+0x360] ;  /* 0x0003600001117983 */ /* 0x000ee80000300800 */
[----:B---3--:R0:W-:Y:S04]  /*22600*/  STL [R1+0x4020], R17 ;  /* 0x0040201101007387 */ /* 0x0081e80000100800 */
[----:B0-----:R-:W3:Y:S04]  /*22610*/  LDL.LU R17, [R1+0x3cc] ;  /* 0x0003cc0001117983 */ /* 0x001ee80000300800 */
[----:B------:R-:W-:Y:S04]  /*22620*/  STS.U16 [R10+UR6+0xb700], R4 ;  /* 0x00b700040a007988 */ /* 0x000fe80008000406 */
[----:B------:R-:W-:Y:S04]  /*22630*/  STS.U16 [R10+UR6+0xd400], R5 ;  /* 0x00d400050a007988 */ /* 0x000fe80008000406 */
[----:B------:R-:W-:Y:S04]  /*22640*/  STS.U16 [R10+UR6+0xd500], R6 ;  /* 0x00d500060a007988 */ /* 0x000fe80008000406 */
[----:B------:R-:W-:Y:S04]  /*22650*/  STS.U16 [R10+UR6+0xd600], R3 ;  /* 0x00d600030a007988 */ /* 0x000fe80008000406 */
[----:B------:R-:W-:Y:S04]  /*22660*/  STS.U16 [R10+UR6+0x1500], R7 ;  /* 0x001500070a007988 */ /* 0x000fe80008000406 */
[----:B---3--:R0:W-:Y:S04]  /*22670*/  STL [R1+0x4024], R17 ;  /* 0x0040241101007387 */ /* 0x0081e80000100800 */
[----:B0-----:R-:W3:Y:S04]  /*22680*/  LDL.LU R17, [R1+0x3d0] ;  /* 0x0003d00001117983 */ /* 0x001ee80000300800 */
[----:B------:R-:W3:Y:S04]  /*22690*/  LDL.LU R4, [R1+0x35c] ;  /* 0x00035c0001047983 */ /* 0x000ee80000300800 */
[----:B------:R-:W3:Y:S04]  /*226a0*/  LDL.LU R5, [R1+0x358] ;  /* 0x0003580001057983 */ /* 0x000ee80000300800 */
[----:B------:R-:W3:Y:S04]  /*226b0*/  LDL.LU R6, [R1+0x354] ;  /* 0x0003540001067983 */ /* 0x000ee80000300800 */
[----:B------:R-:W3:Y:S04]  /*226c0*/  LDL.LU R3, [R1+0x2ec] ;  /* 0x0002ec0001037983 */ /* 0x000ee80000300800 */
[----:B------:R0:W-:Y:S04]  /*226d0*/  STS.U16 [R10+UR6+0x1600], R9 ;  /* 0x001600090a007988 */ /* 0x0001e80008000406 */
[----:B------:R-:W3:Y:S04]  /*226e0*/  LDL.LU R7, [R1+0x2e8] ;  /* 0x0002e80001077983 */ /* 0x000ee80000300800 */
[----:B------:R1:W-:Y:S04]  /*226f0*/  STS.U16 [R10+UR6+0x1700], R8 ;  /* 0x001700080a007988 */ /* 0x0003e80008000406 */
[----:B0-----:R-:W3:Y:S04]  /*22700*/  LDL.LU R9, [R1+0x2e4] ;  /* 0x0002e40001097983 */ /* 0x001ee80000300800 */
[----:B--2---:R0:W-:Y:S04]  /*22710*/  STS.U16 [R10+UR6+0x3400], R15 ;  /* 0x0034000f0a007988 */ /* 0x0041e80008000406 */
[----:B-1----:R-:W2:Y:S04]  /*22720*/  LDL.LU R8, [R1+0x2c4] ;  /* 0x0002c40001087983 */ /* 0x002ea80000300800 */
[----:B------:R1:W-:Y:S04]  /*22730*/  STS.U16 [R10+UR6+0x3500], R2 ;  /* 0x003500020a007988 */ /* 0x0003e80008000406 */
[----:B0-----:R-:W2:Y:S04]  /*22740*/  LDL.LU R15, [R1+0x274] ;  /* 0x00027400010f7983 */ /* 0x001ea80000300800 */
[----:B------:R0:W-:Y:S04]  /*22750*/  STS.U16 [R10+UR6+0x3600], R0 ;  /* 0x003600000a007988 */ /* 0x0001e80008000406 */
        /* <DEDUP_REMOVED lines=33> */
[----:B----4-:R1:W-:Y:S04]  /*22970*/  STS.U16 [R10+UR6+0xf500], R29 ;  /* 0x00f5001d0a007988 */ /* 0x0103e80008000406 */
[----:B0-----:R-:W4:Y:S04]  /*22980*/  LDL.LU R28, [R1+0x6c] ;  /* 0x00006c00011c7983 */ /* 0x001f280000300800 */
[----:B-1----:R-:W4:Y:S04]  /*22990*/  LDL.LU R29, [R1+0x64] ;  /* 0x00006400011d7983 */ /* 0x002f280000300800 */
[----:B---3--:R0:W-:Y:S04]  /*229a0*/  STS.U16 [R10+UR6+0xf600], R17 ;  /* 0x00f600110a007988 */ /* 0x0081e80008000406 */
[----:B0-----:R-:W3:Y:S04]  /*229b0*/  LDL.LU R17, [R1+0x4024] ;  /* 0x0040240001117983 */ /* 0x001ee80000300800 */
[----:B---3--:R0:W-:Y:S04]  /*229c0*/  STS.U16 [R10+UR6+0xf700], R17 ;  /* 0x00f700110a007988 */ /* 0x0081e80008000406 */
[----:B0-----:R-:W3:Y:S04]  /*229d0*/  LDL.LU R17, [R1+0x4020] ;  /* 0x0040200001117983 */ /* 0x001ee80000300800 */
[----:B------:R-:W-:Y:S04]  /*229e0*/  STS.U16 [R10+UR6+0x11500], R4 ;  /* 0x011500040a007988 */ /* 0x000fe80008000406 */
[----:B------:R-:W-:Y:S04]  /*229f0*/  STS.U16 [R10+UR6+0x11600], R5 ;  /* 0x011600050a007988 */ /* 0x000fe80008000406 */
[----:B------:R-:W-:Y:S04]  /*22a00*/  STS.U16 [R10+UR6+0x11700], R6 ;  /* 0x011700060a007988 */ /* 0x000fe80008000406 */
[----:B------:R-:W-:Y:S04]  /*22a10*/  STS.U16 [R10+UR6+0x13400], R3 ;  /* 0x013400030a007988 */ /* 0x000fe80008000406 */
[----:B------:R-:W-:Y:S04]  /*22a20*/  STS.U16 [R10+UR6+0x13600], R9 ;  /* 0x013600090a007988 */ /* 0x000fe80008000406 */
[----:B---3--:R0:W-:Y:S04]  /*22a30*/  STS.U16 [R10+UR6+0x11400], R17 ;  /* 0x011400110a007988 */ /* 0x0081e80008000406 */
[----:B0-----:R-:W3:Y:S04]  /*22a40*/  LDL.LU R17, [R1+0x401c] ;  /* 0x00401c0001117983 */ /* 0x001ee80000300800 */
[----:B------:R-:W4:Y:S04]  /*22a50*/  LDL.LU R4, [R1+0x4018] ;  /* 0x0040180001047983 */ /* 0x000f280000300800 */
[----:B------:R-:W4:Y:S04]  /*22a60*/  LDL.LU R5, [R1+0x4014] ;  /* 0x0040140001057983 */ /* 0x000f280000300800 */
[----:B------:R-:W4:Y:S04]  /*22a70*/  LDL.LU R6, [R1+0x4010] ;  /* 0x0040100001067983 */ /* 0x000f280000300800 */
[----:B------:R-:W4:Y:S04]  /*22a80*/  LDL.LU R3, [R1+0x400c] ;  /* 0x00400c0001037983 */ /* 0x000f280000300800 */
[----:B------:R-:W3:Y:S04]  /*22a90*/  LDL.LU R9, [R1+0x8e0] ;  /* 0x0008e00001097983 */ /* 0x000ee80000300800 */
[----:B--2---:R-:W-:Y:S04]  /*22aa0*/  STS.U16 [R10+UR6+0x15400], R15 ;  /* 0x0154000f0a007988 */ /* 0x004fe80008000406 */
[----:B------:R-:W-:Y:S04]  /*22ab0*/  STS.U16 [R10+UR6+0x15500], R2 ;  /* 0x015500020a007988 */ /* 0x000fe80008000406 */
[----:B------:R-:W-:Y:S04]  /*22ac0*/  STS.U16 [R10+UR6+0x15600], R0 ;  /* 0x015600000a007988 */ /* 0x000fe80008000406 */
[----:B------:R-:W-:Y:S04]  /*22ad0*/  STS.U16 [R10+UR6+0x15700], R12 ;  /* 0x0157000c0a007988 */ /* 0x000fe80008000406 */
[----:B------:R-:W-:Y:S04]  /*22ae0*/  STS.U16 [R10+UR6+0x17400], R11 ;  /* 0x0174000b0a007988 */ /* 0x000fe80008000406 */
[----:B---3--:R0:W-:Y:S04]  /*22af0*/  STL [R1+0x4008], R9 ;  /* 0x0040080901007387 */ /* 0x0081e80000100800 */
[----:B0-----:R-:W2:Y:S04]  /*22b00*/  LDL.LU R9, [R1+0x96c] ;  /* 0x00096c0001097983 */ /* 0x001ea80000300800 */
        /* <DEDUP_REMOVED lines=8> */
[----:B------:R0:W-:Y:S04]  /*22b90*/  STS.U16 [R10+UR6+0x17700], R20 ;  /* 0x017700140a007988 */ /* 0x0001e80008000406 */
[----:B-1----:R-:W3:Y:S04]  /*22ba0*/  LDL.LU R18, [R1+0x7e4] ;  /* 0x0007e40001127983 */ /* 0x002ee80000300800 */
        /* <DEDUP_REMOVED lines=15> */
[----:B------:R4:W-:Y:S04]  /*22ca0*/  STS.U16 [R10+UR6+0x1b700], R21 ;  /* 0x01b700150a007988 */ /* 0x0009e80008000406 */
[----:B-1----:R-:W3:Y:S01]  /*22cb0*/  LDL.LU R23, [R1+0x4e8] ;  /* 0x0004e80001177983 */ /* 0x002ee20000300800 */
[----:B0-----:R-:W-:-:S03]  /*22cc0*/  SHF.L.U32 R7, R17, 0x1, RZ ;  /* 0x0000000111077819 */ /* 0x001fc600000006ff */
[----:B------:R0:W-:Y:S04]  /*22cd0*/  STS.U16 [R10+UR6+0x1d400], R19 ;  /* 0x01d400130a007988 */ /* 0x0001e80008000406 */
[----:B----4-:R-:W4:Y:S04]  /*22ce0*/  LDL.LU R21, [R1+0x4e4] ;  /* 0x0004e40001157983 */ /* 0x010f280000300800 */
[----:B------:R1:W-:Y:S04]  /*22cf0*/  STS.U16 [R10+UR6+0x1d500], R13 ;  /* 0x01d5000d0a007988 */ /* 0x0003e80008000406 */
[----:B0-----:R-:W4:Y:S04]  /*22d00*/  LDL.LU R19, [R1+0x458] ;  /* 0x0004580001137983 */ /* 0x001f280000300800 */
[----:B------:R-:W4:Y:S04]  /*22d10*/  LDL.LU R17, [R1+0x44c] ;  /* 0x00044c0001117983 */ /* 0x000f280000300800 */
[----:B------:R0:W-:Y:S04]  /*22d20*/  STS.U16 [R10+UR6+0x1d600], R28 ;  /* 0x01d6001c0a007988 */ /* 0x0001e80008000406 */
[----:B-1----:R-:W4:Y:S04]  /*22d30*/  LDL.LU R13, [R1+0x448] ;  /* 0x00044800010d7983 */ /* 0x002f280000300800 */
[----:B------:R1:W-:Y:S04]  /*22d40*/  STS.U16 [R10+UR6+0x13700], R8 ;  /* 0x013700080a007988 */ /* 0x0003e80008000406 */
[----:B------:R1:W-:Y:S04]  /*22d50*/  STS.U16 [R10+UR6+0x1d700], R29 ;  /* 0x01d7001d0a007988 */ /* 0x0003e80008000406 */
[----:B0-----:R-:W4:Y:S01]  /*22d60*/  LDL.LU R28, [R1+0x444] ;  /* 0x00044400011c7983 */ /* 0x001f220000300800 */
[----:B-1----:R-:W-:-:S03]  /*22d70*/  LOP3.LUT R8, R7, 0x60, RZ, 0x3c, !PT ;  /* 0x0000006007087812 */ /* 0x002fc600078e3cff */
[----:B------:R0:W-:Y:S04]  /*22d80*/  STS.U16 [R10+UR6+0x1f400], R3 ;  /* 0x01f400030a007988 */ /* 0x0001e80008000406 */
[----:B------:R-:W4:Y:S04]  /*22d90*/  LDL.LU R29, [R1+0x3dc] ;  /* 0x0003dc00011d7983 */ /* 0x000f280000300800 */
[----:B------:R-:W4:Y:S04]  /*22da0*/  LDL.LU R7, [R1+0x8e4] ;  /* 0x0008e40001077983 */ /* 0x000f280000300800 */
[----:B0-----:R-:W4:Y:S04]  /*22db0*/  LDL.LU R3, [R1+0x8e8] ;  /* 0x0008e80001037983 */ /* 0x001f280000300800 */
[----:B------:R0:W-:Y:S04]  /*22dc0*/  STS.U16 [R10+UR6+0x1f500], R6 ;  /* 0x01f500060a007988 */ /* 0x0001e80008000406 */
[----:B------:R1:W-:Y:S04]  /*22dd0*/  STS.U16 [R10+UR6+0x1f600], R5 ;  /* 0x01f600050a007988 */ /* 0x0003e80008000406 */
[----:B------:R1:W-:Y:S04]  /*22de0*/  STS.U16 [R10+UR6+0x1f700], R4 ;  /* 0x01f700040a007988 */ /* 0x0003e80008000406 */
[----:B0-----:R-:W4:Y:S04]  /*22df0*/  LDL.LU R6, [R1+0x8ec] ;  /* 0x0008ec0001067983 */ /* 0x001f280000300800 */
[----:B-1----:R-:W4:Y:S04]  /*22e00*/  LDL.LU R5, [R1+0x960] ;  /* 0x0009600001057983 */ /* 0x002f280000300800 */
[----:B------:R-:W4:Y:S04]  /*22e10*/  LDL.LU R4, [R1+0x968] ;  /* 0x0009680001047983 */ /* 0x000f280000300800 */
[----:B------:R-:W4:Y:S04]  /*22e20*/  LDL.LU R10, [R1+0x964] ;  /* 0x00096400010a7983 */ /* 0x000f280000300800 */
[----:B--2---:R0:W-:Y:S04]  /*22e30*/  STS.U16 [R8+UR6+0x1800], R9 ;  /* 0x0018000908007988 */ /* 0x0041e80008000406 */
[----:B0-----:R-:W2:Y:S04]  /*22e40*/  LDL.LU R9, [R1+0x4008] ;  /* 0x0040080001097983 */ /* 0x001ea80000300800 */
[----:B---3--:R-:W-:Y:S04]  /*22e50*/  STS.U16 [R8+UR6+0x5800], R15 ;  /* 0x0058000f08007988 */ /* 0x008fe80008000406 */
        /* <DEDUP_REMOVED lines=8> */
[----:B------:R-:W-:Y:S04]  /*22ee0*/  STS.U16 [R8+UR6+0x3900], R3 ;  /* 0x0039000308007988 */ /* 0x000fe80008000406 */
[----:B------:R-:W-:Y:S04]  /*22ef0*/  STS.U16 [R8+UR6+0x3800], R6 ;  /* 0x0038000608007988 */ /* 0x000fe80008000406 */
[----:B------:R-:W-:Y:S04]  /*22f00*/  STS.U16 [R8+UR6+0x1b00], R5 ;  /* 0x001b000508007988 */ /* 0x000fe80008000406 */
[----:B------:R-:W-:Y:S04]  /*22f10*/  STS.U16 [R8+UR6+0x1900], R4 ;  /* 0x0019000408007988 */ /* 0x000fe80008000406 */
[----:B------:R-:W-:Y:S04]  /*22f20*/  STS.U16 [R8+UR6+0x1a00], R10 ;  /* 0x001a000a08007988 */ /* 0x000fe80008000406 */
[----:B--2---:R-:W-:Y:S04]  /*22f30*/  STS.U16 [R8+UR6+0x3b00], R9 ;  /* 0x003b000908007988 */ /* 0x004fe80008000406 */
[----:B------:R-:W-:Y:S04]  /*22f40*/  STS.U16 [R8+UR6+0x9800], R22 ;  /* 0x0098001608007988 */ /* 0x000fe80008000406 */
[----:B------:R0:W-:Y:S04]  /*22f50*/  STS.U16 [R8+UR6+0xbb00], R21 ;  /* 0x00bb001508007988 */ /* 0x0001e80008000406 */
[----:B0-----:R-:W2:Y:S04]  /*22f60*/  LDL.LU R21, [R1+0x364] ;  /* 0x0003640001157983 */ /* 0x001ea80000300800 */
[----:B--2---:R0:W-:Y:S04]  /*22f70*/  STL [R1+0x3ffc], R21 ;  /* 0x003ffc1501007387 */ /* 0x0041e80000100800 */
[----:B0-----:R-:W2:Y:S04]  /*22f80*/  LDL.LU R21, [R1+0x3b8] ;  /* 0x0003b80001157983 */ /* 0x001ea80000300800 */
[----:B--2---:R0:W-:Y:S04]  /*22f90*/  STL [R1+0x4000], R21 ;  /* 0x0040001501007387 */ /* 0x0041e80000100800 */
[----:B0-----:R-:W2:Y:S04]  /*22fa0*/  LDL.LU R21, [R1+0x3d4] ;  /* 0x0003d40001157983 */ /* 0x001ea80000300800 */
        /* <DEDUP_REMOVED lines=70> */
[----:B------:R0:W-:Y:S02]  /*23410*/  STS.U16 [R8+UR6+0x13800], R7 ;  /* 0x0138000708007988 */ /* 0x0001e40008000406 */
[----:B0-----:R-:W0:Y:S02]  /*23420*/  S2R R7, SR_TID.X ;  /* 0x0000000000077919 */ /* 0x001e240000002100 */
[----:B------:R1:W-:Y:S04]  /*23430*/  STS.U16 [R8+UR6+0x17900], R0 ;  /* 0x0179000008007988 */ /* 0x0003e80008000406 */
[----:B------:R1:W-:Y:S04]  /*23440*/  STS.U16 [R8+UR6+0x17a00], R12 ;  /* 0x017a000c08007988 */ /* 0x0003e80008000406 */
[----:B------:R0:W-:Y:S04]  /*23450*/  STS.U16 [R8+UR6+0x17b00], R11 ;  /* 0x017b000b08007988 */ /* 0x0001e80008000406 */
[----:B-1----:R-:W4:Y:S04]  /*23460*/  LDL.LU R0, [R1+0x7d8] ;  /* 0x0007d80001007983 */ /* 0x002f280000300800 */
[----:B------:R-:W4:Y:S04]  /*23470*/  LDL.LU R12, [R1+0x7d4] ;  /* 0x0007d400010c7983 */ /* 0x000f280000300800 */
[----:B------:R1:W-:Y:S04]  /*23480*/  STS.U16 [R8+UR6+0x19800], R16 ;  /* 0x0198001008007988 */ /* 0x0003e80008000406 */
[----:B0-----:R-:W4:Y:S04]  /*23490*/  LDL.LU R11, [R1+0x7d0] ;  /* 0x0007d000010b7983 */ /* 0x001f280000300800 */
[----:B------:R0:W-:Y:S01]  /*234a0*/  STS.U16 [R8+UR6+0x19900], R18 ;  /* 0x0199001208007988 */ /* 0x0001e20008000406 */
[----:B------:R-:W-:-:S03]  /*234b0*/  LOP3.LUT R7, R7, 0x7f, RZ, 0xc0, !PT ;  /* 0x0000007f07077812 */ /* 0x000fc600078ec0ff */
[----:B-1----:R-:W4:Y:S04]  /*234c0*/  LDL.LU R16, [R1+0x75c] ;  /* 0x00075c0001107983 */ /* 0x002f280000300800 */
[----:B------:R1:W-:Y:S04]  /*234d0*/  STS.U16 [R8+UR6+0x19b00], R22 ;  /* 0x019b001608007988 */ /* 0x0003e80008000406 */
[----:B0-----:R-:W4:Y:S01]  /*234e0*/  LDL.LU R18, [R1+0x758] ;  /* 0x0007580001127983 */ /* 0x001f220000300800 */
[----:B------:R-:W-:-:S03]  /*234f0*/  SHF.L.U32 R7, R7, 0x1, RZ ;  /* 0x0000000107077819 */ /* 0x000fc600000006ff */
        /* <DEDUP_REMOVED lines=15> */
[----:B------:R1:W-:Y:S04]  /*235f0*/  STS.U16 [R8+UR6+0x1db00], R29 ;  /* 0x01db001d08007988 */ /* 0x0003e80008000406 */
[----:B0-----:R-:W4:Y:S01]  /*23600*/  LDL.LU R28, [R1+0x440] ;  /* 0x00044000011c7983 */ /* 0x001f220000300800 */
[----:B-1----:R-:W-:-:S03]  /*23610*/  LOP3.LUT R20, R7, 0x70, RZ, 0x3c, !PT ;  /* 0x0000007007147812 */ /* 0x002fc600078e3cff */
[----:B------:R-:W4:Y:S04]  /*23620*/  LDL.LU R29, [R1+0x43c] ;  /* 0x00043c00011d7983 */ /* 0x000f280000300800 */
[----:B------:R-:W4:Y:S04]  /*23630*/  LDL.LU R7, [R1+0x8dc] ;  /* 0x0008dc0001077983 */ /* 0x000f280000300800 */
[----:B--2---:R-:W-:Y:S04]  /*23640*/  STS.U16 [R8+UR6+0x1fb00], R21 ;  /* 0x01fb001508007988 */ /* 0x004fe80008000406 */
[----:B---3--:R-:W-:Y:S04]  /*23650*/  STS.U16 [R8+UR6+0x1fa00], R19 ;  /* 0x01fa001308007988 */ /* 0x008fe80008000406 */
[----:B----4-:R-:W-:Y:S04]  /*23660*/  STS.U16 [R8+UR6+0x1f900], R17 ;  /* 0x01f9001108007988 */ /* 0x010fe80008000406 */
[----:B------:R0:W-:Y:S04]  /*23670*/  STS.U16 [R8+UR6+0x1f800], R13 ;  /* 0x01f8000d08007988 */ /* 0x0001e80008000406 */
[----:B0-----:R-:W2:Y:S04]  /*23680*/  LDL.LU R13, [R1+0x950] ;  /* 0x00095000010d7983 */ /* 0x001ea80000300800 */
[----:B------:R-:W3:Y:S04]  /*23690*/  LDL.LU R17, [R1+0x954] ;  /* 0x0009540001117983 */ /* 0x000ee80000300800 */
[----:B------:R-:W4:Y:S04]  /*236a0*/  LDL.LU R19, [R1+0x958] ;  /* 0x0009580001137983 */ /* 0x000f280000300800 */
[----:B------:R-:W2:Y:S04]  /*236b0*/  LDL.LU R8, [R1+0x95c] ;  /* 0x00095c0001087983 */ /* 0x000ea80000300800 */
[----:B------:R0:W-:Y:S04]  /*236c0*/  STS.U16 [R20+UR6+0x7c00], R2 ;  /* 0x007c000214007988 */ /* 0x0001e80008000406 */
[----:B0-----:R-:W3:Y:S04]  /*236d0*/  LDL.LU R2, [R1+0x3c0] ;  /* 0x0003c00001027983 */ /* 0x001ee80000300800 */
[----:B---3--:R0:W-:Y:S04]  /*236e0*/  STL [R1+0x3fe0], R2 ;  /* 0x003fe00201007387 */ /* 0x0081e80000100800 */
[----:B0-----:R-:W3:Y:S04]  /*236f0*/  LDL.LU R2, [R1+0x3c4] ;  /* 0x0003c40001027983 */ /* 0x001ee80000300800 */
        /* <DEDUP_REMOVED lines=19> */
[----:B------:R-:W2:Y:S04]  /*23830*/  LDL.LU R21, [R1+0x2bc] ;  /* 0x0002bc0001157983 */ /* 0x000ea80000300800 */
[----:B----4-:R1:W-:Y:S04]  /*23840*/  STS.U16 [R20+UR6+0x1d00], R19 ;  /* 0x001d001314007988 */ /* 0x0103e80008000406 */
        /* <DEDUP_REMOVED lines=36> */
[----:B---3--:R0:W-:Y:S04]  /*23a90*/  STS.U16 [R20+UR6+0xdf00], R2 ;  /* 0x00df000214007988 */ /* 0x0081e80008000406 */
[----:B0-----:R-:W3:Y:S04]  /*23aa0*/  LDL.LU R2, [R1+0x3fe8] ;  /* 0x003fe80001027983 */ /* 0x001ee80000300800 */
        /* <DEDUP_REMOVED lines=10> */
[----:B--2---:R-:W-:Y:S04]  /*23b50*/  STS.U16 [R20+UR6+0x13d00], R29 ;  /* 0x013d001d14007988 */ /* 0x004fe80008000406 */
[----:B---3--:R0:W-:Y:S04]  /*23b60*/  STS.U16 [R20+UR6+0xfe00], R2 ;  /* 0x00fe000214007988 */ /* 0x0081e80008000406 */
[----:B0-----:R-:W2:Y:S04]  /*23b70*/  LDL.LU R2, [R1+0x3fdc] ;  /* 0x003fdc0001027983 */ /* 0x001ea80000300800 */
[----:B------:R-:W3:Y:S04]  /*23b80*/  LDL.LU R0, [R1+0x3fd8] ;  /* 0x003fd80001007983 */ /* 0x000ee80000300800 */
[----:B------:R-:W2:Y:S04]  /*23b90*/  LDL.LU R14, [R1+0x3fd4] ;  /* 0x003fd400010e7983 */ /* 0x000ea80000300800 */
[----:B------:R-:W3:Y:S04]  /*23ba0*/  LDL.LU R27, [R1+0x3fd0] ;  /* 0x003fd000011b7983 */ /* 0x000ee80000300800 */
[----:B------:R-:W3:Y:S04]  /*23bb0*/  LDL.LU R25, [R1+0x3fcc] ;  /* 0x003fcc0001197983 */ /* 0x000ee80000300800 */
[----:B------:R-:W3:Y:S04]  /*23bc0*/  LDL.LU R23, [R1+0x3fc8] ;  /* 0x003fc80001177983 */ /* 0x000ee80000300800 */
[----:B------:R-:W3:Y:S04]  /*23bd0*/  LDL.LU R28, [R1+0x3fc4] ;  /* 0x003fc400011c7983 */ /* 0x000ee80000300800 */
[----:B------:R-:W3:Y:S04]  /*23be0*/  LDL.LU R29, [R1+0x3fc0] ;  /* 0x003fc000011d7983 */ /* 0x000ee80000300800 */
[----:B------:R-:W-:Y:S04]  /*23bf0*/  STS.U16 [R20+UR6+0x13e00], R21 ;  /* 0x013e001514007988 */ /* 0x000fe80008000406 */
        /* <DEDUP_REMOVED lines=21> */
[----:B------:R-:W-:Y:S04]  /*23d50*/  STS.U16 [R20+UR6+0x1fd00], R25 ;  /* 0x01fd001914007988 */ /* 0x000fe80008000406 */
[----:B------:R-:W-:Y:S04]  /*23d60*/  STS.U16 [R20+UR6+0x1fc00], R23 ;  /* 0x01fc001714007988 */ /* 0x000fe80008000406 */
[----:B------:R0:W-:Y:S04]  /*23d70*/  STS.U16 [R20+UR6+0x1df00], R28 ;  /* 0x01df001c14007988 */ /* 0x0001e80008000406 */
[----:B------:R-:W-:Y:S01]  /*23d80*/  STS.U16 [R20+UR6+0x1de00], R29 ;  /* 0x01de001d14007988 */ /* 0x000fe20008000406 */
[----:B------:R-:W-:Y:S06]  /*23d90*/  BAR.SYNC.DEFER_BLOCKING 0x0 ;  /* 0x0000000000007b1d */ /* 0x000fec0000010000 */
[----:B------:R-:W1:Y:S04]  /*23da0*/  LDSM.16.M88.4 R20, [R0+UR6] ;  /* 0x000000060014783b */ /* 0x000e680008000200 */
[----:B------:R-:W2:Y:S01]  /*23db0*/  LDSM.16.M88.4 R4, [R0+UR6+0x8000] ;  /* 0x008000060004783b */ /* 0x000ea20008000200 */
[----:B0-----:R-:W-:-:S03]  /*23dc0*/  LOP3.LUT R28, R2, 0x20, RZ, 0x3c, !PT ;  /* 0x00000020021c7812 */ /* 0x001fc600078e3cff */
[----:B------:R-:W0:Y:S04]  /*23dd0*/  LDSM.16.M88.4 R24, [R0+UR6+0x10000] ;  /* 0x010000060018783b */ /* 0x000e280008000200 */
[----:B------:R-:W-:Y:S04]  /*23de0*/  STL [R1+0x148], R28 ;  /* 0x0001481c01007387 */ /* 0x000fe80000100800 */
[----:B------:R-:W3:Y:S04]  /*23df0*/  LDSM.16.MT88.4 R16, [R28+UR6+0x20000] ;  /* 0x020000061c10783b */ /* 0x000ee80008004200 */
[----:B------:R-:W-:Y:S04]  /*23e00*/  LDSM.16.MT88.4 R12, [R2+UR6+0x20400] ;  /* 0x02040006020c783b */ /* 0x000fe80008004200 */
[----:B------:R-:W-:Y:S04]  /*23e10*/  LDSM.16.MT88.4 R8, [R2+UR6+0x20000] ;  /* 0x020000060208783b */ /* 0x000fe80008004200 */
[----:B-1----:R-:W-:Y:S04]  /*23e20*/  STL.64 [R1+0x18], R22 ;  /* 0x0000181601007387 */ /* 0x002fe80000100a00 */
[----:B--2---:R-:W-:Y:S04]  /*23e30*/  STL.64 [R1], R4 ;  /* 0x0000000401007387 */ /* 0x004fe80000100a00 */
[----:B------:R-:W-:Y:S04]  /*23e40*/  STL.64 [R1+0x8], R6 ;  /* 0x0000080601007387 */ /* 0x000fe80000100a00 */
[----:B------:R-:W1:Y:S04]  /*23e50*/  LDSM.16.M88.4 R4, [R0+UR6+0x18000] ;  /* 0x018000060004783b */ /* 0x000e680008000200 */
[----:B0-----:R-:W-:Y:S04]  /*23e60*/  STL [R1+0x3f7c], R26 ;  /* 0x003f7c1a01007387 */ /* 0x001fe80000100800 */
[----:B------:R-:W-:Y:S04]  /*23e70*/  STL [R1+0x3f78], R27 ;  /* 0x003f781b01007387 */ /* 0x000fe80000100800 */
[----:B------:R0:W-:Y:S04]  /*23e80*/  STL.64 [R1+0x3fb8], R24 ;  /* 0x003fb81801007387 */ /* 0x0001e80000100a00 */
[----:B0-----:R-:W2:Y:S04]  /*23e90*/  LDL.LU.64 R24, [R1] ;  /* 0x0000000001187983 */ /* 0x001ea80000300a00 */
[----:B---3--:R-:W-:Y:S04]  /*23ea0*/  STL.64 [R1+0x3fb0], R18 ;  /* 0x003fb01201007387 */ /* 0x008fe80000100a00 */
[----:B-1----:R-:W-:Y:S04]  /*23eb0*/  STL.64 [R1+0x20], R4 ;  /* 0x0000200401007387 */ /* 0x002fe80000100a00 */
[----:B------:R-:W-:Y:S04]  /*23ec0*/  STL.64 [R1+0x28], R6 ;  /* 0x0000280601007387 */ /* 0x000fe80000100a00 */
[----:B------:R-:W0:Y:S04]  /*23ed0*/  LDSM.16.MT88.4 R4, [R28+UR6+0x20400] ;  /* 0x020400061c04783b */ /* 0x000e280008004200 */
[----:B------:R-:W-:Y:S04]  /*23ee0*/  STL.64 [R1+0x3fa8], R16 ;  /* 0x003fa81001007387 */ /* 0x000fe80000100a00 */
[----:B------:R-:W-:Y:S04]  /*23ef0*/  STL [R1+0x3f90], R15 ;  /* 0x003f900f01007387 */ /* 0x000fe80000100800 */
[----:B0-----:R-:W-:Y:S04]  /*23f00*/  STL.64 [R1+0x3f58], R6 ;  /* 0x003f580601007387 */ /* 0x001fe80000100a00 */
[----:B------:R0:W-:Y:S04]  /*23f10*/  STL.64 [R1+0x3f50], R4 ;  /* 0x003f500401007387 */ /* 0x0001e80000100a00 */
[----:B0-----:R-:W3:Y:S04]  /*23f20*/  LDL.LU.64 R4, [R1+0x20] ;  /* 0x0000200001047983 */ /* 0x001ee80000300a00 */
[----:B------:R-:W4:Y:S01]  /*23f30*/  LDL.LU.64 R6, [R1+0x28] ;  /* 0x0000280001067983 */ /* 0x000f220000300a00 */
[----:B------:R-:W-:Y:S06]  /*23f40*/  HMMA.16816.F32 R16, R8, R20, RZ ;  /* 0x000000140810723c */ /* 0x000fec00000018ff */
[----:B------:R-:W-:-:S15]  /*23f50*/  IMAD.MOV.U32 R3, RZ, RZ, R21 ;  /* 0x000000ffff037224 */ /* 0x000fde00078e0015 */
[----:B------:R-:W-:-:S03]  /*23f60*/  NOP ;  /* 0x0000000000007918 */ /* 0x000fc60000000000 */
[----:B------:R-:W-:Y:S02]  /*23f70*/  MOV R23, R16 ;  /* 0x0000001000177202 */ /* 0x000fe40000000f00 */
[----:B------:R-:W-:Y:S02]  /*23f80*/  MOV R22, R17 ;  /* 0x0000001100167202 */ /* 0x000fe40000000f00 */
[----:B------:R-:W-:Y:S01]  /*23f90*/  MOV R21, R18 ;  /* 0x0000001200157202 */ /* 0x000fe20000000f00 */
[----:B----4-:R0:W-:Y:S04]  /*23fa0*/  STL [R1+0x3f6c], R6 ;  /* 0x003f6c0601007387 */ /* 0x0101e80000100800 */
[----:B------:R-:W-:Y:S01]  /*23fb0*/  STL [R1+0x3f68], R7 ;  /* 0x003f680701007387 */ /* 0x000fe20000100800 */
[----:B0-----:R-:W-:-:S02]  /*23fc0*/  MOV R6, R20 ;  /* 0x0000001400067202 */ /* 0x001fc40000000f00 */
[----:B------:R-:W-:Y:S01]  /*23fd0*/  MOV R20, R19 ;  /* 0x0000001300147202 */ /* 0x000fe20000000f00 */
[----:B------:R-:W-:Y:S01]  /*23fe0*/  STL.64 [R1+0x3fa0], R22 ;  /* 0x003fa01601007387 */ /* 0x000fe20000100a00 */
[----:B--2---:R-:W-:Y:S03]  /*23ff0*/  HMMA.16816.F32 R16, R8, R24, RZ ;  /* 0x000000180810723c */ /* 0x004fe600000018ff */
[----:B------:R0:W-:Y:S02]  /*24000*/  STL.64 [R1+0x3f98], R20 ;  /* 0x003f981401007387 */ /* 0x0001e40000100a00 */
[----:B0-----:R-:W-:Y:S01]  /*24010*/  IMAD.MOV.U32 R20, RZ, RZ, R6 ;  /* 0x000000ffff147224 */ /* 0x001fe200078e0006 */
[----:B------:R-:W-:Y:S02]  /*24020*/  MOV R21, R3 ;  /* 0x0000000300157202 */ /* 0x000fe40000000f00 */
[----:B------:R-:W-:-:S02]  /*24030*/  MOV R6, R24 ;  /* 0x0000001800067202 */ /* 0x000fc40000000f00 */
[----:B------:R-:W-:Y:S02]  /*24040*/  MOV R3, R25 ;  /* 0x0000001900037202 */ /* 0x000fe40000000f00 */
[----:B------:R-:W2:-:S12]  /*24050*/  LDL.LU.64 R24, [R1+0x3fb8] ;  /* 0x003fb80001187983 */ /* 0x000e980000300a00 */
[----:B------:R-:W-:Y:S01]  /*24060*/  MOV R26, R16 ;  /* 0x00000010001a7202 */ /* 0x000fe20000000f00 */
[----:B------:R-:W-:Y:S01]  /*24070*/  IMAD.MOV.U32 R27, RZ, RZ, R17 ;  /* 0x000000ffff1b7224 */ /* 0x000fe200078e0011 */
[----:B------:R2:W-:Y:S04]  /*24080*/  STL.64 [R1+0x68], R18 ;  /* 0x0000681201007387 */ /* 0x0005e80000100a00 */
[----:B------:R-:W-:Y:S01]  /*24090*/  STL [R1+0x3f80], R27 ;  /* 0x003f801b01007387 */ /* 0x000fe20000100800 */
[----:B--2---:R-:W-:-:S15]  /*240a0*/  HMMA.16816.F32 R16, R8, R24, RZ ;  /* 0x000000180810723c */ /* 0x004fde00000018ff */
[----:B------:R-:W-:-:S08]  /*240b0*/  NOP ;  /* 0x0000000000007918 */ /* 0x000fd00000000000 */
[----:B------:R-:W-:Y:S01]  /*240c0*/  STL [R1+0x54], R17 ;  /* 0x0000541101007387 */ /* 0x000fe20000100800 */
[----:B------:R-:W-:-:S03]  /*240d0*/  MOV R15, R16 ;  /* 0x00000010000f7202 */ /* 0x000fc60000000f00 */
[----:B------:R0:W-:Y:S04]  /*240e0*/  STL.64 [R1+0x58], R18 ;  /* 0x0000581201007387 */ /* 0x0001e80000100a00 */
[----:B0-----:R-:W2:Y:S04]  /*240f0*/  LDL.LU.64 R18, [R1+0x3fb0] ;  /* 0x003fb00001127983 */ /* 0x001ea80000300a00 */
[----:B------:R-:W2:Y:S01]  /*24100*/  LDL.LU.64 R16, [R1+0x3fa8] ;  /* 0x003fa80001107983 */ /* 0x000ea20000300a00 */
[----:B---3--:R-:W-:-:S15]  /*24110*/  HMMA.16816.F32 R8, R8, R4, RZ ;  /* 0x000000040808723c */ /* 0x008fde00000018ff */
[----:B------:R-:W-:-:S08]  /*24120*/  NOP ;  /* 0x0000000000007918 */ /* 0x000fd00000000000 */
[----:B------:R-:W-:Y:S04]  /*24130*/  STL [R1+0x44], R9 ;  /* 0x0000440901007387 */ /* 0x000fe80000100800 */
[----:B------:R-:W-:Y:S01]  /*24140*/  STL.64 [R1+0x48], R10 ;  /* 0x0000480a01007387 */ /* 0x000fe20000100a00 */
[----:B------:R-:W-:Y:S02]  /*24150*/  MOV R27, R8 ;  /* 0x00000008001b7202 */ /* 0x000fe40000000f00 */
[----:B------:R-:W-:Y:S01]  /*24160*/  MOV R8, R6 ;  /* 0x0000000600087202 */ /* 0x000fe20000000f00 */
[----:B--2---:R-:W-:-:S15]  /*24170*/  HMMA.16816.F32 R20, R16, R20, RZ ;  /* 0x000000141014723c */ /* 0x004fde00000018ff */
[----:B------:R-:W-:-:S08]  /*24180*/  NOP ;  /* 0x0000000000007918 */ /* 0x000fd00000000000 */
[----:B------:R-:W-:Y:S04]  /*24190*/  STL.64 [R1+0x30], R20 ;  /* 0x0000301401007387 */ /* 0x000fe80000100a00 */
[----:B------:R0:W-:Y:S04]  /*241a0*/  STL.64 [R1+0x38], R22 ;  /* 0x0000381601007387 */ /* 0x0001e80000100a00 */
[----:B0-----:R-:W2:Y:S04]  /*241b0*/  LDL.LU.64 R22, [R1+0x3fa0] ;  /* 0x003fa00001167983 */ /* 0x001ea80000300a00 */
[----:B------:R-:W3:Y:S01]  /*241c0*/  LDL.LU.64 R20, [R1+0x3f98] ;  /* 0x003f980001147983 */ /* 0x000ee20000300a00 */
[----:B------:R-:W-:-:S07]  /*241d0*/  MOV R9, R3 ;  /* 0x0000000300097202 */ /* 0x000fce0000000f00 */
[----:B------:R-:W-:-:S15]  /*241e0*/  HMMA.16816.F32 R8, R16, R8, RZ ;  /* 0x000000081008723c */ /* 0x000fde00000018ff */
[----:B------:R-:W-:-:S08]  /*241f0*/  NOP ;  /* 0x0000000000007918 */ /* 0x000fd00000000000 */
[----:B------:R0:W-:Y:S01]  /*24200*/  STL.64 [R1+0x80], R8 ;  /* 0x0000800801007387 */ /* 0x0001e20000100a00 */
[----:B------:R-:W-:Y:S01]  /*24210*/  IMAD.MOV.U32 R6, RZ, RZ, R10 ;  /* 0x000000ffff067224 */ /* 0x000fe200078e000a */
[----:B------:R-:W-:Y:S02]  /*24220*/  MOV R7, R11 ;  /* 0x0000000b00077202 */ /* 0x000fe40000000f00 */
[----:B0-----:R-:W-:Y:S01]  /*24230*/  HMMA.16816.F32 R8, R16, R24, RZ ;  /* 0x000000181008723c */ /* 0x001fe200000018ff */
[----:B------:R-:W-:Y:S01]  /*24240*/  STL [R1+0x3ea8], R0 ;  /* 0x003ea80001007387 */ /* 0x000fe20000100800 */
[----:B------:R-:W-:-:S15]  /*24250*/  LOP3.LUT R3, R0, 0x40, RZ, 0x3c, !PT ;  /* 0x0000004000037812 */ /* 0x000fde00078e3cff */
[----:B------:R-:W-:-:S06]  /*24260*/  NOP ;  /* 0x0000000000007918 */ /* 0x000fcc0000000000 */
[----:B------:R-:W-:Y:S01]  /*24270*/  STL.64 [R1+0x90], R8 ;  /* 0x0000900801007387 */ /* 0x000fe20000100a00 */
[----:B------:R-:W-:-:S03]  /*24280*/  MOV R29, R11 ;  /* 0x0000000b001d7202 */ /* 0x000fc60000000f00 */
[----:B------:R-:W-:Y:S04]  /*24290*/  STL [R1+0x98], R10 ;  /* 0x0000980a01007387 */ /* 0x000fe80000100800 */
[----:B------:R-:W0:Y:S04]  /*242a0*/  LDSM.16.MT88.4 R8, [R2+UR6+0x20800] ;  /* 0x020800060208783b */ /* 0x000e280008004200 */
[----:B------:R3:W-:Y:S04]  /*242b0*/  STL.64 [R1+0x3f88], R26 ;  /* 0x003f881a01007387 */ /* 0x0007e80000100a00 */
[----:B------:R-:W-:Y:S04]  /*242c0*/  STL [R1+0x3f14], R2 ;  /* 0x003f140201007387 */ /* 0x000fe80000100800 */
[----:B0-----:R-:W-:Y:S04]  /*242d0*/  STL.64 [R1+0x3f08], R10 ;  /* 0x003f080a01007387 */ /* 0x001fe80000100a00 */
[----:B------:R-:W-:Y:S04]  /*242e0*/  STL.64 [R1+0x3f00], R8 ;  /* 0x003f000801007387 */ /* 0x000fe80000100a00 */
[----:B------:R-:W-:Y:S01]  /*242f0*/  LDSM.16.M88.4 R8, [R3+UR6+0x8000] ;  /* 0x008000060308783b */ /* 0x000fe20008000200 */
[----:B--2---:R-:W-:-:S02]  /*24300*/  MOV R24, R23 ;  /* 0x0000001700187202 */ /* 0x004fc40000000f00 */
[----:B------:R-:W-:Y:S01]  /*24310*/  MOV R25, R22 ;  /* 0x0000001600197202 */ /* 0x000fe20000000f00 */
[----:B---3--:R-:W-:Y:S01]  /*24320*/  IMAD.MOV.U32 R26, RZ, RZ, R21 ;  /* 0x000000ffff1a7224 */ /* 0x008fe200078e0015 */
[----:B------:R-:W-:Y:S02]  /*24330*/  MOV R27, R20 ;  /* 0x00000014001b7202 */ /* 0x000fe40000000f00 */
[----:B------:R-:W0:Y:S04]  /*24340*/  LDSM.16.M88.4 R20, [R3+UR6] ;  /* 0x000000060314783b */ /* 0x000e280008000200 */
[----:B0-----:R-:W-:Y:S04]  /*24350*/  STL.64 [R1+0xd0], R20 ;  /* 0x0000d01401007387 */ /* 0x001fe80000100a00 */
[----:B------:R-:W-:Y:S04]  /*24360*/  STL.64 [R1+0xd8], R22 ;  /* 0x0000d81601007387 */ /* 0x000fe80000100a00 */
[----:B------:R-:W0:Y:S04]  /*24370*/  LDSM.16.M88.4 R20, [R3+UR6+0x10000] ;  /* 0x010000060314783b */ /* 0x000e280008000200 */
[----:B------:R-:W-:Y:S04]  /*24380*/  STL.64 [R1+0xe0], R8 ;  /* 0x0000e00801007387 */ /* 0x000fe80000100a00 */
[----:B------:R-:W-:Y:S04]  /*24390*/  STL.64 [R1+0xe8], R10 ;  /* 0x0000e80a01007387 */ /* 0x000fe80000100a00 */
[----:B------:R-:W1:Y:S04]  /*243a0*/  LDSM.16.M88.4 R8, [R3+UR6+0x18000] ;  /* 0x018000060308783b */ /* 0x000e680008000200 */
[----:B------:R-:W-:Y:S04]  /*243b0*/  STL [R1+0x3d68], R3 ;  /* 0x003d680301007387 */ /* 0x000fe80000100800 */
[----:B0-----:R-:W-:Y:S04]  /*243c0*/  STL.64 [R1+0xf0], R20 ;  /* 0x0000f01401007387 */ /* 0x001fe80000100a00 */
[----:B------:R-:W-:Y:S04]  /*243d0*/  STL.64 [R1+0xf8], R22 ;  /* 0x0000f81601007387 */ /* 0x000fe80000100a00 */
[----:B------:R-:W0:Y:S04]  /*243e0*/  LDSM.16.MT88.4 R20, [R28+UR6+0x20800] ;  /* 0x020800061c14783b */ /* 0x000e280008004200 */
[----:B-1----:R-:W-:Y:S04]  /*243f0*/  STL.64 [R1+0x100], R8 ;  /* 0x0001000801007387 */ /* 0x002fe80000100a00 */
[----:B------:R1:W-:Y:S04]  /*24400*/  STL.64 [R1+0x108], R10 ;  /* 0x0001080a01007387 */ /* 0x0003e80000100a00 */
[----:B------:R-:W-:Y:S01]  /*24410*/  STL [R1+0x3f10], R28 ;  /* 0x003f101c01007387 */ /* 0x000fe20000100800 */
[----:B-1----:R-:W-:Y:S07]  /*24420*/  HMMA.16816.F32 R8, R16, R4, RZ ;  /* 0x000000041008723c */ /* 0x002fee00000018ff */
[----:B------:R-:W-:Y:S01]  /*24430*/  MOV R4, R15 ;  /* 0x0000000f00047202 */ /* 0x000fe20000000f00 */
[----:B0-----:R-:W-:Y:S04]  /*24440*/  STL [R1+0x3eb8], R20 ;  /* 0x003eb81401007387 */ /* 0x001fe80000100800 */
[----:B------:R-:W-:Y:S04]  /*24450*/  STL [R1+0x3eb4], R21 ;  /* 0x003eb41501007387 */ /* 0x000fe80000100800 */
[----:B------:R0:W-:Y:S04]  /*24460*/  STL [R1+0x3eb0], R22 ;  /* 0x003eb01601007387 */ /* 0x0001e80000100800 */
[----:B------:R1:W-:Y:S04]  /*24470*/  STL [R1+0x3eac], R23 ;  /* 0x003eac1701007387 */ /* 0x0003e80000100800 */
[----:B0-----:R-:W2:Y:S04]  /*24480*/  LDL.LU R22, [R1+0x18] ;  /* 0x0000180001167983 */ /* 0x001ea80000300800 */
[----:B-1----:R-:W2:Y:S04]  /*24490*/  LDL.LU R23, [R1+0x1c] ;  /* 0x00001c0001177983 */ /* 0x002ea80000300800 */
[----:B------:R0:W-:Y:S04]  /*244a0*/  STL.64 [R1+0x3f70], R6 ;  /* 0x003f700601007387 */ /* 0x0001e80000100a00 */
[----:B------:R-:W2:Y:S04]  /*244b0*/  LDL.LU R15, [R1+0x3f90] ;  /* 0x003f9000010f7983 */ /* 0x000ea80000300800 */
[----:B------:R-:W3:Y:S04]  /*244c0*/  LDL.LU R5, [R1+0x54] ;  /* 0x0000540001057983 */ /* 0x000ee80000300800 */
[----:B0-----:R-:W3:Y:S04]  /*244d0*/  LDL.LU R6, [R1+0x58] ;  /* 0x0000580001067983 */ /* 0x001ee80000300800 */
[----:B------:R-:W3:Y:S04]  /*244e0*/  LDL.LU R7, [R1+0x5c] ;  /* 0x00005c0001077983 */ /* 0x000ee80000300800 */
[----:B------:R-:W-:Y:S04]  /*244f0*/  STL [R1+0x3f24], R8 ;  /* 0x003f240801007387 */ /* 0x000fe80000100800 */
[----:B------:R-:W-:Y:S04]  /*24500*/  STL [R1+0x3f20], R9 ;  /* 0x003f200901007387 */ /* 0x000fe80000100800 */
[----:B------:R-:W-:Y:S04]  /*24510*/  STL [R1+0x3f1c], R10 ;  /* 0x003f1c0a01007387 */ /* 0x000fe80000100800 */
[----:B------:R0:W-:Y:S04]  /*24520*/  STL [R1+0x3f18], R11 ;  /* 0x003f180b01007387 */ /* 0x0001e80000100800 */
[----:B0-----:R-:W4:Y:S01]  /*24530*/  LDL.LU.64 R10, [R1+0x8] ;  /* 0x00000800010a7983 */ /* 0x001f220000300a00 */
[----:B--2---:R-:W-:-:S15]  /*24540*/  HMMA.16816.F32 R24, R12, R22, R24 ;  /* 0x000000160c18723c */ /* 0x004fde0000001818 */
[----:B------:R-:W-:-:S08]  /*24550*/  NOP ;  /* 0x0000000000007918 */ /* 0x000fd00000000000 */
[----:B------:R-:W-:Y:S01]  /*24560*/  STL.64 [R1+0xb0], R24 ;  /* 0x0000b01801007387 */ /* 0x000fe20000100a00 */
[----:B------:R-:W-:Y:S02]  /*24570*/  MOV R19, R26 ;  /* 0x0000001a00137202 */ /* 0x000fe40000000f00 */
[----:B------:R-:W-:Y:S02]  /*24580*/  MOV R18, R27 ;  /* 0x0000001b00127202 */ /* 0x000fe40000000f00 */
[----:B------:R-:W2:Y:S04]  /*24590*/  LDL.LU.64 R26, [R1+0x3f88] ;  /* 0x003f8800011a7983 */ /* 0x000ea80000300a00 */
[----:B------:R0:W-:Y:S01]  /*245a0*/  STL.64 [R1+0x3f60], R22 ;  /* 0x003f601601007387 */ /* 0x0001e20000100a00 */
[----:B--2---:R-:W-:-:S03]  /*245b0*/  IMAD.MOV.U32 R20, RZ, RZ, R27 ;  /* 0x000000ffff147224 */ /* 0x004fc600078e001b */
[----:B------:R-:W2:Y:S04]  /*245c0*/  LDL.LU R27, [R1+0x3f80] ;  /* 0x003f8000011b7983 */ /* 0x000ea80000300800 */
[----:B------:R-:W4:Y:S01]  /*245d0*/  LDL.LU R21, [R1+0x44] ;  /* 0x0000440001157983 */ /* 0x000f220000300800 */
[----:B------:R-:W-:-:S03]  /*245e0*/  MOV R16, R26 ;  /* 0x0000001a00107202 */ /* 0x000fc60000000f00 */
[----:B0-----:R-:W4:Y:S04]  /*245f0*/  LDL.LU R22, [R1+0x48] ;  /* 0x0000480001167983 */ /* 0x001f280000300800 */
[----:B------:R-:W4:Y:S04]  /*24600*/  LDL.LU R23, [R1+0x4c] ;  /* 0x00004c0001177983 */ /* 0x000f280000300800 */
[----:B------:R0:W-:Y:S04]  /*24610*/  STL [R1+0x3f2c], R18 ;  /* 0x003f2c1201007387 */ /* 0x0001e80000100800 */
[----:B------:R1:W-:Y:S04]  /*24620*/  STL [R1+0x3f28], R19 ;  /* 0x003f281301007387 */ /* 0x0003e80000100800 */
[----:B------:R-:W3:Y:S01]  /*24630*/  LDL.LU R26, [R1+0x3f7c] ;  /* 0x003f7c00011a7983 */ /* 0x000ee20000300800 */
[----:B--2---:R-:W-:-:S03]  /*24640*/  MOV R17, R27 ;  /* 0x0000001b00117202 */ /* 0x004fc60000000f00 */
[----:B------:R-:W3:Y:S04]  /*24650*/  LDL.LU R27, [R1+0x3f78] ;  /* 0x003f7800011b7983 */ /* 0x000ee80000300800 */
[----:B0-----:R-:W4:Y:S04]  /*24660*/  LDL.LU R18, [R1+0x68] ;  /* 0x0000680001127983 */ /* 0x001f280000300800 */
[----:B-1----:R-:W4:Y:S01]  /*24670*/  LDL.LU R19, [R1+0x6c] ;  /* 0x00006c0001137983 */ /* 0x002f220000300800 */
[----:B---3--:R-:W-:-:S15]  /*24680*/  HMMA.16816.F32 R4, R12, R26, R4 ;  /* 0x0000001a0c04723c */ /* 0x008fde0000001804 */
[----:B------:R-:W-:-:S09]  /*24690*/  NOP ;  /* 0x0000000000007918 */ /* 0x000fd20000000000 */
[----:B------:R-:W-:Y:S02]  /*246a0*/  MOV R8, R6 ;  /* 0x0000000600087202 */ /* 0x000fe40000000f00 */
[----:B------:R-:W-:Y:S02]  /*246b0*/  MOV R9, R7 ;  /* 0x0000000700097202 */ /* 0x000fe40000000f00 */
[----:B------:R-:W2:Y:S01]  /*246c0*/  LDL.LU.64 R6, [R1+0x3f70] ;  /* 0x003f700001067983 */ /* 0x000ea20000300a00 */
[----:B----4-:R-:W-:Y:S06]  /*246d0*/  HMMA.16816.F32 R16, R12, R10, R16 ;  /* 0x0000000a0c10723c */ /* 0x010fec0000001810 */
[----:B------:R-:W-:-:S02]  /*246e0*/  MOV R3, R10 ;  /* 0x0000000a00037202 */ /* 0x000fc40000000f00 */
[----:B------:R-:W-:-:S15]  /*246f0*/  MOV R0, R11 ;  /* 0x0000000b00007202 */ /* 0x000fde0000000f00 */
[----:B------:R-:W-:-:S01]  /*24700*/  NOP ;  /* 0x0000000000007918 */ /* 0x000fc20000000000 */
[----:B------:R-:W-:Y:S01]  /*24710*/  IMAD.MOV.U32 R10, RZ, RZ, R16 ;  /* 0x000000ffff0a7224 */ /* 0x000fe200078e0010 */
[----:B------:R-:W-:-:S05]  /*24720*/  MOV R11, R17 ;  /* 0x00000011000b7202 */ /* 0x000fca0000000f00 */
[----:B------:R-:W-:Y:S04]  /*24730*/  STL.64 [R1+0x3f38], R10 ;  /* 0x003f380a01007387 */ /* 0x000fe80000100a00 */
[----:B------:R0:W-:Y:S04]  /*24740*/  STL.64 [R1+0x3f30], R8 ;  /* 0x003f300801007387 */ /* 0x0001e80000100a00 */
[----:B0-----:R-:W3:Y:S04]  /*24750*/  LDL.LU R8, [R1+0x80] ;  /* 0x0000800001087983 */ /* 0x001ee80000300800 */
[----:B------:R-:W3:Y:S01]  /*24760*/  LDL.LU R9, [R1+0x84] ;  /* 0x0000840001097983 */ /* 0x000ee20000300800 */
[----:B--2---:R-:W-:-:S03]  /*24770*/  MOV R10, R6 ;  /* 0x00000006000a7202 */ /* 0x004fc60000000f00 */
[----:B------:R-:W2:Y:S01]  /*24780*/  LDL.LU R6, [R1+0x3f6c] ;  /* 0x003f6c0001067983 */ /* 0x000ea20000300800 */
[----:B------:R-:W-:-:S03]  /*24790*/  MOV R11, R7 ;  /* 0x00000007000b7202 */ /* 0x000fc60000000f00 */
[----:B------:R-:W4:Y:S04]  /*247a0*/  LDL.LU R7, [R1+0x3f68] ;  /* 0x003f680001077983 */ /* 0x000f280000300800 */
[----:B------:R-:W-:Y:S01]  /*247b0*/  STL.64 [R1+0x3f48], R10 ;  /* 0x003f480a01007387 */ /* 0x000fe20000100a00 */
[----:B------:R-:W-:Y:S02]  /*247c0*/  MOV R2, R18 ;  /* 0x0000001200027202 */ /* 0x000fe40000000f00 */
[----:B------:R-:W-:Y:S01]  /*247d0*/  MOV R28, R19 ;  /* 0x00000013001c7202 */ /* 0x000fe20000000f00 */
[----:B------:R-:W-:Y:S01]  /*247e0*/  IMAD.MOV.U32 R19, RZ, RZ, R5 ;  /* 0x000000ffff137224 */ /* 0x000fe200078e0005 */
[----:B------:R-:W-:Y:S01]  /*247f0*/  MOV R18, R4 ;  /* 0x0000000400127202 */ /* 0x000fe20000000f00 */
[----:B---3--:R0:W-:Y:S04]  /*24800*/  STL.64 [R1+0x3f40], R8 ;  /* 0x003f400801007387 */ /* 0x0081e80000100a00 */
[----:B0-----:R-:W3:Y:S04]  /*24810*/  LDL.LU R8, [R1+0x30] ;  /* 0x0000300001087983 */ /* 0x001ee80000300800 */
[----:B------:R-:W3:Y:S04]  /*24820*/  LDL.LU R9, [R1+0x34] ;  /* 0x0000340001097983 */ /* 0x000ee80000300800 */
[----:B------:R-:W3:Y:S04]  /*24830*/  LDL.LU R10, [R1+0x38] ;  /* 0x00003800010a7983 */ /* 0x000ee80000300800 */
[----:B------:R-:W3:Y:S01]  /*24840*/  LDL.LU R11, [R1+0x3c] ;  /* 0x00003c00010b7983 */ /* 0x000ee20000300800 */
[----:B--2---:R-:W-:Y:S01]  /*24850*/  IMAD.MOV.U32 R17, RZ, RZ, R6 ;  /* 0x000000ffff117224 */ /* 0x004fe200078e0006 */
[----:B----4-:R-:W-:Y:S02]  /*24860*/  HMMA.16816.F32 R12, R12, R6, R20 ;  /* 0x000000060c0c723c */ /* 0x010fe40000001814 */
[----:B------:R-:W3:Y:S04]  /*24870*/  LDL.LU.64 R22, [R1+0x3f60] ;  /* 0x003f600001167983 */ /* 0x000ee80000300a00 */
[----:B------:R-:W-:-:S02]  /*24880*/  MOV R16, R7 ;  /* 0x0000000700107202 */ /* 0x000fc40000000f00 */
[----:B------:R-:W3:Y:S04]  /*24890*/  LDL.LU.64 R6, [R1+0x3f58] ;  /* 0x003f580001067983 */ /* 0x000ee80000300a00 */
[----:B------:R-:W3:Y:S11]  /*248a0*/  LDL.LU.64 R4, [R1+0x3f50] ;  /* 0x003f500001047983 */ /* 0x000ef60000300a00 */
[----:B------:R0:W-:Y:S01]  /*248b0*/  STL.64 [R1+0x58], R14 ;  /* 0x0000580e01007387 */ /* 0x0001e20000100a00 */
[----:B------:R-:W-:-:S02]  /*248c0*/  MOV R24, R12 ;  /* 0x0000000c00187202 */ /* 0x000fc40000000f00 */
[----:B------:R-:W-:Y:S01]  /*248d0*/  MOV R25, R13 ;  /* 0x0000000d00197202 */ /* 0x000fe20000000f00 */
[----:B------:R-:W2:Y:S04]  /*248e0*/  LDL.LU R12, [R1+0x90] ;  /* 0x00009000010c7983 */ /* 0x000ea80000300800 */
[----:B------:R-:W2:Y:S04]  /*248f0*/  LDL.LU R13, [R1+0x94] ;  /* 0x00009400010d7983 */ /* 0x000ea80000300800 */
[----:B0-----:R-:W2:Y:S01]  /*24900*/  LDL.LU R14, [R1+0x98] ;  /* 0x00009800010e7983 */ /* 0x001ea20000300800 */
[----:B---3--:R-:W-:-:S15]  /*24910*/  HMMA.16816.F32 R8, R4, R22, R8 ;  /* 0x000000160408723c */ /* 0x008fde0000001808 */
[----:B------:R-:W-:-:S09]  /*24920*/  NOP ;  /* 0x0000000000007918 */ /* 0x000fd20000000000 */
[----:B------:R-:W-:Y:S01]  /*24930*/  MOV R22, R10 ;  /* 0x0000000a00167202 */ /* 0x000fe20000000f00 */
[----:B------:R-:W-:Y:S01]  /*24940*/  IMAD.MOV.U32 R20, RZ, RZ, R8 ;  /* 0x000000ffff147224 */ /* 0x000fe200078e0008 */
[----:B------:R-:W-:Y:S02]  /*24950*/  MOV R23, R11 ;  /* 0x0000000b00177202 */ /* 0x000fe40000000f00 */
[----:B------:R-:W-:Y:S01]  /*24960*/  MOV R21, R9 ;  /* 0x0000000900157202 */ /* 0x000fe20000000f00 */
[----:B------:R-:W3:Y:S04]  /*24970*/  LDL.LU.64 R10, [R1+0x3f48] ;  /* 0x003f4800010a7983 */ /* 0x000ee80000300a00 */
[----:B------:R-:W3:Y:S04]  /*24980*/  LDL.LU.64 R8, [R1+0x3f40] ;  /* 0x003f400001087983 */ /* 0x000ee80000300a00 */
[----:B------:R0:W-:Y:S04]  /*24990*/  STL.64 [R1+0x3ec8], R22 ;  /* 0x003ec81601007387 */ /* 0x0001e80000100a00 */
[----:B------:R3:W-:Y:S01]  /*249a0*/  STL.64 [R1+0x3ec0], R20 ;  /* 0x003ec01401007387 */ /* 0x0007e20000100a00 */
[----:B0-----:R-:W-:Y:S01]  /*249b0*/  MOV R22, R3 ;  /* 0x0000000300167202 */ /* 0x001fe20000000f00 */
[----:B------:R-:W-:Y:S01]  /*249c0*/  IMAD.MOV.U32 R23, RZ, RZ, R0 ;  /* 0x000000ffff177224 */ /* 0x000fe200078e0000 */
[----:B------:R-:W-:-:S06]  /*249d0*/  MOV R15, R29 ;  /* 0x0000001d000f7202 */ /* 0x000fcc0000000f00 */
[C---:B---3--:R-:W-:Y:S01]  /*249e0*/  HMMA.16816.F32 R20, R4.reuse, R22, R8 ;  /* 0x000000160414723c */ /* 0x048fe20000001808 */
[----:B------:R-:W3:Y:S04]  /*249f0*/  LDL.LU.64 R10, [R1+0x3f38] ;  /* 0x003f3800010a7983 */ /* 0x000ee80000300a00 */
[----:B------:R-:W4:Y:S01]  /*24a00*/  LDL.LU.64 R8, [R1+0x3f30] ;  /* 0x003f300001087983 */ /* 0x000f220000300a00 */
[----:B--2---:R-:W-:-:S15]  /*24a10*/  HMMA.16816.F32 R12, R4, R26, R12 ;  /* 0x0000001a040c723c */ /* 0x004fde000000180c */
[----:B------:R-:W-:-:S02]  /*24a20*/  NOP ;  /* 0x0000000000007918 */ /* 0x000fc40000000000 */
[----:B------:R0:W-:Y:S04]  /*24a30*/  STL.64 [R1+0x10], R20 ;  /* 0x0000101401007387 */ /* 0x0001e80000100a00 */
[----:B------:R4:W-:Y:S04]  /*24a40*/  STL.64 [R1+0x18], R22 ;  /* 0x0000181601007387 */ /* 0x0009e80000100a00 */
[----:B------:R-:W-:Y:S01]  /*24a50*/  STL [R1], R12 ;  /* 0x0000000c01007387 */ /* 0x000fe20000100800 */
[----:B0-----:R-:W-:Y:S01]  /*24a60*/  MOV R20, R18 ;  /* 0x0000001200147202 */ /* 0x001fe20000000f00 */
[----:B------:R-:W-:-:S02]  /*24a70*/  IMAD.MOV.U32 R21, RZ, RZ, R19 ;  /* 0x000000ffff157224 */ /* 0x000fc400078e0013 */
[----:B------:R-:W2:Y:S04]  /*24a80*/  LDL.LU R18, [R1+0x3f2c] ;  /* 0x003f2c0001127983 */ /* 0x000ea80000300800 */
[----:B------:R-:W2:Y:S01]  /*24a90*/  LDL.LU R19, [R1+0x3f28] ;  /* 0x003f280001137983 */ /* 0x000ea20000300800 */
[----:B----4-:R-:W-:Y:S02]  /*24aa0*/  MOV R22, R8 ;  /* 0x0000000800167202 */ /* 0x010fe40000000f00 */
[----:B------:R-:W-:Y:S01]  /*24ab0*/  MOV R23, R9 ;  /* 0x0000000900177202 */ /* 0x000fe20000000f00 */
[----:B------:R-:W4:Y:S04]  /*24ac0*/  LDL.LU R8, [R1+0x3f24] ;  /* 0x003f240001087983 */ /* 0x000f280000300800 */
[----:B------:R-:W4:Y:S04]  /*24ad0*/  LDL.LU R9, [R1+0x3f20] ;  /* 0x003f200001097983 */ /* 0x000f280000300800 */
[----:B------:R0:W-:Y:S04]  /*24ae0*/  STL.64 [R1+0x3ee8], R22 ;  /* 0x003ee81601007387 */ /* 0x0001e80000100a00 */
[----:B------:R3:W-:Y:S01]  /*24af0*/  STL.64 [R1+0x3ee0], R20 ;  /* 0x003ee01401007387 */ /* 0x0007e20000100a00 */
[----:B0-----:R-:W-:Y:S01]  /*24b00*/  IMAD.MOV.U32 R22, RZ, RZ, R2 ;  /* 0x000000ffff167224 */ /* 0x001fe200078e0002 */
[----:B---3--:R-:W-:-:S02]  /*24b10*/  MOV R20, R10 ;  /* 0x0000000a00147202 */ /* 0x008fc40000000f00 */
[----:B------:R-:W4:Y:S01]  /*24b20*/  LDL.LU R10, [R1+0x3f1c] ;  /* 0x003f1c00010a7983 */ /* 0x000f220000300800 */
[----:B------:R-:W-:-:S03]  /*24b30*/  MOV R21, R11 ;  /* 0x0000000b00157202 */ /* 0x000fc60000000f00 */
[----:B------:R-:W4:Y:S04]  /*24b40*/  LDL.LU R11, [R1+0x3f18] ;  /* 0x003f1800010b7983 */ /* 0x000f280000300800 */
[----:B------:R-:W3:Y:S01]  /*24b50*/  LDL.LU R2, [R1+0x3f14] ;  /* 0x003f140001027983 */ /* 0x000ee20000300800 */
[----:B------:R-:W-:-:S03]  /*24b60*/  MOV R23, R28 ;  /* 0x0000001c00177202 */ /* 0x000fc60000000f00 */
[----:B------:R-:W4:Y:S01]  /*24b70*/  LDL.LU R28, [R1+0x3f10] ;  /* 0x003f1000011c7983 */ /* 0x000f220000300800 */
[----:B------:R-:W-:Y:S02]  /*24b80*/  MOV R0, R13 ;  /* 0x0000000d00007202 */ /* 0x000fe40000000f00 */
[----:B------:R-:W-:Y:S02]  /*24b90*/  MOV R29, R14 ;  /* 0x0000000e001d7202 */ /* 0x000fe40000000f00 */
[----:B------:R-:W-:Y:S01]  /*24ba0*/  MOV R3, R15 ;  /* 0x0000000f00037202 */ /* 0x000fe20000000f00 */
[----:B------:R2:W-:Y:S04]  /*24bb0*/  STL.64 [R1+0x3ef8], R22 ;  /* 0x003ef81601007387 */ /* 0x0005e80000100a00 */
[----:B------:R0:W-:Y:S01]  /*24bc0*/  STL.64 [R1+0x3ef0], R20 ;  /* 0x003ef01401007387 */ /* 0x0001e20000100a00 */
[----:B--2---:R-:W-:-:S03]  /*24bd0*/  MOV R22, R19 ;  /* 0x0000001300167202 */ /* 0x004fc60000000f00 */
[----:B0-----:R-:W2:Y:S01]  /*24be0*/  LDL.LU R20, [R1+0xb0] ;  /* 0x0000b00001147983 */ /* 0x001ea20000300800 */
[----:B------:R-:W-:-:S03]  /*24bf0*/  MOV R23, R18 ;  /* 0x0000001200177202 */ /* 0x000fc60000000f00 */
[----:B------:R-:W2:Y:S04]  /*24c00*/  LDL.LU R21, [R1+0xb4] ;  /* 0x0000b40001157983 */ /* 0x000ea80000300800 */
[----:B---3--:R-:W0:Y:S04]  /*24c10*/  LDSM.16.MT88.4 R12, [R2+UR6+0x20c00] ;  /* 0x020c0006020c783b */ /* 0x008e280008004200 */
[----:B0-----:R0:W-:Y:S02]  /*24c20*/  STL.64 [R1+0x3e58], R14 ;  /* 0x003e580e01007387 */ /* 0x0011e40000100a00 */
[----:B0-----:R-:W-:Y:S01]  /*24c30*/  MOV R14, R17 ;  /* 0x00000011000e7202 */ /* 0x001fe20000000f00 */
[----:B------:R-:W-:-:S02]  /*24c40*/  IMAD.MOV.U32 R15, RZ, RZ, R16 ;  /* 0x000000ffff0f7224 */ /* 0x000fc400078e0010 */
[----:B----4-:R-:W0:Y:S04]  /*24c50*/  LDSM.16.MT88.4 R16, [R28+UR6+0x20c00] ;  /* 0x020c00061c10783b */ /* 0x010e280008004200 */
[----:B------:R-:W-:Y:S04]  /*24c60*/  STL.64 [R1+0x3e50], R12 ;  /* 0x003e500c01007387 */ /* 0x000fe80000100a00 */
[----:B------:R-:W-:Y:S04]  /*24c70*/  STL [R1+0x3e64], R28 ;  /* 0x003e641c01007387 */ /* 0x000fe80000100800 */
[----:B0-----:R-:W-:Y:S04]  /*24c80*/  STL.64 [R1+0x3e10], R18 ;  /* 0x003e101201007387 */ /* 0x001fe80000100a00 */
[----:B------:R0:W-:Y:S04]  /*24c90*/  STL.64 [R1+0x3e08], R16 ;  /* 0x003e081001007387 */ /* 0x0001e80000100a00 */
[----:B0-----:R-:W3:Y:S04]  /*24ca0*/  LDL.LU.64 R16, [R1+0x100] ;  /* 0x0001000001107983 */ /* 0x001ee80000300a00 */
[----:B------:R-:W4:Y:S01]  /*24cb0*/  LDL.LU.64 R18, [R1+0x108] ;  /* 0x0001080001127983 */ /* 0x000f220000300a00 */
[----:B------:R-:W-:Y:S03]  /*24cc0*/  HMMA.16816.F32 R12, R4, R14, R8 ;  /* 0x0000000e040c723c */ /* 0x000fe60000001808 */
[----:B----4-:R-:W-:Y:S04]  /*24cd0*/  STL [R1+0x3e34], R18 ;  /* 0x003e341201007387 */ /* 0x010fe80000100800 */
[----:B------:R-:W-:Y:S04]  /*24ce0*/  STL [R1+0x3e18], R19 ;  /* 0x003e181301007387 */ /* 0x000fe80000100800 */
[----:B------:R-:W2:Y:S04]  /*24cf0*/  LDL.LU.64 R10, [R1+0x3f08] ;  /* 0x003f0800010a7983 */ /* 0x000ea80000300a00 */
[----:B------:R-:W2:Y:S04]  /*24d00*/  LDL.LU.64 R8, [R1+0x3f00] ;  /* 0x003f000001087983 */ /* 0x000ea80000300a00 */
[----:B------:R-:W2:Y:S04]  /*24d10*/  LDL.LU.64 R4, [R1+0xd0] ;  /* 0x0000d00001047983 */ /* 0x000ea80000300a00 */
[----:B------:R-:W4:Y:S04]  /*24d20*/  LDL.LU R26, [R1+0x58] ;  /* 0x00005800011a7983 */ /* 0x000f280000300800 */
[----:B------:R-:W4:Y:S01]  /*24d30*/  LDL.LU R27, [R1+0x5c] ;  /* 0x00005c00011b7983 */ /* 0x000f220000300800 */
[----:B--2---:R-:W-:Y:S03]  /*24d40*/  HMMA.16816.F32 R20, R8, R4, R20 ;  /* 0x000000040814723c */ /* 0x004fe60000001814 */
[----:B----4-:R-:W-:Y:S04]  /*24d50*/  STL.64 [R1+0x3ed8], R26 ;  /* 0x003ed81a01007387 */ /* 0x010fe80000100a00 */
[----:B------:R0:W-:Y:S04]  /*24d60*/  STL.64 [R1+0x3ed0], R24 ;  /* 0x003ed01801007387 */ /* 0x0001e80000100a00 */
[----:B0-----:R-:W2:-:S13]  /*24d70*/  LDL.LU.64 R24, [R1+0xf0] ;  /* 0x0000f00001187983 */ /* 0x001e9a0000300a00 */
[----:B------:R-:W-:Y:S01]  /*24d80*/  MOV R7, R20 ;  /* 0x0000001400077202 */ /* 0x000fe20000000f00 */
[----:B------:R0:W-:Y:S01]  /*24d90*/  STL [R1+0x3e68], R14 ;  /* 0x003e680e01007387 */ /* 0x0001e20000100800 */
[----:B------:R-:W-:-:S03]  /*24da0*/  MOV R6, R21 ;  /* 0x0000001500067202 */ /* 0x000fc60000000f00 */
[----:B------:R1:W-:Y:S01]  /*24db0*/  STL [R1+0x3e60], R15 ;  /* 0x003e600f01007387 */ /* 0x0003e20000100800 */
[----:B0-----:R-:W-:Y:S01]  /*24dc0*/  MOV R14, R5 ;  /* 0x00000005000e7202 */ /* 0x001fe20000000f00 */
[----:B------:R-:W-:Y:S01]  /*24dd0*/  IMAD.MOV.U32 R5, RZ, RZ, R22 ;  /* 0x000000ffff057224 */ /* 0x000fe200078e0016 */
[----:B-1----:R-:W-:Y:S02]  /*24de0*/  MOV R15, R4 ;  /* 0x00000004000f7202 */ /* 0x002fe40000000f00 */
[----:B------:R-:W-:Y:S02]  /*24df0*/  MOV R4, R23 ;  /* 0x0000001700047202 */ /* 0x000fe40000000f00 */
[----:B------:R-:W4:Y:S04]  /*24e00*/  LDL.LU.64 R22, [R1+0x3ef8] ;  /* 0x003ef80001167983 */ /* 0x000f280000300a00 */
[----:B------:R-:W4:Y:S04]  /*24e10*/  LDL.LU.64 R20, [R1+0x3ef0] ;  /* 0x003ef00001147983 */ /* 0x000f280000300a00 */
[----:B------:R-:W-:Y:S04]  /*24e20*/  STL.64 [R1+0x3e78], R6 ;  /* 0x003e780601007387 */ /* 0x000fe80000100a00 */
[----:B------:R0:W-:Y:S04]  /*24e30*/  STL.64 [R1+0x3e70], R4 ;  /* 0x003e700401007387 */ /* 0x0001e80000100a00 */
[----:B0-----:R-:W4:Y:S04]  /*24e40*/  LDL.LU R4, [R1+0xe0] ;  /* 0x0000e00001047983 */ /* 0x001f280000300800 */
[----:B------:R-:W4:Y:S02]  /*24e50*/  LDL.LU R5, [R1+0xe4] ;  /* 0x0000e40001057983 */ /* 0x000f240000300800 */
[----:B----4-:R-:W-:-:S15]  /*24e60*/  HMMA.16816.F32 R20, R8, R4, R20 ;  /* 0x000000040814723c */ /* 0x010fde0000001814 */
[----:B------:R-:W-:-:S08]  /*24e70*/  NOP ;  /* 0x0000000000007918 */ /* 0x000fd00000000000 */
[----:B------:R-:W-:Y:S01]  /*24e80*/  STL.64 [R1+0x70], R20 ;  /* 0x0000701401007387 */ /* 0x000fe20000100a00 */
[----:B------:R-:W-:-:S03]  /*24e90*/  MOV R18, R23 ;  /* 0x0000001700127202 */ /* 0x000fc60000000f00 */
[----:B------:R0:W-:Y:S04]  /*24ea0*/  STL [R1+0x78], R22 ;  /* 0x0000781601007387 */ /* 0x0001e80000100800 */
[----:B0-----:R-:W4:Y:S04]  /*24eb0*/  LDL.LU.64 R22, [R1+0x3ee8] ;  /* 0x003ee80001167983 */ /* 0x001f280000300a00 */
[----:B------:R-:W4:Y:S01]  /*24ec0*/  LDL.LU.64 R20, [R1+0x3ee0] ;  /* 0x003ee00001147983 */ /* 0x000f220000300a00 */
[----:B--2---:R-:W-:-:S03]  /*24ed0*/  IMAD.MOV.U32 R7, RZ, RZ, R24 ;  /* 0x000000ffff077224 */ /* 0x004fc600078e0018 */
[----:B------:R0:W-:Y:S01]  /*24ee0*/  STL.64 [R1+0x3e90], R4 ;  /* 0x003e900401007387 */ /* 0x0001e20000100a00 */
[----:B------:R-:W-:-:S03]  /*24ef0*/  MOV R6, R25 ;  /* 0x0000001900067202 */ /* 0x000fc60000000f00 */
[----:B------:R-:W3:Y:S01]  /*24f00*/  LDL.LU.64 R26, [R1+0x3ed8] ;  /* 0x003ed800011a7983 */ /* 0x000ee20000300a00 */
[----:B0-----:R-:W-:Y:S02]  /*24f10*/  MOV R4, R15 ;  /* 0x0000000f00047202 */ /* 0x001fe40000000f00 */
[----:B------:R-:W-:Y:S01]  /*24f20*/  MOV R5, R14 ;  /* 0x0000000e00057202 */ /* 0x000fe20000000f00 */
[----:B----4-:R-:W-:Y:S01]  /*24f30*/  HMMA.16816.F32 R20, R8, R24, R20 ;  /* 0x000000180814723c */ /* 0x010fe20000001814 */
[----:B------:R-:W3:-:S15]  /*24f40*/  LDL.LU.64 R24, [R1+0x3ed0] ;  /* 0x003ed00001187983 */ /* 0x000ede0000300a00 */
[----:B------:R-:W-:-:S08]  /*24f50*/  NOP ;  /* 0x0000000000007918 */ /* 0x000fd00000000000 */
[----:B------:R-:W-:Y:S02]  /*24f60*/  MOV R14, R20 ;  /* 0x00000014000e7202 */ /* 0x000fe40000000f00 */
[----:B------:R-:W-:Y:S01]  /*24f70*/  MOV R15, R22 ;  /* 0x00000016000f7202 */ /* 0x000fe20000000f00 */
[----:B------:R-:W-:Y:S01]  /*24f80*/  IMAD.MOV.U32 R19, RZ, RZ, R23 ;  /* 0x000000ffff137224 */ /* 0x000fe200078e0017 */
[----:B------:R-:W-:Y:S01]  /*24f90*/  MOV R28, R21 ;  /* 0x00000015001c7202 */ /* 0x000fe20000000f00 */
[----:B------:R-:W2:Y:S04]  /*24fa0*/  LDL.LU.64 R22, [R1+0x3ec8] ;  /* 0x003ec80001167983 */ /* 0x000ea80000300a00 */
[----:B------:R-:W4:Y:S04]  /*24fb0*/  LDL.LU.64 R20, [R1+0x3ec0] ;  /* 0x003ec00001147983 */ /* 0x000f280000300a00 */
[----:B------:R-:W-:Y:S04]  /*24fc0*/  STL.64 [R1+0x3e88], R14 ;  /* 0x003e880e01007387 */ /* 0x000fe80000100a00 */
[----:B------:R0:W-:Y:S04]  /*24fd0*/  STL.64 [R1+0x3e80], R12 ;  /* 0x003e800c01007387 */ /* 0x0001e80000100a00 */
[----:B0-----:R-:W3:Y:S04]  /*24fe0*/  LDL.LU R12, [R1+0x10] ;  /* 0x00001000010c7983 */ /* 0x001ee80000300800 */
[----:B------:R-:W3:Y:S04]  /*24ff0*/  LDL.LU R13, [R1+0x14] ;  /* 0x00001400010d7983 */ /* 0x000ee80000300800 */
[----:B------:R-:W2:Y:S04]  /*25000*/  LDL.LU R14, [R1+0x18] ;  /* 0x00001800010e7983 */ /* 0x000ea80000300800 */
[----:B------:R-:W2:Y:S04]  /*25010*/  LDL.LU R15, [R1+0x1c] ;  /* 0x00001c00010f7983 */ /* 0x000ea80000300800 */
[----:B--2---:R0:W-:Y:S04]  /*25020*/  STL.64 [R1+0x3ea0], R14 ;  /* 0x003ea00e01007387 */ /* 0x0041e80000100a00 */
[----:B---3--:R4:W-:Y:S01]  /*25030*/  STL.64 [R1+0x3e98], R12 ;  /* 0x003e980c01007387 */ /* 0x0089e20000100a00 */
[----:B0-----:R-:W-:-:S02]  /*25040*/  MOV R14, R22 ;  /* 0x00000016000e7202 */ /* 0x001fc40000000f00 */
[----:B----4-:R-:W-:Y:S02]  /*25050*/  MOV R12, R20 ;  /* 0x00000014000c7202 */ /* 0x010fe40000000f00 */
[----:B------:R-:W2:Y:S01]  /*25060*/  LDL.LU R20, [R1+0x3eb8] ;  /* 0x003eb80001147983 */ /* 0x000ea20000300800 */
[----:B------:R-:W-:Y:S02]  /*25070*/  MOV R13, R21 ;  /* 0x00000015000d7202 */ /* 0x000fe40000000f00 */
[----:B------:R-:W-:Y:S01]  /*25080*/  MOV R15, R23 ;  /* 0x00000017000f7202 */ /* 0x000fe20000000f00 */
[----:B------:R-:W2:Y:S04]  /*25090*/  LDL.LU R21, [R1+0x3eb4] ;  /* 0x003eb40001157983 */ /* 0x000ea80000300800 */
[----:B------:R-:W2:Y:S04]  /*250a0*/  LDL.LU R22, [R1+0x3eb0] ;  /* 0x003eb00001167983 */ /* 0x000ea80000300800 */
[----:B------:R-:W2:Y:S01]  /*250b0*/  LDL.LU R23, [R1+0x3eac] ;  /* 0x003eac0001177983 */ /* 0x000ea20000300800 */
[----:B------:R-:W-:Y:S07]  /*250c0*/  HMMA.16816.F32 R24, R8, R16, R24 ;  /* 0x000000100818723c */ /* 0x000fee0000001818 */
[----:B------:R-:W-:Y:S01]  /*250d0*/  IMAD.MOV.U32 R8, RZ, RZ, R7 ;  /* 0x000000ffff087224 */ /* 0x000fe200078e0007 */
[----:B------:R-:W-:-:S15]  /*250e0*/  MOV R9, R6 ;  /* 0x0000000600097202 */ /* 0x000fde0000000f00 */
[----:B------:R-:W-:Y:S04]  /*250f0*/  STL.64 [R1+0x3e28], R26 ;  /* 0x003e281a01007387 */ /* 0x000fe80000100a00 */
[----:B------:R0:W-:Y:S04]  /*25100*/  STL.64 [R1+0x3e20], R24 ;  /* 0x003e201801007387 */ /* 0x0001e80000100a00 */
[----:B0-----:R-:W3:Y:S01]  /*25110*/  LDL.LU R24, [R1] ;  /* 0x0000000001187983 */ /* 0x001ee20000300800 */
[----:B------:R-:W-:-:S03]  /*25120*/  MOV R25, R0 ;  /* 0x0000000000197202 */ /* 0x000fc60000000f00 */
[----:B------:R-:W4:Y:S01]  /*25130*/  LDL.LU R0, [R1+0x3ea8] ;  /* 0x003ea80001007983 */ /* 0x000f220000300800 */
[----:B--2---:R-:W-:Y:S03]  /*25140*/  HMMA.16816.F32 R4, R20, R4, R12 ;  /* 0x000000041404723c */ /* 0x004fe6000000180c */
[----:B------:R-:W2:Y:S04]  /*25150*/  LDL.LU.64 R14, [R1+0x3ea0] ;  /* 0x003ea000010e7983 */ /* 0x000ea80000300a00 */
[----:B------:R-:W2:-:S15]  /*25160*/  LDL.LU.64 R12, [R1+0x3e98] ;  /* 0x003e9800010c7983 */ /* 0x000e9e0000300a00 */
[----:B------:R-:W-:-:S01]  /*25170*/  NOP ;  /* 0x0000000000007918 */ /* 0x000fc20000000000 */
[----:B------:R0:W-:Y:S04]  /*25180*/  STL.64 [R1+0x20], R4 ;  /* 0x0000200401007387 */ /* 0x0001e80000100a00 */
[----:B------:R2:W-:Y:S04]  /*25190*/  STL.64 [R1+0x28], R6 ;  /* 0x0000280601007387 */ /* 0x0005e80000100a00 */
[----:B0-----:R-:W2:Y:S01]  /*251a0*/  LDL.LU.64 R4, [R1+0x3e90] ;  /* 0x003e900001047983 */ /* 0x001ea20000300a00 */
[----:B------:R-:W-:Y:S02]  /*251b0*/  MOV R26, R29 ;  /* 0x0000001d001a7202 */ /* 0x000fe40000000f00 */
[----:B------:R-:W-:-:S07]  /*251c0*/  MOV R27, R3 ;  /* 0x00000003001b7202 */ /* 0x000fce0000000f00 */
[C---:B---3--:R-:W-:Y:S01]  /*251d0*/  HMMA.16816.F32 R24, R20.reuse, R8, R24 ;  /* 0x000000081418723c */ /* 0x048fe20000001818 */
[----:B------:R-:W0:Y:S05]  /*251e0*/  LDSM.16.MT88.4 R8, [R2+UR6+0x21000] ;  /* 0x021000060208783b */ /* 0x000e2a0008004200 */
[----:B--2---:R-:W-:Y:S01]  /*251f0*/  HMMA.16816.F32 R4, R20, R4, R12 ;  /* 0x000000041404723c */ /* 0x004fe2000000180c */
[----:B------:R-:W2:Y:S04]  /*25200*/  LDL.LU.64 R14, [R1+0x3e88] ;  /* 0x003e8800010e7983 */ /* 0x000ea80000300a00 */
[----:B------:R-:W3:-:S15]  /*25210*/  LDL.LU.64 R12, [R1+0x3e80] ;  /* 0x003e8000010c7983 */ /* 0x000ede0000300a00 */
[----:B------:R-:W-:-:S03]  /*25220*/  NOP ;  /* 0x0000000000007918 */ /* 0x000fc60000000000 */
[----:B------:R-:W-:Y:S01]  /*25230*/  STL.64 [R1+0x10], R4 ;  /* 0x0000100401007387 */ /* 0x000fe20000100a00 */
[----:B------:R-:W-:-:S03]  /*25240*/  IMAD.MOV.U32 R3, RZ, RZ, R7 ;  /* 0x000000ffff037224 */ /* 0x000fc600078e0007 */
[----:B------:R1:W-:Y:S04]  /*25250*/  STL [R1+0x18], R6 ;  /* 0x0000180601007387 */ /* 0x0003e80000100800 */
[----:B-1----:R-:W3:Y:S04]  /*25260*/  LDL.LU.64 R6, [R1+0x3e78] ;  /* 0x003e780001067983 */ /* 0x002ee80000300a00 */
[----:B------:R-:W3:Y:S04]  /*25270*/  LDL.LU.64 R4, [R1+0x3e70] ;  /* 0x003e700001047983 */ /* 0x000ee80000300a00 */
[----:B------:R-:W-:Y:S04]  /*25280*/  STL [R1+0x3e38], R3 ;  /* 0x003e380301007387 */ /* 0x000fe80000100800 */
[----:B0-----:R-:W-:Y:S04]  /*25290*/  STL [R1+0x3db0], R9 ;  /* 0x003db00901007387 */ /* 0x001fe80000100800 */
[----:B------:R-:W-:Y:S04]  /*252a0*/  STL.64 [R1], R24 ;  /* 0x0000001801007387 */ /* 0x000fe80000100a00 */
[----:B------:R-:W-:Y:S04]  /*252b0*/  STL.64 [R1+0x8], R26 ;  /* 0x0000081a01007387 */ /* 0x000fe80000100a00 */
[----:B------:R-:W-:Y:S04]  /*252c0*/  STL [R1+0x3dac], R10 ;  /* 0x003dac0a01007387 */ /* 0x000fe80000100800 */
[----:B------:R-:W-:Y:S04]  /*252d0*/  STL [R1+0x3da8], R11 ;  /* 0x003da80b01007387 */ /* 0x000fe80000100800 */
[----:B------:R-:W-:Y:S04]  /*252e0*/  STL [R1+0x3e30], R8 ;  /* 0x003e300801007387 */ /* 0x000fe80000100800 */
[----:B----4-:R-:W0:Y:S04]  /*252f0*/  LDSM.16.M88.4 R8, [R0+UR6+0x8080] ;  /* 0x008080060008783b */ /* 0x010e280008000200 */
[----:B------:R-:W1:Y:S04]  /*25300*/  LDSM.16.M88.4 R24, [R0+UR6+0x80] ;  /* 0x000080060018783b */ /* 0x000e680008000200 */
[----:B0-----:R-:W-:Y:S04]  /*25310*/  STL [R1+0xb0], R8 ;  /* 0x0000b00801007387 */ /* 0x001fe80000100800 */
[----:B-1----:R-:W-:Y:S01]  /*25320*/  STL.64 [R1+0x90], R24 ;  /* 0x0000901801007387 */ /* 0x002fe20000100a00 */
[----:B------:R-:W-:-:S03]  /*25330*/  MOV R29, R9 ;  /* 0x00000009001d7202 */ /* 0x000fc60000000f00 */
[----:B------:R-:W-:Y:S04]  /*25340*/  STL.64 [R1+0x98], R26 ;  /* 0x0000981a01007387 */ /* 0x000fe80000100a00 */
[----:B------:R-:W0:Y:S04]  /*25350*/  LDSM.16.M88.4 R24, [R0+UR6+0x10080] ;  /* 0x010080060018783b */ /* 0x000e280008000200 */
[----:B------:R-:W-:Y:S04]  /*25360*/  STL.64 [R1+0xb8], R10 ;  /* 0x0000b80a01007387 */ /* 0x000fe80000100a00 */
[----:B------:R-:W1:Y:S04]  /*25370*/  LDSM.16.M88.4 R8, [R0+UR6+0x18080] ;  /* 0x018080060008783b */ /* 0x000e680008000200 */
[----:B0-----:R0:W-:Y:S04]  /*25380*/  STL.64 [R1+0xc0], R24 ;  /* 0x0000c01801007387 */ /* 0x0011e80000100a00 */
[----:B------:R4:W-:Y:S01]  /*25390*/  STL.64 [R1+0xc8], R26 ;  /* 0x0000c81a01007387 */ /* 0x0009e20000100a00 */
[----:B0-----:R-:W-:-:S02]  /*253a0*/  MOV R25, R28 ;  /* 0x0000001c00197202 */ /* 0x001fc40000000f00 */
[----:B--2---:R-:W-:Y:S02]  /*253b0*/  MOV R24, R14 ;  /* 0x0000000e00187202 */ /* 0x004fe40000000f00 */
[----:B------:R-:W2:Y:S04]  /*253c0*/  LDL.LU R14, [R1+0x3e68] ;  /* 0x003e6800010e7983 */ /* 0x000ea80000300800 */
[----:B-1----:R-:W-:Y:S04]  /*253d0*/  STL.64 [R1+0x110], R8 ;  /* 0x0001100801007387 */ /* 0x002fe80000100a00 */
[----:B------:R0:W-:Y:S04]  /*253e0*/  STL.64 [R1+0x118], R10 ;  /* 0x0001180a01007387 */ /* 0x0001e80000100a00 */
[----:B------:R-:W2:Y:S01]  /*253f0*/  LDL.LU R28, [R1+0x3e64] ;  /* 0x003e6400011c7983 */ /* 0x000ea20000300800 */
[----:B----4-:R-:W-:-:S03]  /*25400*/  MOV R26, R15 ;  /* 0x0000000f001a7202 */ /* 0x010fc60000000f00 */
[----:B------:R-:W4:Y:S01]  /*25410*/  LDL.LU R15, [R1+0x3e60] ;  /* 0x003e6000010f7983 */ /* 0x000f220000300800 */
[----:B------:R-:W-:-:S05]  /*25420*/  IMAD.MOV.U32 R27, RZ, RZ, R19 ;  /* 0x000000ffff1b7224 */ /* 0x000fca00078e0013 */
[----:B------:R-:W-:Y:S04]  /*25430*/  STL.64 [R1+0x3e48], R26 ;  /* 0x003e481a01007387 */ /* 0x000fe80000100a00 */
[----:B------:R3:W-:Y:S04]  /*25440*/  STL.64 [R1+0x3e40], R24 ;  /* 0x003e401801007387 */ /* 0x0007e80000100a00 */
[----:B0-----:R-:W4:Y:S01]  /*25450*/  LDL.LU.64 R10, [R1+0xf8] ;  /* 0x0000f800010a7983 */ /* 0x001f220000300a00 */
[----:B---3--:R-:W-:Y:S02]  /*25460*/  MOV R24, R7 ;  /* 0x0000000700187202 */ /* 0x008fe40000000f00 */
[----:B------:R-:W-:-:S02]  /*25470*/  MOV R25, R6 ;  /* 0x0000000600197202 */ /* 0x000fc40000000f00 */
[----:B------:R-:W-:Y:S02]  /*25480*/  MOV R26, R5 ;  /* 0x00000005001a7202 */ /* 0x000fe40000000f00 */
[----:B------:R-:W-:Y:S01]  /*25490*/  MOV R27, R4 ;  /* 0x00000004001b7202 */ /* 0x000fe20000000f00 */
[----:B------:R-:W-:Y:S04]  /*254a0*/  STL [R1+0x3c20], R0 ;  /* 0x003c200001007387 */ /* 0x000fe80000100800 */
[----:B--2---:R-:W0:Y:S01]  /*254b0*/  LDSM.16.MT88.4 R4, [R28+UR6+0x21000] ;  /* 0x021000061c04783b */ /* 0x004e220008004200 */
[----:B----4-:R-:W-:Y:S03]  /*254c0*/  HMMA.16816.F32 R20, R20, R16, R12 ;  /* 0x000000101414723c */ /* 0x010fe6000000180c */
[----:B0-----:R0:W-:Y:S04]  /*254d0*/  STL.64 [R1+0x3d78], R6 ;  /* 0x003d780601007387 */ /* 0x0011e80000100a00 */
[----:B------:R1:W-:Y:S04]  /*254e0*/  STL.64 [R1+0x3d70], R4 ;  /* 0x003d700401007387 */ /* 0x0003e80000100a00 */
[----:B0-----:R-:W2:Y:S04]  /*254f0*/  LDL.LU.64 R6, [R1+0xd8] ;  /* 0x0000d80001067983 */ /* 0x001ea80000300a00 */
[----:B------:R-:W2:Y:S04]  /*25500*/  LDL.LU.64 R14, [R1+0x3e58] ;  /* 0x003e5800010e7983 */ /* 0x000ea80000300a00 */
[----:B------:R-:W2:Y:S05]  /*25510*/  LDL.LU.64 R12, [R1+0x3e50] ;  /* 0x003e5000010c7983 */ /* 0x000eaa0000300a00 */
[----:B------:R-:W-:-:S02]  /*25520*/  MOV R16, R22 ;  /* 0x0000001600107202 */ /* 0x000fc40000000f00 */
[----:B------:R-:W-:Y:S02]  /*25530*/  MOV R0, R23 ;  /* 0x0000001700007202 */ /* 0x000fe40000000f00 */
[----:B------:R-:W3:Y:S01]  /*25540*/  LDL.LU.64 R22, [R1+0xe8] ;  /* 0x0000e80001167983 */ /* 0x000ee20000300a00 */
[----:B--2---:R-:W-:Y:S06]  /*25550*/  HMMA.16816.F32 R24, R12, R6, R24 ;  /* 0x000000060c18723c */ /* 0x004fec0000001818 */
[----:B------:R-:W-:-:S15]  /*25560*/  MOV R9, R6 ;  /* 0x0000000600097202 */ /* 0x000fde0000000f00 */
[----:B------:R-:W-:-:S03]  /*25570*/  NOP ;  /* 0x0000000000007918 */ /* 0x000fc60000000000 */
[----:B-1----:R-:W-:Y:S02]  /*25580*/  MOV R5, R26 ;  /* 0x0000001a00057202 */ /* 0x002fe40000000f00 */
[----:B------:R-:W-:Y:S01]  /*25590*/  MOV R4, R27 ;  /* 0x0000001b00047202 */ /* 0x000fe20000000f00 */
[----:B------:R0:W-:Y:S04]  /*255a0*/  STL.64 [R1+0x40], R24 ;  /* 0x0000401801007387 */ /* 0x0001e80000100a00 */
[----:B------:R-:W2:Y:S04]  /*255b0*/  LDL.LU.64 R26, [R1+0x3e48] ;  /* 0x003e4800011a7983 */ /* 0x000ea80000300a00 */
[----:B0-----:R-:W2:Y:S04]  /*255c0*/  LDL.LU.64 R24, [R1+0x3e40] ;  /* 0x003e400001187983 */ /* 0x001ea80000300a00 */
[----:B------:R0:W-:Y:S04]  /*255d0*/  STL.64 [R1+0x3e00], R4 ;  /* 0x003e000401007387 */ /* 0x0001e80000100a00 */
[----:B0-----:R-:W4:Y:S04]  /*255e0*/  LDL.LU R4, [R1+0x70] ;  /* 0x0000700001047983 */ /* 0x001f280000300800 */
[----:B------:R-:W4:Y:S04]  /*255f0*/  LDL.LU R5, [R1+0x74] ;  /* 0x0000740001057983 */ /* 0x000f280000300800 */
[----:B------:R-:W4:Y:S01]  /*25600*/  LDL.LU R6, [R1+0x78] ;  /* 0x0000780001067983 */ /* 0x000f220000300800 */
[----:B------:R-:W-:Y:S01]  /*25610*/  IMAD.MOV.U32 R8, RZ, RZ, R7 ;  /* 0x000000ffff087224 */ /* 0x000fe200078e0007 */
[----:B------:R-:W-:Y:S01]  /*25620*/  MOV R7, R18 ;  /* 0x0000001200077202 */ /* 0x000fe20000000f00 */
[----:B---3--:R-:W-:Y:S01]  /*25630*/  IMAD.MOV.U32 R18, RZ, RZ, R23 ;  /* 0x000000ffff127224 */ /* 0x008fe200078e0017 */
[----:B------:R-:W-:Y:S01]  /*25640*/  MOV R3, R22 ;  /* 0x0000001600037202 */ /* 0x000fe20000000f00 */
[----:B------:R-:W-:Y:S01]  /*25650*/  IMAD.MOV.U32 R19, RZ, RZ, R20 ;  /* 0x000000ffff137224 */ /* 0x000fe200078e0014 */
[----:B------:R-:W-:-:S03]  /*25660*/  MOV R17, R21 ;  /* 0x0000001500117202 */ /* 0x000fc60000000f00 */
[----:B----4-:R-:W-:-:S15]  /*25670*/  HMMA.16816.F32 R4, R12, R22, R4 ;  /* 0x000000160c04723c */ /* 0x010fde0000001804 */
[----:B------:R-:W-:-:S09]  /*25680*/  NOP ;  /* 0x0000000000007918 */ /* 0x000fd20000000000 */
[----:B------:R-:W-:Y:S02]  /*25690*/  MOV R23, R4 ;  /* 0x0000000400177202 */ /* 0x000fe40000000f00 */
[----:B------:R-:W-:Y:S02]  /*256a0*/  MOV R22, R5 ;  /* 0x0000000500167202 */ /* 0x000fe40000000f00 */
[----:B------:R-:W-:Y:S02]  /*256b0*/  MOV R21, R6 ;  /* 0x0000000600157202 */ /* 0x000fe40000000f00 */
[----:B------:R-:W-:Y:S01]  /*256c0*/  MOV R20, R7 ;  /* 0x0000000700147202 */ /* 0x000fe20000000f00 */
[----:B------:R-:W-:Y:S04]  /*256d0*/  STL.64 [R1+0x3dd0], R22 ;  /* 0x003dd01601007387 */ /* 0x000fe80000100a00 */
[----:B------:R0:W-:Y:S04]  /*256e0*/  STL.64 [R1+0x3dc8], R20 ;  /* 0x003dc81401007387 */ /* 0x0001e80000100a00 */
[----:B0-----:R-:W3:Y:S04]  /*256f0*/  LDL.LU R20, [R1] ;  /* 0x0000000001147983 */ /* 0x001ee80000300800 */
[----:B------:R-:W3:Y:S04]  /*25700*/  LDL.LU R21, [R1+0x4] ;  /* 0x0000040001157983 */ /* 0x000ee80000300800 */
[----:B------:R-:W4:Y:S04]  /*25710*/  LDL.LU R22, [R1+0x8] ;  /* 0x0000080001167983 */ /* 0x000f280000300800 */
[----:B------:R-:W4:Y:S04]  /*25720*/  LDL.LU R23, [R1+0xc] ;  /* 0x00000c0001177983 */ /* 0x000f280000300800 */
[----:B------:R-:W3:Y:S04]  /*25730*/  LDL.LU R4, [R1+0x20] ;  /* 0x0000200001047983 */ /* 0x000ee80000300800 */
[----:B------:R-:W3:Y:S04]  /*25740*/  LDL.LU R5, [R1+0x24] ;  /* 0x0000240001057983 */ /* 0x000ee80000300800 */
[----:B------:R-:W3:Y:S04]  /*25750*/  LDL.LU R6, [R1+0x28] ;  /* 0x0000280001067983 */ /* 0x000ee80000300800 */
[----:B------:R-:W3:Y:S01]  /*25760*/  LDL.LU R7, [R1+0x2c] ;  /* 0x00002c0001077983 */ /* 0x000ee20000300800 */
[----:B--2---:R-:W-:Y:S03]  /*25770*/  HMMA.16816.F32 R24, R12, R10, R24 ;  /* 0x0000000a0c18723c */ /* 0x004fe60000001818 */
[----:B----4-:R0:W-:Y:S04]  /*25780*/  STL.64 [R1+0x3de0], R22 ;  /* 0x003de01601007387 */ /* 0x0101e80000100a00 */
[----:B---3--:R-:W-:Y:S01]  /*25790*/  STL.64 [R1+0x3dd8], R20 ;  /* 0x003dd81401007387 */ /* 0x008fe20000100a00 */
[----:B0-----:R-:W-:Y:S01]  /*257a0*/  IMAD.MOV.U32 R22, RZ, RZ, R3 ;  /* 0x000000ffff167224 */ /* 0x001fe200078e0003 */
[----:B------:R-:W-:-:S02]  /*257b0*/  MOV R23, R18 ;  /* 0x0000001200177202 */ /* 0x000fc40000000f00 */
[----:B------:R-:W2:Y:S04]  /*257c0*/  LDL.LU R3, [R1+0x3e38] ;  /* 0x003e380001037983 */ /* 0x000ea80000300800 */
[----:B------:R-:W3:Y:S04]  /*257d0*/  LDL.LU R18, [R1+0x3e34] ;  /* 0x003e340001127983 */ /* 0x000ee80000300800 */
[----:B------:R0:W-:Y:S02]  /*257e0*/  STL.64 [R1+0x3df8], R22 ;  /* 0x003df81601007387 */ /* 0x0001e40000100a00 */
[----:B0-----:R-:W-:-:S02]  /*257f0*/  MOV R23, R8 ;  /* 0x0000000800177202 */ /* 0x001fc40000000f00 */
[----:B------:R-:W4:Y:S01]  /*25800*/  LDL.LU R8, [R1+0x3e30] ;  /* 0x003e300001087983 */ /* 0x000f220000300800 */
[----:B------:R-:W-:Y:S01]  /*25810*/  MOV R21, R10 ;  /* 0x0000000a00157202 */ /* 0x000fe20000000f00 */
[----:B------:R-:W-:Y:S01]  /*25820*/  IMAD.MOV.U32 R20, RZ, RZ, R11 ;  /* 0x000000ffff147224 */ /* 0x000fe200078e000b */
[----:B------:R-:W-:Y:S02]  /*25830*/  MOV R22, R9 ;  /* 0x0000000900167202 */ /* 0x000fe40000000f00 */
[----:B------:R-:W-:Y:S02]  /*25840*/  MOV R10, R25 ;  /* 0x00000019000a7202 */ /* 0x000fe40000000f00 */
[----:B------:R-:W-:Y:S01]  /*25850*/  MOV R11, R26 ;  /* 0x0000001a000b7202 */ /* 0x000fe20000000f00 */
[----:B------:R0:W-:Y:S01]  /*25860*/  STL [R1+0x6c], R27 ;  /* 0x00006c1b01007387 */ /* 0x0001e20000100800 */
[----:B------:R-:W-:-:S03]  /*25870*/  MOV R9, R24 ;  /* 0x0000001800097202 */ /* 0x000fc60000000f00 */
[----:B0-----:R-:W3:Y:S04]  /*25880*/  LDL.LU.64 R26, [R1+0x3e28] ;  /* 0x003e2800011a7983 */ /* 0x001ee80000300a00 */
[----:B------:R-:W3:Y:S04]  /*25890*/  LDL.LU.64 R24, [R1+0x3e20] ;  /* 0x003e200001187983 */ /* 0x000ee80000300a00 */
[----:B------:R-:W-:Y:S04]  /*258a0*/  STL.64 [R1+0x3dc0], R10 ;  /* 0x003dc00a01007387 */ /* 0x000fe80000100a00 */
[----:B----4-:R0:W-:Y:S02]  /*258b0*/  STL.64 [R1+0x3db8], R8 ;  /* 0x003db80801007387 */ /* 0x0101e40000100a00 */
[----:B0-----:R-:W-:-:S02]  /*258c0*/  MOV R8, R19 ;  /* 0x0000001300087202 */ /* 0x001fc40000000f00 */
[----:B------:R-:W4:Y:S01]  /*258d0*/  LDL.LU R19, [R1+0x3e18] ;  /* 0x003e180001137983 */ /* 0x000f220000300800 */
[----:B------:R-:W-:Y:S01]  /*258e0*/  MOV R10, R16 ;  /* 0x00000010000a7202 */ /* 0x000fe20000000f00 */
[----:B------:R-:W-:Y:S01]  /*258f0*/  IMAD.MOV.U32 R9, RZ, RZ, R17 ;  /* 0x000000ffff097224 */ /* 0x000fe200078e0011 */
[----:B------:R-:W-:-:S05]  /*25900*/  MOV R11, R0 ;  /* 0x00000000000b7202 */ /* 0x000fca0000000f00 */
[----:B------:R2:W-:Y:S04]  /*25910*/  STL.64 [R1+0x3df0], R10 ;  /* 0x003df00a01007387 */ /* 0x0005e80000100a00 */
[----:B------:R0:W-:Y:S01]  /*25920*/  STL.64 [R1+0x3de8], R8 ;  /* 0x003de80801007387 */ /* 0x0001e20000100a00 */
[----:B--2---:R-:W-:Y:S02]  /*25930*/  MOV R11, R3 ;  /* 0x00000003000b7202 */ /* 0x004fe40000000f00 */
[----:B---3--:R-:W-:Y:S01]  /*25940*/  MOV R3, R18 ;  /* 0x0000001200037202 */ /* 0x008fe20000000f00 */
[----:B0-----:R-:W2:Y:S04]  /*25950*/  LDL.LU R8, [R1+0x10] ;  /* 0x0000100001087983 */ /* 0x001ea80000300800 */
[----:B------:R-:W2:Y:S04]  /*25960*/  LDL.LU R9, [R1+0x14] ;  /* 0x0000140001097983 */ /* 0x000ea80000300800 */
[----:B------:R-:W2:Y:S01]  /*25970*/  LDL.LU R10, [R1+0x18] ;  /* 0x00001800010a7983 */ /* 0x000ea20000300800 */
[----:B----4-:R-:W-:Y:S06]  /*25980*/  HMMA.16816.F32 R24, R12, R18, R24 ;  /* 0x000000120c18723c */ /* 0x010fec0000001818 */
[----:B------:R-:W-:-:S02]  /*25990*/  IMAD.MOV.U32 R0, RZ, RZ, R19 ;  /* 0x000000ffff007224 */ /* 0x000fc400078e0013 */
[----:B------:R-:W3:Y:S04]  /*259a0*/  LDL.LU.64 R18, [R1+0x3e10] ;  /* 0x003e100001127983 */ /* 0x000ee80000300a00 */
[----:B------:R-:W3:Y:S01]  /*259b0*/  LDL.LU.64 R16, [R1+0x3e08] ;  /* 0x003e080001107983 */ /* 0x000ee20000300a00 */
[----:B------:R-:W-:Y:S02]  /*259c0*/  MOV R14, R21 ;  /* 0x00000015000e7202 */ /* 0x000fe40000000f00 */
[----:B------:R-:W-:-:S08]  /*259d0*/  MOV R15, R20 ;  /* 0x00000014000f7202 */ /* 0x000fd00000000f00 */
[----:B------:R-:W-:Y:S04]  /*259e0*/  STL.64 [R1+0x3d88], R26 ;  /* 0x003d881a01007387 */ /* 0x000fe80000100a00 */
[----:B------:R-:W-:Y:S01]  /*259f0*/  STL.64 [R1+0x3d80], R24 ;  /* 0x003d801801007387 */ /* 0x000fe20000100a00 */
[----:B---3--:R-:W-:Y:S03]  /*25a00*/  HMMA.16816.F32 R20, R16, R22, R4 ;  /* 0x000000161014723c */ /* 0x008fe60000001804 */
[----:B------:R-:W3:-:S15]  /*25a10*/  LDL.LU.64 R4, [R1+0x3e00] ;  /* 0x003e000001047983 */ /* 0x000ede0000300a00 */
[----:B------:R-:W-:-:S05]  /*25a20*/  NOP ;  /* 0x0000000000007918 */ /* 0x000fca0000000000 */
[----:B------:R2:W-:Y:S01]  /*25a30*/  STL.64 [R1+0x20], R20 ;  /* 0x0000201401007387 */ /* 0x0005e20000100a00 */
[----:B------:R-:W-:Y:S01]  /*25a40*/  IMAD.MOV.U32 R7, RZ, RZ, R22 ;  /* 0x000000ffff077224 */ /* 0x000fe200078e0016 */
[----:B------:R-:W-:Y:S02]  /*25a50*/  MOV R6, R23 ;  /* 0x0000001700067202 */ /* 0x000fe40000000f00 */
[----:B------:R-:W2:Y:S02]  /*25a60*/  LDL.LU.64 R22, [R1+0x3df8] ;  /* 0x003df80001167983 */ /* 0x000ea40000300a00 */
[----:B--2---:R-:W-:Y:S02]  /*25a70*/  HMMA.16816.F32 R20, R16, R22, R8 ;  /* 0x000000161014723c */ /* 0x004fe40000001808 */
[----:B------:R-:W2:Y:S04]  /*25a80*/  LDL.LU.64 R10, [R1+0x3df0] ;  /* 0x003df000010a7983 */ /* 0x000ea80000300a00 */
[----:B------:R-:W2:-:S15]  /*25a90*/  LDL.LU.64 R8, [R1+0x3de8] ;  /* 0x003de80001087983 */ /* 0x000e9e0000300a00 */
[----:B------:R-:W-:-:S02]  /*25aa0*/  NOP ;  /* 0x0000000000007918 */ /* 0x000fc40000000000 */
[----:B------:R-:W-:Y:S04]  /*25ab0*/  STL.64 [R1+0x10], R20 ;  /* 0x0000101401007387 */ /* 0x000fe80000100a00 */
[----:B------:R0:W-:Y:S04]  /*25ac0*/  STL.64 [R1+0x18], R22 ;  /* 0x0000181601007387 */ /* 0x0001e80000100a00 */
[----:B0-----:R-:W4:Y:S04]  /*25ad0*/  LDL.LU.64 R22, [R1+0x3de0] ;  /* 0x003de00001167983 */ /* 0x001f280000300a00 */
[----:B------:R-:W4:Y:S01]  /*25ae0*/  LDL.LU.64 R20, [R1+0x3dd8] ;  /* 0x003dd80001147983 */ /* 0x000f220000300a00 */
[----:B------:R-:W-:-:S02]  /*25af0*/  MOV R26, R3 ;  /* 0x00000003001a7202 */ /* 0x000fc40000000f00 */
[----:B------:R-:W-:Y:S01]  /*25b00*/  MOV R27, R0 ;  /* 0x00000000001b7202 */ /* 0x000fe20000000f00 */
[----:B----4-:R-:W-:Y:S01]  /*25b10*/  HMMA.16816.F32 R12, R16, R14, R20 ;  /* 0x0000000e100c723c */ /* 0x010fe20000001814 */
[----:B------:R-:W4:Y:S04]  /*25b20*/  LDL.LU.64 R22, [R1+0x3dd0] ;  /* 0x003dd00001167983 */ /* 0x000f280000300a00 */
[----:B------:R-:W3:-:S15]  /*25b30*/  LDL.LU.64 R20, [R1+0x3dc8] ;  /* 0x003dc80001147983 */ /* 0x000ede0000300a00 */
[----:B------:R-:W-:-:S03]  /*25b40*/  NOP ;  /* 0x0000000000007918 */ /* 0x000fc60000000000 */
[----:B------:R-:W-:Y:S01]  /*25b50*/  STL.64 [R1], R12 ;  /* 0x0000000c01007387 */ /* 0x000fe20000100a00 */
[----:B------:R-:W-:Y:S02]  /*25b60*/  MOV R3, R14 ;  /* 0x0000000e00037202 */ /* 0x000fe40000000f00 */
[----:B------:R-:W-:Y:S02]  /*25b70*/  MOV R0, R15 ;  /* 0x0000000f00007202 */ /* 0x000fe40000000f00 */
[----:B------:R-:W0:Y:S04]  /*25b80*/  LDSM.16.MT88.4 R12, [R2+UR6+0x21400] ;  /* 0x02140006020c783b */ /* 0x000e280008004200 */
[----:B0-----:R4:W-:Y:S04]  /*25b90*/  STL [R1+0x3d1c], R12 ;  /* 0x003d1c0c01007387 */ /* 0x0019e80000100800 */
[----:B------:R0:W-:Y:S04]  /*25ba0*/  STL [R1+0x3d18], R13 ;  /* 0x003d180d01007387 */ /* 0x0001e80000100800 */
[----:B------:R3:W-:Y:S04]  /*25bb0*/  STL [R1+0x3d14], R14 ;  /* 0x003d140e01007387 */ /* 0x0007e80000100800 */
[----:B------:R1:W-:Y:S04]  /*25bc0*/  STL [R1+0x3d10], R15 ;  /* 0x003d100f01007387 */ /* 0x0003e80000100800 */
[----:B------:R-:W-:Y:S01]  /*25bd0*/  STL [R1+0x3d20], R28 ;  /* 0x003d201c01007387 */ /* 0x000fe20000100800 */
[----:B--2---:R-:W-:Y:S01]  /*25be0*/  HMMA.16816.F32 R16, R16, R26, R8 ;  /* 0x0000001a1010723c */ /* 0x004fe20000001808 */
[----:B----4-:R-:W-:Y:S01]  /*25bf0*/  MOV R12, R23 ;  /* 0x00000017000c7202 */ /* 0x010fe20000000f00 */
[----:B0-----:R-:W-:Y:S01]  /*25c00*/  IMAD.MOV.U32 R13, RZ, RZ, R22 ;  /* 0x000000ffff0d7224 */ /* 0x001fe200078e0016 */
[----:B---3--:R-:W-:-:S02]  /*25c10*/  MOV R14, R21 ;  /* 0x00000015000e7202 */ /* 0x008fc40000000f00 */
[----:B-1----:R-:W-:Y:S02]  /*25c20*/  MOV R15, R20 ;  /* 0x00000014000f7202 */ /* 0x002fe40000000f00 */
[----:B------:R-:W0:Y:S04]  /*25c30*/  LDSM.16.MT88.4 R20, [R28+UR6+0x21400] ;  /* 0x021400061c14783b */ /* 0x000e280008004200 */
[----:B0-----:R-:W-:Y:S04]  /*25c40*/  STL [R1+0x3cb8], R23 ;  /* 0x003cb81701007387 */ /* 0x001fe80000100800 */
[----:B------:R-:W-:Y:S04]  /*25c50*/  STL [R1+0x3d38], R22 ;  /* 0x003d381601007387 */ /* 0x000fe80000100800 */
[----:B------:R0:W-:Y:S04]  /*25c60*/  STL.64 [R1+0x3d30], R20 ;  /* 0x003d301401007387 */ /* 0x0001e80000100a00 */
[----:B0-----:R-:W2:Y:S04]  /*25c70*/  LDL.LU R20, [R1+0xb0] ;  /* 0x0000b00001147983 */ /* 0x001ea80000300800 */
[----:B------:R-:W3:Y:S04]  /*25c80*/  LDL.LU.64 R10, [R1+0x3dc0] ;  /* 0x003dc000010a7983 */ /* 0x000ee80000300a00 */
[----:B------:R-:W4:Y:S04]  /*25c90*/  LDL.LU.64 R8, [R1+0x3db8] ;  /* 0x003db80001087983 */ /* 0x000f280000300a00 */
[----:B------:R0:W-:Y:S04]  /*25ca0*/  STL.64 [R1+0x30], R16 ;  /* 0x0000301001007387 */ /* 0x0001e80000100a00 */
[----:B------:R-:W-:Y:S04]  /*25cb0*/  STL [R1+0x38], R18 ;  /* 0x0000381201007387 */ /* 0x000fe80000100800 */
[----:B0-----:R-:W2:Y:S01]  /*25cc0*/  LDL.LU.64 R16, [R1+0x90] ;  /* 0x0000900001107983 */ /* 0x001ea20000300a00 */
[----:B---3--:R-:W-:-:S02]  /*25cd0*/  MOV R25, R10 ;  /* 0x0000000a00197202 */ /* 0x008fc40000000f00 */
[----:B------:R-:W-:Y:S01]  /*25ce0*/  MOV R26, R11 ;  /* 0x0000000b001a7202 */ /* 0x000fe20000000f00 */
[----:B----4-:R-:W-:Y:S02]  /*25cf0*/  IMAD.MOV.U32 R24, RZ, RZ, R9 ;  /* 0x000000ffff187224 */ /* 0x010fe400078e0009 */
[----:B------:R-:W3:Y:S04]  /*25d00*/  LDL.LU R9, [R1+0x3db0] ;  /* 0x003db00001097983 */ /* 0x000ee80000300800 */
[----:B------:R-:W3:Y:S04]  /*25d10*/  LDL.LU R10, [R1+0x3dac] ;  /* 0x003dac00010a7983 */ /* 0x000ee80000300800 */
[----:B------:R-:W3:Y:S04]  /*25d20*/  LDL.LU R11, [R1+0x3da8] ;  /* 0x003da800010b7983 */ /* 0x000ee80000300800 */
[----:B------:R-:W4:Y:S04]  /*25d30*/  LDL.LU R27, [R1+0x6c] ;  /* 0x00006c00011b7983 */ /* 0x000f280000300800 */
[----:B----4-:R-:W-:Y:S04]  /*25d40*/  STL.64 [R1+0x3da0], R26 ;  /* 0x003da01a01007387 */ /* 0x010fe80000100a00 */
[----:B------:R0:W-:Y:S04]  /*25d50*/  STL.64 [R1+0x3d98], R24 ;  /* 0x003d981801007387 */ /* 0x0001e80000100a00 */
[----:B0-----:R-:W3:Y:S04]  /*25d60*/  LDL.LU R24, [R1+0x40] ;  /* 0x0000400001187983 */ /* 0x001ee80000300800 */
[----:B------:R-:W3:Y:S01]  /*25d70*/  LDL.LU R25, [R1+0x44] ;  /* 0x0000440001197983 */ /* 0x000ee20000300800 */
[----:B------:R-:W-:-:S02]  /*25d80*/  MOV R26, R5 ;  /* 0x00000005001a7202 */ /* 0x000fc40000000f00 */
[----:B------:R-:W-:Y:S01]  /*25d90*/  MOV R27, R4 ;  /* 0x00000004001b7202 */ /* 0x000fe20000000f00 */
[----:B------:R-:W4:Y:S04]  /*25da0*/  LDL R5, [R1+0x114] ;  /* 0x0001140001057983 */ /* 0x000f280000100800 */
[----:B------:R-:W4:Y:S01]  /*25db0*/  LDL R4, [R1+0x110] ;  /* 0x0001100001047983 */ /* 0x000f220000100800 */
[----:B------:R-:W-:Y:S01]  /*25dc0*/  MOV R21, R29 ;  /* 0x0000001d00157202 */ /* 0x000fe20000000f00 */
[----:B--2---:R-:W-:Y:S01]  /*25dd0*/  IMAD.MOV.U32 R23, RZ, RZ, R16 ;  /* 0x000000ffff177224 */ /* 0x004fe200078e0010 */
[----:B------:R-:W-:Y:S02]  /*25de0*/  MOV R29, R19 ;  /* 0x00000013001d7202 */ /* 0x000fe40000000f00 */
[----:B------:R-:W-:Y:S01]  /*25df0*/  MOV R22, R17 ;  /* 0x0000001100167202 */ /* 0x000fe20000000f00 */
[----:B---3--:R-:W-:-:S15]  /*25e00*/  HMMA.16816.F32 R24, R8, R16, R24 ;  /* 0x000000100818723c */ /* 0x008fde0000001818 */
[----:B------:R-:W-:-:S09]  /*25e10*/  NOP ;  /* 0x0000000000007918 */ /* 0x000fd20000000000 */
[----:B------:R-:W-:Y:S01]  /*25e20*/  MOV R19, R24 ;  /* 0x0000001800137202 */ /* 0x000fe20000000f00 */
[----:B------:R-:W-:Y:S01]  /*25e30*/  IMAD.MOV.U32 R16, RZ, RZ, R27 ;  /* 0x000000ffff107224 */ /* 0x000fe200078e001b */
[----:B------:R-:W-:Y:S02]  /*25e40*/  MOV R18, R25 ;  /* 0x0000001900127202 */ /* 0x000fe40000000f00 */
[----:B------:R-:W-:Y:S02]  /*25e50*/  MOV R17, R26 ;  /* 0x0000001a00117202 */ /* 0x000fe40000000f00 */
[----:B------:R-:W-:Y:S01]  /*25e60*/  HMMA.16816.F32 R24, R8, R20, R12 ;  /* 0x000000140818723c */ /* 0x000fe2000000180c */
[----:B----4-:R0:W-:Y:S04]  /*25e70*/  STL.64 [R1+0x3d90], R4 ;  /* 0x003d900401007387 */ /* 0x0101e80000100a00 */
[----:B0-----:R-:W2:Y:S04]  /*25e80*/  LDL.LU.64 R4, [R1+0xc0] ;  /* 0x0000c00001047983 */ /* 0x001ea80000300a00 */
[----:B------:R-:W-:Y:S04]  /*25e90*/  STL [R1+0x3d2c], R17 ;  /* 0x003d2c1101007387 */ /* 0x000fe80000100800 */
[----:B------:R-:W-:Y:S11]  /*25ea0*/  STL [R1+0x3d28], R18 ;  /* 0x003d281201007387 */ /* 0x000ff60000100800 */
[----:B------:R-:W-:Y:S01]  /*25eb0*/  MOV R14, R26 ;  /* 0x0000001a000e7202 */ /* 0x000fe20000000f00 */
[----:B------:R-:W-:Y:S01]  /*25ec0*/  STL [R1+0x3d24], R19 ;  /* 0x003d241301007387 */ /* 0x000fe20000100800 */
[----:B------:R-:W-:-:S02]  /*25ed0*/  MOV R15, R27 ;  /* 0x0000001b000f7202 */ /* 0x000fc40000000f00 */
[----:B------:R-:W-:Y:S01]  /*25ee0*/  MOV R12, R24 ;  /* 0x00000018000c7202 */ /* 0x000fe20000000f00 */
[----:B------:R-:W2:Y:S01]  /*25ef0*/  LDL.LU.64 R26, [R1+0x3da0] ;  /* 0x003da000011a7983 */ /* 0x000ea20000300a00 */
[----:B------:R-:W-:-:S03]  /*25f00*/  MOV R13, R25 ;  /* 0x00000019000d7202 */ /* 0x000fc60000000f00 */
[----:B------:R-:W2:Y:S04]  /*25f10*/  LDL.LU.64 R24, [R1+0x3d98] ;  /* 0x003d980001187983 */ /* 0x000ea80000300a00 */
[----:B------:R-:W-:Y:S04]  /*25f20*/  STL.64 [R1+0x3d50], R20 ;  /* 0x003d501401007387 */ /* 0x000fe80000100a00 */
[----:B------:R-:W-:Y:S04]  /*25f30*/  STL.64 [R1+0x3d48], R14 ;  /* 0x003d480e01007387 */ /* 0x000fe80000100a00 */
[----:B------:R0:W-:Y:S04]  /*25f40*/  STL.64 [R1+0x3d40], R12 ;  /* 0x003d400c01007387 */ /* 0x0001e80000100a00 */
[----:B0-----:R-:W3:Y:S04]  /*25f50*/  LDL.LU R12, [R1+0x10] ;  /* 0x00001000010c7983 */ /* 0x001ee80000300800 */
[----:B------:R-:W3:Y:S04]  /*25f60*/  LDL.LU R13, [R1+0x14] ;  /* 0x00001400010d7983 */ /* 0x000ee80000300800 */
[----:B------:R-:W4:Y:S04]  /*25f70*/  LDL.LU R14, [R1+0x18] ;  /* 0x00001800010e7983 */ /* 0x000f280000300800 */
[----:B------:R-:W4:Y:S01]  /*25f80*/  LDL.LU R15, [R1+0x1c] ;  /* 0x00001c00010f7983 */ /* 0x000f220000300800 */
[----:B------:R-:W-:Y:S01]  /*25f90*/  IMAD.MOV.U32 R20, RZ, RZ, R23 ;  /* 0x000000ffff147224 */ /* 0x000fe200078e0017 */
[----:B------:R-:W-:Y:S01]  /*25fa0*/  MOV R21, R22 ;  /* 0x0000001600157202 */ /* 0x000fe20000000f00 */
[----:B--2---:R-:W-:Y:S06]  /*25fb0*/  HMMA.16816.F32 R24, R8, R4, R24 ;  /* 0x000000040818723c */ /* 0x004fec0000001818 */
[----:B------:R-:W-:Y:S01]  /*25fc0*/  MOV R23, R4 ;  /* 0x0000000400177202 */ /* 0x000fe20000000f00 */
[----:B------:R-:W-:-:S15]  /*25fd0*/  IMAD.MOV.U32 R22, RZ, RZ, R5 ;  /* 0x000000ffff167224 */ /* 0x000fde00078e0005 */
[----:B------:R-:W-:-:S02]  /*25fe0*/  NOP ;  /* 0x0000000000007918 */ /* 0x000fc40000000000 */
[----:B------:R-:W-:Y:S02]  /*25ff0*/  MOV R19, R26 ;  /* 0x0000001a00137202 */ /* 0x000fe40000000f00 */
[----:B------:R-:W-:Y:S02]  /*26000*/  MOV R28, R27 ;  /* 0x0000001b001c7202 */ /* 0x000fe40000000f00 */
[----:B------:R-:W-:Y:S02]  /*26010*/  MOV R17, R24 ;  /* 0x0000001800117202 */ /* 0x000fe40000000f00 */
[----:B------:R-:W-:Y:S01]  /*26020*/  MOV R18, R25 ;  /* 0x0000001900127202 */ /* 0x000fe20000000f00 */
[----:B----4-:R-:W-:Y:S04]  /*26030*/  STL.64 [R1+0x3d60], R14 ;  /* 0x003d600e01007387 */ /* 0x010fe80000100a00 */
[----:B---3--:R0:W-:Y:S04]  /*26040*/  STL.64 [R1+0x3d58], R12 ;  /* 0x003d580c01007387 */ /* 0x0081e80000100a00 */
[----:B0-----:R-:W2:Y:S04]  /*26050*/  LDL.LU R12, [R1+0x20] ;  /* 0x00002000010c7983 */ /* 0x001ea80000300800 */
[----:B------:R-:W2:Y:S04]  /*26060*/  LDL.LU R13, [R1+0x24] ;  /* 0x00002400010d7983 */ /* 0x000ea80000300800 */
[----:B------:R-:W3:Y:S04]  /*26070*/  LDL.LU.64 R4, [R1+0x3d90] ;  /* 0x003d900001047983 */ /* 0x000ee80000300a00 */
[----:B------:R-:W3:Y:S04]  /*26080*/  LDL.LU.64 R26, [R1+0x3d88] ;  /* 0x003d8800011a7983 */ /* 0x000ee80000300a00 */
[----:B------:R-:W3:Y:S01]  /*26090*/  LDL.LU.64 R24, [R1+0x3d80] ;  /* 0x003d800001187983 */ /* 0x000ee20000300a00 */
[----:B------:R-:W-:-:S02]  /*260a0*/  MOV R14, R7 ;  /* 0x00000007000e7202 */ /* 0x000fc40000000f00 */
[----:B------:R-:W-:Y:S02]  /*260b0*/  MOV R15, R6 ;  /* 0x00000006000f7202 */ /* 0x000fe40000000f00 */
[----:B------:R-:W2:Y:S01]  /*260c0*/  LDL.LU.64 R6, [R1+0x3d78] ;  /* 0x003d780001067983 */ /* 0x000ea20000300a00 */
[----:B---3--:R-:W-:Y:S03]  /*260d0*/  HMMA.16816.F32 R24, R8, R4, R24 ;  /* 0x000000040818723c */ /* 0x008fe60000001818 */
[----:B------:R-:W2:Y:S04]  /*260e0*/  LDL.LU.64 R4, [R1+0x3d70] ;  /* 0x003d700001047983 */ /* 0x000ea80000300a00 */
[----:B------:R-:W-:Y:S01]  /*260f0*/  IMAD.MOV.U32 R8, RZ, RZ, R23 ;  /* 0x000000ffff087224 */ /* 0x000fe200078e0017 */
[----:B------:R-:W-:-:S15]  /*26100*/  MOV R9, R22 ;  /* 0x0000001600097202 */ /* 0x000fde0000000f00 */
[----:B------:R0:W-:Y:S04]  /*26110*/  STL.64 [R1+0x3cd8], R26 ;  /* 0x003cd81a01007387 */ /* 0x0001e80000100a00 */
[----:B------:R1:W-:Y:S01]  /*26120*/  STL.64 [R1+0x3cd0], R24 ;  /* 0x003cd01801007387 */ /* 0x0003e20000100a00 */
[----:B0-----:R-:W-:-:S03]  /*26130*/  MOV R26, R3 ;  /* 0x00000003001a7202 */ /* 0x001fc60000000f00 */
[----:B-1----:R-:W3:Y:S04]  /*26140*/  LDL.LU R24, [R1] ;  /* 0x0000000001187983 */ /* 0x002ee80000300800 */
[----:B------:R-:W3:Y:S04]  /*26150*/  LDL.LU R25, [R1+0x4] ;  /* 0x0000040001197983 */ /* 0x000ee80000300800 */
        /* <DEDUP_REMOVED lines=8> */
[----:B------:R-:W-:Y:S01]  /*261e0*/  MOV R27, R0 ;  /* 0x00000000001b7202 */ /* 0x000fe20000000f00 */
[----:B--2---:R-:W-:Y:S02]  /*261f0*/  HMMA.16816.F32 R20, R4, R20, R12 ;  /* 0x000000140414723c */ /* 0x004fe4000000180c */
[----:B------:R-:W2:Y:S04]  /*26200*/  LDL.LU.64 R14, [R1+0x3d48] ;  /* 0x003d4800010e7983 */ /* 0x000ea80000300a00 */
[----:B------:R-:W2:-:S15]  /*26210*/  LDL.LU.64 R12, [R1+0x3d40] ;  /* 0x003d4000010c7983 */ /* 0x000e9e0000300a00 */
[----:B------:R-:W-:-:S02]  /*26220*/  NOP ;  /* 0x0000000000007918 */ /* 0x000fc40000000000 */
[----:B------:R-:W-:Y:S04]  /*26230*/  STL [R1+0x14], R21 ;  /* 0x0000141501007387 */ /* 0x000fe80000100800 */
[----:B------:R0:W-:Y:S02]  /*26240*/  STL.64 [R1+0x18], R22 ;  /* 0x0000181601007387 */ /* 0x0001e40000100a00 */
[----:B0-----:R-:W-:Y:S02]  /*26250*/  MOV R23, R20 ;  /* 0x0000001400177202 */ /* 0x001fe40000000f00 */
[----:B------:R-:W2:Y:S04]  /*26260*/  LDL.LU R22, [R1+0x3d38] ;  /* 0x003d380001167983 */ /* 0x000ea80000300800 */
[----:B------:R-:W2:Y:S01]  /*26270*/  LDL.LU.64 R20, [R1+0x3d30] ;  /* 0x003d300001147983 */ /* 0x000ea20000300a00 */
[----:B---3--:R-:W-:Y:S03]  /*26280*/  HMMA.16816.F32 R8, R4, R8, R24 ;  /* 0x000000080408723c */ /* 0x008fe60000001818 */
[----:B----4-:R-:W-:-:S15]  /*26290*/  LDSM.16.M88.4 R24, [R3+UR6+0x80] ;  /* 0x000080060318783b */ /* 0x010fde0008000200 */
[----:B------:R-:W-:-:S06]  /*262a0*/  NOP ;  /* 0x0000000000007918 */ /* 0x000fcc0000000000 */
[----:B------:R-:W-:Y:S01]  /*262b0*/  IMAD.MOV.U32 R0, RZ, RZ, R11 ;  /* 0x000000ffff007224 */ /* 0x000fe200078e000b */
[----:B--2---:R-:W-:Y:S04]  /*262c0*/  STL.64 [R1+0x3cc8], R22 ;  /* 0x003cc81601007387 */ /* 0x004fe80000100a00 */
[----:B------:R0:W-:Y:S04]  /*262d0*/  STL.64 [R1+0x3cc0], R20 ;  /* 0x003cc01401007387 */ /* 0x0001e80000100a00 */
[----:B0-----:R-:W2:Y:S04]  /*262e0*/  LDL.LU.64 R20, [R1+0x110] ;  /* 0x0001100001147983 */ /* 0x001ea80000300a00 */
[----:B------:R-:W3:Y:S04]  /*262f0*/  LDL.LU.64 R22, [R1+0x118] ;  /* 0x0001180001167983 */ /* 0x000ee80000300a00 */
[----:B------:R-:W-:Y:S04]  /*26300*/  STL.64 [R1], R8 ;  /* 0x0000000801007387 */ /* 0x000fe80000100a00 */
[----:B------:R-:W-:Y:S04]  /*26310*/  STL [R1+0x8], R10 ;  /* 0x0000080a01007387 */ /* 0x000fe80000100800 */
[----:B------:R-:W0:Y:S04]  /*26320*/  LDSM.16.MT88.4 R8, [R2+UR6+0x21800] ;  /* 0x021800060208783b */ /* 0x000e280008004200 */
[----:B------:R-:W-:Y:S04]  /*26330*/  STL [R1+0x3c7c], R2 ;  /* 0x003c7c0201007387 */ /* 0x000fe80000100800 */
[----:B0-----:R-:W-:Y:S04]  /*26340*/  STL.64 [R1+0x3c68], R10 ;  /* 0x003c680a01007387 */ /* 0x001fe80000100a00 */
[----:B------:R0:W-:Y:S04]  /*26350*/  STL.64 [R1+0x3c60], R8 ;  /* 0x003c600801007387 */ /* 0x0001e80000100a00 */
[----:B0-----:R-:W2:Y:S04]  /*26360*/  LDL.LU R8, [R1+0x30] ;  /* 0x0000300001087983 */ /* 0x001ea80000300800 */
[----:B------:R-:W2:Y:S04]  /*26370*/  LDL.LU R9, [R1+0x34] ;  /* 0x0000340001097983 */ /* 0x000ea80000300800 */
[----:B------:R-:W2:Y:S04]  /*26380*/  LDL.LU R10, [R1+0x38] ;  /* 0x00003800010a7983 */ /* 0x000ea80000300800 */
[----:B------:R-:W-:Y:S04]  /*26390*/  STL.64 [R1+0x70], R24 ;  /* 0x0000701801007387 */ /* 0x000fe80000100a00 */
[----:B------:R-:W-:Y:S04]  /*263a0*/  STL.64 [R1+0x78], R26 ;  /* 0x0000781a01007387 */ /* 0x000fe80000100a00 */
[----:B------:R-:W0:Y:S04]  /*263b0*/  LDSM.16.M88.4 R24, [R3+UR6+0x8080] ;  /* 0x008080060318783b */ /* 0x000e280008000200 */
[----:B0-----:R-:W-:Y:S04]  /*263c0*/  STL.64 [R1+0x80], R24 ;  /* 0x0000801801007387 */ /* 0x001fe80000100a00 */
[----:B------:R-:W-:Y:S04]  /*263d0*/  STL.64 [R1+0x88], R26 ;  /* 0x0000881a01007387 */ /* 0x000fe80000100a00 */
[----:B------:R-:W0:Y:S04]  /*263e0*/  LDSM.16.M88.4 R24, [R3+UR6+0x10080] ;  /* 0x010080060318783b */ /* 0x000e280008000200 */
[----:B0-----:R-:W-:Y:S04]  /*263f0*/  STL.64 [R1+0xa0], R24 ;  /* 0x0000a01801007387 */ /* 0x001fe80000100a00 */
[----:B------:R-:W-:Y:S04]  /*26400*/  STL.64 [R1+0xa8], R26 ;  /* 0x0000a81a01007387 */ /* 0x000fe80000100a00 */
[----:B------:R-:W0:Y:S01]  /*26410*/  LDSM.16.M88.4 R24, [R3+UR6+0x18080] ;  /* 0x018080060318783b */ /* 0x000e220008000200 */
[----:B------:R-:W-:-:S03]  /*26420*/  MOV R11, R29 ;  /* 0x0000001d000b7202 */ /* 0x000fc60000000f00 */
[----:B0-----:R0:W-:Y:S01]  /*26430*/  STL.64 [R1+0xe0], R24 ;  /* 0x0000e01801007387 */ /* 0x0011e20000100a00 */
[----:B------:R-:W-:-:S03]  /*26440*/  MOV R29, R27 ;  /* 0x0000001b001d7202 */ /* 0x000fc60000000f00 */
[----:B------:R1:W-:Y:S01]  /*26450*/  STL [R1+0xe8], R26 ;  /* 0x0000e81a01007387 */ /* 0x0003e20000100800 */
[----:B------:R-:W-:Y:S02]  /*26460*/  MOV R27, R28 ;  /* 0x0000001c001b7202 */ /* 0x000fe40000000f00 */
[----:B0-----:R-:W-:Y:S02]  /*26470*/  MOV R24, R17 ;  /* 0x0000001100187202 */ /* 0x001fe40000000f00 */
[----:B------:R-:W4:Y:S01]  /*26480*/  LDL.LU R17, [R1+0x3d2c] ;  /* 0x003d2c0001117983 */ /* 0x000f220000300800 */
[----:B------:R-:W-:Y:S01]  /*26490*/  MOV R25, R18 ;  /* 0x0000001200197202 */ /* 0x000fe20000000f00 */
[----:B-1----:R-:W-:Y:S02]  /*264a0*/  IMAD.MOV.U32 R26, RZ, RZ, R19 ;  /* 0x000000ffff1a7224 */ /* 0x002fe400078e0013 */
[----:B------:R-:W3:Y:S04]  /*264b0*/  LDL.LU R18, [R1+0x3d28] ;  /* 0x003d280001127983 */ /* 0x000ee80000300800 */
[----:B------:R-:W2:Y:S04]  /*264c0*/  LDL.LU R19, [R1+0x3d24] ;  /* 0x003d240001137983 */ /* 0x000ea80000300800 */
[----:B------:R-:W2:Y:S04]  /*264d0*/  LDL.LU R28, [R1+0x3d20] ;  /* 0x003d2000011c7983 */ /* 0x000ea80000300800 */
[----:B------:R0:W-:Y:S04]  /*264e0*/  STL.64 [R1+0x3cf8], R26 ;  /* 0x003cf81a01007387 */ /* 0x0001e80000100a00 */
[----:B------:R1:W-:Y:S01]  /*264f0*/  STL.64 [R1+0x3cf0], R24 ;  /* 0x003cf01801007387 */ /* 0x0003e20000100a00 */
[----:B0-----:R-:W-:Y:S01]  /*26500*/  MOV R26, R14 ;  /* 0x0000000e001a7202 */ /* 0x001fe20000000f00 */
[----:B------:R-:W-:Y:S01]  /*26510*/  IMAD.MOV.U32 R27, RZ, RZ, R15 ;  /* 0x000000ffff1b7224 */ /* 0x000fe200078e000f */
[----:B-1----:R-:W-:-:S02]  /*26520*/  MOV R24, R12 ;  /* 0x0000000c00187202 */ /* 0x002fc40000000f00 */
[----:B------:R-:W2:Y:S01]  /*26530*/  LDL.LU R12, [R1+0x3d1c] ;  /* 0x003d1c00010c7983 */ /* 0x000ea20000300800 */
[----:B------:R-:W-:-:S03]  /*26540*/  MOV R25, R13 ;  /* 0x0000000d00197202 */ /* 0x000fc60000000f00 */
[----:B------:R-:W2:Y:S04]  /*26550*/  LDL.LU R13, [R1+0x3d18] ;  /* 0x003d1800010d7983 */ /* 0x000ea80000300800 */
[----:B------:R-:W2:Y:S04]  /*26560*/  LDL.LU R14, [R1+0x3d14] ;  /* 0x003d1400010e7983 */ /* 0x000ea80000300800 */
[----:B------:R-:W2:Y:S04]  /*26570*/  LDL.LU R15, [R1+0x3d10] ;  /* 0x003d1000010f7983 */ /* 0x000ea80000300800 */
[----:B------:R0:W-:Y:S04]  /*26580*/  STL.64 [R1+0x3d08], R26 ;  /* 0x003d081a01007387 */ /* 0x0001e80000100a00 */
[----:B------:R3:W-:Y:S01]  /*26590*/  STL.64 [R1+0x3d00], R24 ;  /* 0x003d001801007387 */ /* 0x0007e20000100a00 */
[----:B0-----:R-:W-:-:S03]  /*265a0*/  MOV R27, R16 ;  /* 0x00000010001b7202 */ /* 0x001fc60000000f00 */
[----:B------:R-:W-:Y:S04]  /*265b0*/  STL [R1+0x3c24], R29 ;  /* 0x003c241d01007387 */ /* 0x000fe80000100800 */
[----:B------:R-:W-:Y:S01]  /*265c0*/  STL [R1+0x3a90], R3 ;  /* 0x003a900301007387 */ /* 0x000fe20000100800 */
[----:B----4-:R-:W-:Y:S02]  /*265d0*/  MOV R26, R17 ;  /* 0x00000011001a7202 */ /* 0x010fe40000000f00 */
[----:B---3--:R-:W-:Y:S02]  /*265e0*/  MOV R25, R18 ;  /* 0x0000001200197202 */ /* 0x008fe40000000f00 */
[----:B--2---:R-:W-:Y:S02]  /*265f0*/  MOV R24, R19 ;  /* 0x0000001300187202 */ /* 0x004fe40000000f00 */
[----:B------:R-:W0:Y:S04]  /*26600*/  LDSM.16.MT88.4 R16, [R28+UR6+0x21800] ;  /* 0x021800061c10783b */ /* 0x000e280008004200 */
[----:B------:R-:W-:Y:S04]  /*26610*/  STL [R1+0x3c78], R28 ;  /* 0x003c781c01007387 */ /* 0x000fe80000100800 */
[----:B0-----:R0:W-:Y:S04]  /*26620*/  STL.64 [R1+0x3c30], R18 ;  /* 0x003c301201007387 */ /* 0x0011e80000100a00 */
[----:B------:R-:W-:Y:S04]  /*26630*/  STL.64 [R1+0x3c28], R16 ;  /* 0x003c281001007387 */ /* 0x000fe80000100a00 */
[----:B0-----:R-:W2:Y:S01]  /*26640*/  LDL.LU.64 R18, [R1+0x98] ;  /* 0x0000980001127983 */ /* 0x001ea20000300a00 */
[----:B------:R-:W-:-:S15]  /*26650*/  HMMA.16816.F32 R8, R4, R20, R8 ;  /* 0x000000140408723c */ /* 0x000fde0000001808 */
[----:B------:R-:W-:-:S08]  /*26660*/  NOP ;  /* 0x0000000000007918 */ /* 0x000fd00000000000 */
[----:B------:R-:W-:Y:S04]  /*26670*/  STL [R1+0x3c84], R8 ;  /* 0x003c840801007387 */ /* 0x000fe80000100800 */
[----:B------:R-:W-:Y:S04]  /*26680*/  STL [R1+0x3c80], R9 ;  /* 0x003c800901007387 */ /* 0x000fe80000100800 */
[----:B------:R-:W-:Y:S04]  /*26690*/  STL [R1+0x3c74], R10 ;  /* 0x003c740a01007387 */ /* 0x000fe80000100800 */
[----:B------:R0:W-:Y:S04]  /*266a0*/  STL [R1+0x3c70], R11 ;  /* 0x003c700b01007387 */ /* 0x0001e80000100800 */
[----:B0-----:R-:W3:Y:S01]  /*266b0*/  LDL.LU.64 R10, [R1+0xb8] ;  /* 0x0000b800010a7983 */ /* 0x001ee20000300a00 */
[----:B--2---:R-:W-:Y:S06]  /*266c0*/  HMMA.16816.F32 R24, R12, R18, R24 ;  /* 0x000000120c18723c */ /* 0x004fec0000001818 */
[----:B------:R-:W-:-:S15]  /*266d0*/  IMAD.MOV.U32 R5, RZ, RZ, R18 ;  /* 0x000000ffff057224 */ /* 0x000fde00078e0012 */
[----:B------:R-:W-:-:S02]  /*266e0*/  NOP ;  /* 0x0000000000007918 */ /* 0x000fc40000000000 */
[----:B------:R0:W-:Y:S01]  /*266f0*/  STL.64 [R1+0x40], R24 ;  /* 0x0000401801007387 */ /* 0x0001e20000100a00 */
[----:B------:R-:W-:Y:S02]  /*26700*/  MOV R17, R26 ;  /* 0x0000001a00117202 */ /* 0x000fe40000000f00 */
[----:B------:R-:W-:Y:S02]  /*26710*/  MOV R16, R27 ;  /* 0x0000001b00107202 */ /* 0x000fe40000000f00 */
[----:B------:R-:W2:Y:S04]  /*26720*/  LDL.LU.64 R26, [R1+0x3d08] ;  /* 0x003d0800011a7983 */ /* 0x000ea80000300a00 */
[----:B0-----:R-:W2:Y:S01]  /*26730*/  LDL.LU.64 R24, [R1+0x3d00] ;  /* 0x003d000001187983 */ /* 0x001ea20000300a00 */
[----:B------:R-:W-:-:S03]  /*26740*/  MOV R4, R19 ;  /* 0x0000001300047202 */ /* 0x000fc60000000f00 */
[----:B------:R0:W-:Y:S04]  /*26750*/  STL.64 [R1+0x3cb0], R16 ;  /* 0x003cb01001007387 */ /* 0x0001e80000100a00 */
[----:B0-----:R-:W4:Y:S04]  /*26760*/  LDL.LU R16, [R1+0x20] ;  /* 0x0000200001107983 */ /* 0x001f280000300800 */
[----:B------:R-:W4:Y:S04]  /*26770*/  LDL.LU R17, [R1+0x24] ;  /* 0x0000240001117983 */ /* 0x000f280000300800 */
[----:B------:R-:W4:Y:S04]  /*26780*/  LDL.LU R18, [R1+0x28] ;  /* 0x0000280001127983 */ /* 0x000f280000300800 */
[----:B------:R-:W4:Y:S01]  /*26790*/  LDL.LU R19, [R1+0x2c] ;  /* 0x00002c0001137983 */ /* 0x000f220000300800 */
[----:B---3--:R-:W-:Y:S01]  /*267a0*/  MOV R21, R10 ;  /* 0x0000000a00157202 */ /* 0x008fe20000000f00 */
[----:B------:R-:W-:Y:S01]  /*267b0*/  IMAD.MOV.U32 R20, RZ, RZ, R11 ;  /* 0x000000ffff147224 */ /* 0x000fe200078e000b */
[----:B--2---:R-:W-:-:S15]  /*267c0*/  HMMA.16816.F32 R24, R12, R10, R24 ;  /* 0x0000000a0c18723c */ /* 0x004fde0000001818 */
[----:B------:R-:W-:-:S09]  /*267d0*/  NOP ;  /* 0x0000000000007918 */ /* 0x000fd20000000000 */
[----:B------:R-:W-:Y:S02]  /*267e0*/  MOV R7, R26 ;  /* 0x0000001a00077202 */ /* 0x000fe40000000f00 */
[----:B------:R-:W-:Y:S01]  /*267f0*/  MOV R6, R27 ;  /* 0x0000001b00067202 */ /* 0x000fe20000000f00 */
[----:B----4-:R0:W-:Y:S01]  /*26800*/  STL.64 [R1+0x3ce8], R18 ;  /* 0x003ce81201007387 */ /* 0x0101e20000100a00 */
[----:B------:R-:W-:-:S03]  /*26810*/  MOV R10, R24 ;  /* 0x00000018000a7202 */ /* 0x000fc60000000f00 */
[----:B------:R1:W-:Y:S01]  /*26820*/  STL.64 [R1+0x3ce0], R16 ;  /* 0x003ce01001007387 */ /* 0x0003e20000100a00 */
[----:B------:R-:W-:-:S03]  /*26830*/  MOV R11, R25 ;  /* 0x00000019000b7202 */ /* 0x000fc60000000f00 */
[----:B0-----:R-:W2:Y:S04]  /*26840*/  LDL.LU.64 R18, [R1+0xc8] ;  /* 0x0000c80001127983 */ /* 0x001ea80000300a00 */
[----:B------:R-:W2:Y:S04]  /*26850*/  LDL.LU.64 R26, [R1+0x3cf8] ;  /* 0x003cf800011a7983 */ /* 0x000ea80000300a00 */
[----:B------:R-:W2:Y:S02]  /*26860*/  LDL.LU.64 R24, [R1+0x3cf0] ;  /* 0x003cf00001187983 */ /* 0x000ea40000300a00 */
[----:B--2---:R-:W-:Y:S06]  /*26870*/  HMMA.16816.F32 R24, R12, R18, R24 ;  /* 0x000000120c18723c */ /* 0x004fec0000001818 */
[----:B------:R-:W-:Y:S01]  /*26880*/  IMAD.MOV.U32 R29, RZ, RZ, R18 ;  /* 0x000000ffff1d7224 */ /* 0x000fe200078e0012 */
[----:B------:R-:W-:-:S02]  /*26890*/  MOV R3, R19 ;  /* 0x0000001300037202 */ /* 0x000fc40000000f00 */
[----:B------:R-:W2:Y:S04]  /*268a0*/  LDL.LU.64 R18, [R1+0x3ce8] ;  /* 0x003ce80001127983 */ /* 0x000ea80000300a00 */
[----:B-1----:R-:W2:Y:S11]  /*268b0*/  LDL.LU.64 R16, [R1+0x3ce0] ;  /* 0x003ce00001107983 */ /* 0x002eb60000300a00 */
[----:B------:R-:W-:Y:S01]  /*268c0*/  MOV R2, R26 ;  /* 0x0000001a00027202 */ /* 0x000fe20000000f00 */
[----:B------:R-:W-:Y:S01]  /*268d0*/  IMAD.MOV.U32 R28, RZ, RZ, R27 ;  /* 0x000000ffff1c7224 */ /* 0x000fe200078e001b */
[----:B------:R-:W-:Y:S01]  /*268e0*/  MOV R8, R24 ;  /* 0x0000001800087202 */ /* 0x000fe20000000f00 */
[----:B------:R-:W3:Y:S01]  /*268f0*/  LDL.LU.64 R26, [R1+0x3cd8] ;  /* 0x003cd800011a7983 */ /* 0x000ee20000300a00 */
[----:B------:R-:W-:-:S03]  /*26900*/  MOV R9, R25 ;  /* 0x0000001900097202 */ /* 0x000fc60000000f00 */
[----:B------:R-:W3:Y:S04]  /*26910*/  LDL.LU.64 R24, [R1+0x3cd0] ;  /* 0x003cd00001187983 */ /* 0x000ee80000300a00 */
[----:B------:R0:W-:Y:S04]  /*26920*/  STL.64 [R1+0x3c90], R10 ;  /* 0x003c900a01007387 */ /* 0x0001e80000100a00 */
[----:B------:R-:W-:Y:S01]  /*26930*/  STL.64 [R1+0x3c88], R8 ;  /* 0x003c880801007387 */ /* 0x000fe20000100a00 */
[----:B0-----:R-:W-:Y:S02]  /*26940*/  MOV R10, R21 ;  /* 0x00000015000a7202 */ /* 0x001fe40000000f00 */
[----:B------:R-:W-:-:S05]  /*26950*/  MOV R11, R20 ;  /* 0x00000014000b7202 */ /* 0x000fca0000000f00 */
[----:B------:R0:W-:Y:S02]  /*26960*/  STL.64 [R1+0x3ca8], R10 ;  /* 0x003ca80a01007387 */ /* 0x0001e40000100a00 */
[----:B0-----:R-:W-:Y:S01]  /*26970*/  MOV R10, R5 ;  /* 0x00000005000a7202 */ /* 0x001fe20000000f00 */
[----:B------:R-:W-:Y:S01]  /*26980*/  IMAD.MOV.U32 R5, RZ, RZ, R22 ;  /* 0x000000ffff057224 */ /* 0x000fe200078e0016 */
[----:B------:R-:W-:Y:S02]  /*26990*/  MOV R11, R4 ;  /* 0x00000004000b7202 */ /* 0x000fe40000000f00 */
[----:B------:R-:W-:Y:S01]  /*269a0*/  MOV R4, R23 ;  /* 0x0000001700047202 */ /* 0x000fe20000000f00 */
[----:B---3--:R-:W-:Y:S01]  /*269b0*/  HMMA.16816.F32 R24, R12, R22, R24 ;  /* 0x000000160c18723c */ /* 0x008fe20000001818 */
[----:B------:R-:W3:Y:S04]  /*269c0*/  LDL.LU.64 R22, [R1+0x3cc8] ;  /* 0x003cc80001167983 */ /* 0x000ee80000300a00 */
[----:B------:R-:W2:Y:S04]  /*269d0*/  LDL.LU.64 R20, [R1+0x3cc0] ;  /* 0x003cc00001147983 */ /* 0x000ea80000300a00 */
[----:B------:R-:W-:Y:S04]  /*269e0*/  STL.64 [R1+0x3ca0], R6 ;  /* 0x003ca00601007387 */ /* 0x000fe80000100a00 */
[----:B------:R3:W-:Y:S02]  /*269f0*/  STL.64 [R1+0x3c98], R4 ;  /* 0x003c980401007387 */ /* 0x0007e40000100a00 */
[----:B---3--:R-:W-:-:S02]  /*26a00*/  MOV R4, R23 ;  /* 0x0000001700047202 */ /* 0x008fc40000000f00 */
[----:B------:R-:W2:Y:S04]  /*26a10*/  LDL.LU R23, [R1+0x3cb8] ;  /* 0x003cb80001177983 */ /* 0x000ea80000300800 */
[----:B------:R-:W3:Y:S04]  /*26a20*/  LDL.LU R5, [R1+0x14] ;  /* 0x0000140001057983 */ /* 0x000ee80000300800 */
[----:B------:R-:W3:Y:S01]  /*26a30*/  LDL.LU R6, [R1+0x18] ;  /* 0x0000180001067983 */ /* 0x000ee20000300800 */
[----:B------:R-:W-:-:S03]  /*26a40*/  MOV R15, R3 ;  /* 0x00000003000f7202 */ /* 0x000fc60000000f00 */
[----:B------:R-:W3:Y:S04]  /*26a50*/  LDL.LU R7, [R1+0x1c] ;  /* 0x00001c0001077983 */ /* 0x000ee80000300800 */
[----:B------:R-:W-:Y:S04]  /*26a60*/  STL [R1+0x3c3c], R26 ;  /* 0x003c3c1a01007387 */ /* 0x000fe80000100800 */
[----:B------:R-:W-:Y:S01]  /*26a70*/  STL [R1+0x3c38], R27 ;  /* 0x003c381b01007387 */ /* 0x000fe20000100800 */
[----:B--2---:R-:W-:Y:S03]  /*26a80*/  HMMA.16816.F32 R8, R20, R10, R16 ;  /* 0x0000000a1408723c */ /* 0x004fe60000001810 */
[----:B------:R-:W2:-:S15]  /*26a90*/  LDL.LU.64 R16, [R1+0x3cb0] ;  /* 0x003cb00001107983 */ /* 0x000e9e0000300a00 */
[----:B------:R-:W-:-:S05]  /*26aa0*/  NOP ;  /* 0x0000000000007918 */ /* 0x000fca0000000000 */
[----:B------:R3:W-:Y:S01]  /*26ab0*/  STL [R1+0x20], R8 ;  /* 0x0000200801007387 */ /* 0x0007e20000100800 */
[----:B------:R-:W-:Y:S02]  /*26ac0*/  MOV R18, R10 ;  /* 0x0000000a00127202 */ /* 0x000fe40000000f00 */
[----:B------:R-:W-:Y:S02]  /*26ad0*/  MOV R3, R11 ;  /* 0x0000000b00037202 */ /* 0x000fe40000000f00 */
[----:B------:R-:W3:Y:S01]  /*26ae0*/  LDL.LU.64 R10, [R1+0x3ca8] ;  /* 0x003ca800010a7983 */ /* 0x000ee20000300a00 */
[----:B------:R-:W-:Y:S02]  /*26af0*/  IMAD.MOV.U32 R19, RZ, RZ, R9 ;  /* 0x000000ffff137224 */ /* 0x000fe400078e0009 */
[----:B---3--:R-:W-:Y:S01]  /*26b00*/  HMMA.16816.F32 R8, R20, R10, R4 ;  /* 0x0000000a1408723c */ /* 0x008fe20000001804 */
[----:B------:R-:W3:Y:S04]  /*26b10*/  LDL.LU.64 R6, [R1+0x3ca0] ;  /* 0x003ca00001067983 */ /* 0x000ee80000300a00 */
[----:B------:R-:W4:-:S15]  /*26b20*/  LDL.LU.64 R4, [R1+0x3c98] ;  /* 0x003c980001047983 */ /* 0x000f1e0000300a00 */
[----:B------:R-:W-:-:S04]  /*26b30*/  NOP ;  /* 0x0000000000007918 */ /* 0x000fc80000000000 */
[----:B------:R-:W-:Y:S02]  /*26b40*/  MOV R26, R8 ;  /* 0x00000008001a7202 */ /* 0x000fe40000000f00 */
[----:B------:R-:W-:Y:S01]  /*26b50*/  MOV R27, R9 ;  /* 0x00000009001b7202 */ /* 0x000fe20000000f00 */
[----:B------:R0:W-:Y:S04]  /*26b60*/  STL.64 [R1+0x18], R10 ;  /* 0x0000180a01007387 */ /* 0x0001e80000100a00 */
[----:B0-----:R-:W2:Y:S04]  /*26b70*/  LDL.LU.64 R10, [R1+0x3c90] ;  /* 0x003c9000010a7983 */ /* 0x001ea80000300a00 */
[----:B------:R-:W3:Y:S04]  /*26b80*/  LDL.LU.64 R8, [R1+0x3c88] ;  /* 0x003c880001087983 */ /* 0x000ee80000300a00 */
[----:B------:R-:W-:Y:S04]  /*26b90*/  STL.64 [R1+0x3c48], R26 ;  /* 0x003c481a01007387 */ /* 0x000fe80000100a00 */
[----:B------:R0:W-:Y:S04]  /*26ba0*/  STL.64 [R1+0x3c40], R24 ;  /* 0x003c401801007387 */ /* 0x0001e80000100a00 */
[----:B0-----:R-:W4:Y:S04]  /*26bb0*/  LDL.LU R24, [R1] ;  /* 0x0000000001187983 */ /* 0x001f280000300800 */
[----:B------:R-:W4:Y:S04]  /*26bc0*/  LDL.LU R25, [R1+0x4] ;  /* 0x0000040001197983 */ /* 0x000f280000300800 */
[----:B------:R-:W4:Y:S01]  /*26bd0*/  LDL.LU R26, [R1+0x8] ;  /* 0x00000800011a7983 */ /* 0x000f220000300800 */
[----:B------:R-:W-:Y:S01]  /*26be0*/  MOV R14, R29 ;  /* 0x0000001d000e7202 */ /* 0x000fe20000000f00 */
[----:B------:R-:W-:-:S07]  /*26bf0*/  IMAD.MOV.U32 R27, RZ, RZ, R0 ;  /* 0x000000ffff1b7224 */ /* 0x000fce00078e0000 */
[----:B----4-:R-:W-:Y:S07]  /*26c00*/  HMMA.16816.F32 R12, R20, R14, R24 ;  /* 0x0000000e140c723c */ /* 0x010fee0000001818 */
[----:B---3--:R-:W-:Y:S01]  /*26c10*/  MOV R24, R8 ;  /* 0x0000000800187202 */ /* 0x008fe20000000f00 */
[----:B------:R-:W-:Y:S01]  /*26c20*/  IMAD.MOV.U32 R26, RZ, RZ, R2 ;  /* 0x000000ffff1a7224 */ /* 0x000fe200078e0002 */
[----:B------:R-:W-:-:S14]  /*26c30*/  MOV R25, R9 ;  /* 0x0000000900197202 */ /* 0x000fdc0000000f00 */
[----:B------:R-:W-:Y:S04]  /*26c40*/  STL.64 [R1], R12 ;  /* 0x0000000c01007387 */ /* 0x000fe80000100a00 */
[----:B------:R-:W3:Y:S04]  /*26c50*/  LDL.LU R8, [R1+0x3c84] ;  /* 0x003c840001087983 */ /* 0x000ee80000300800 */
[----:B------:R-:W3:Y:S04]  /*26c60*/  LDL.LU R9, [R1+0x3c80] ;  /* 0x003c800001097983 */ /* 0x000ee80000300800 */
[----:B------:R-:W4:Y:S01]  /*26c70*/  LDL.LU R2, [R1+0x3c7c] ;  /* 0x003c7c0001027983 */ /* 0x000f220000300800 */
[----:B------:R-:W-:-:S03]  /*26c80*/  MOV R27, R28 ;  /* 0x0000001c001b7202 */ /* 0x000fc60000000f00 */
[----:B------:R-:W3:Y:S04]  /*26c90*/  LDL.LU R28, [R1+0x3c78] ;  /* 0x003c7800011c7983 */ /* 0x000ee80000300800 */
[----:B------:R-:W-:Y:S04]  /*26ca0*/  STL.64 [R1+0x3c58], R26 ;  /* 0x003c581a01007387 */ /* 0x000fe80000100a00 */
[----:B------:R2:W-:Y:S02]  /*26cb0*/  STL.64 [R1+0x3c50], R24 ;  /* 0x003c501801007387 */ /* 0x0005e40000100a00 */
[----:B--2---:R-:W-:-:S02]  /*26cc0*/  MOV R24, R10 ;  /* 0x0000000a00187202 */ /* 0x004fc40000000f00 */
[----:B------:R-:W2:Y:S01]  /*26cd0*/  LDL.LU R10, [R1+0x3c74] ;  /* 0x003c7400010a7983 */ /* 0x000ea20000300800 */
[----:B------:R-:W-:-:S03]  /*26ce0*/  MOV R25, R11 ;  /* 0x0000000b00197202 */ /* 0x000fc60000000f00 */
[----:B------:R-:W2:Y:S01]  /*26cf0*/  LDL.LU R11, [R1+0x3c70] ;  /* 0x003c7000010b7983 */ /* 0x000ea20000300800 */
[----:B------:R-:W-:Y:S02]  /*26d00*/  MOV R29, R14 ;  /* 0x0000000e001d7202 */ /* 0x000fe40000000f00 */
[----:B------:R-:W-:Y:S01]  /*26d10*/  MOV R0, R15 ;  /* 0x0000000f00007202 */ /* 0x000fe20000000f00 */
[----:B------:R-:W-:Y:S01]  /*26d20*/  IMAD.MOV.U32 R27, RZ, RZ, R6 ;  /* 0x000000ffff1b7224 */ /* 0x000fe200078e0006 */
[----:B------:R-:W-:Y:S01]  /*26d30*/  MOV R26, R7 ;  /* 0x00000007001a7202 */ /* 0x000fe20000000f00 */
[----:B----4-:R-:W0:Y:S04]  /*26d40*/  LDSM.16.MT88.4 R12, [R2+UR6+0x21c00] ;  /* 0x021c0006020c783b */ /* 0x010e280008004200 */
[----:B0-----:R0:W-:Y:S02]  /*26d50*/  STL.64 [R1+0x3bc8], R14 ;  /* 0x003bc80e01007387 */ /* 0x0011e40000100a00 */
[----:B0-----:R-:W-:-:S02]  /*26d60*/  MOV R14, R5 ;  /* 0x00000005000e7202 */ /* 0x001fc40000000f00 */
[----:B------:R-:W-:Y:S02]  /*26d70*/  MOV R15, R4 ;  /* 0x00000004000f7202 */ /* 0x000fe40000000f00 */
[----:B---3--:R-:W0:Y:S04]  /*26d80*/  LDSM.16.MT88.4 R4, [R28+UR6+0x21c00] ;  /* 0x021c00061c04783b */ /* 0x008e280008004200 */
[----:B------:R2:W-:Y:S02]  /*26d90*/  STL.64 [R1+0x3bc0], R12 ;  /* 0x003bc00c01007387 */ /* 0x0005e40000100a00 */
[----:B--2---:R-:W-:Y:S02]  /*26da0*/  HMMA.16816.F32 R12, R20, R14, R8 ;  /* 0x0000000e140c723c */ /* 0x004fe40000001808 */
[----:B------:R-:W-:Y:S04]  /*26db0*/  STL [R1+0x3bd4], R28 ;  /* 0x003bd41c01007387 */ /* 0x000fe80000100800 */
[----:B0-----:R0:W-:Y:S04]  /*26dc0*/  STL [R1+0x3b74], R4 ;  /* 0x003b740401007387 */ /* 0x0011e80000100800 */
[----:B------:R1:W-:Y:S04]  /*26dd0*/  STL [R1+0x3b70], R5 ;  /* 0x003b700501007387 */ /* 0x0003e80000100800 */
[----:B------:R-:W-:Y:S04]  /*26de0*/  STL [R1+0x3b6c], R6 ;  /* 0x003b6c0601007387 */ /* 0x000fe80000100800 */
[----:B------:R-:W-:Y:S04]  /*26df0*/  STL [R1+0x3b68], R7 ;  /* 0x003b680701007387 */ /* 0x000fe80000100800 */
[----:B0-----:R-:W2:Y:S04]  /*26e00*/  LDL.LU R4, [R1+0x80] ;  /* 0x0000800001047983 */ /* 0x001ea80000300800 */
[----:B-1----:R-:W2:Y:S04]  /*26e10*/  LDL.LU R5, [R1+0x84] ;  /* 0x0000840001057983 */ /* 0x002ea80000300800 */
[----:B------:R-:W2:Y:S04]  /*26e20*/  LDL.LU.64 R10, [R1+0x3c68] ;  /* 0x003c6800010a7983 */ /* 0x000ea80000300a00 */
[----:B------:R-:W2:Y:S04]  /*26e30*/  LDL.LU.64 R8, [R1+0x3c60] ;  /* 0x003c600001087983 */ /* 0x000ea80000300a00 */
[----:B------:R-:W3:Y:S04]  /*26e40*/  LDL.LU.64 R20, [R1+0x70] ;  /* 0x0000700001147983 */ /* 0x000ee80000300a00 */
[----:B------:R0:W-:Y:S04]  /*26e50*/  STL [R1+0x3be0], R12 ;  /* 0x003be00c01007387 */ /* 0x0001e80000100800 */
[----:B------:R1:W-:Y:S04]  /*26e60*/  STL [R1+0x3bdc], R13 ;  /* 0x003bdc0d01007387 */ /* 0x0003e80000100800 */
[----:B------:R4:W-:Y:S04]  /*26e70*/  STL [R1+0x3bd8], R14 ;  /* 0x003bd80e01007387 */ /* 0x0009e80000100800 */
[----:B------:R4:W-:Y:S04]  /*26e80*/  STL [R1+0x3bd0], R15 ;  /* 0x003bd00f01007387 */ /* 0x0009e80000100800 */
[----:B0-----:R-:W3:Y:S04]  /*26e90*/  LDL.LU R12, [R1+0x40] ;  /* 0x00004000010c7983 */ /* 0x001ee80000300800 */
[----:B-1----:R-:W3:Y:S01]  /*26ea0*/  LDL.LU R13, [R1+0x44] ;  /* 0x00004400010d7983 */ /* 0x002ee20000300800 */
[----:B----4-:R-:W-:-:S02]  /*26eb0*/  MOV R14, R17 ;  /* 0x00000011000e7202 */ /* 0x010fc40000000f00 */
[----:B------:R-:W-:Y:S02]  /*26ec0*/  MOV R15, R16 ;  /* 0x00000010000f7202 */ /* 0x000fe40000000f00 */
[----:B------:R-:W4:Y:S01]  /*26ed0*/  LDL.LU.64 R16, [R1+0xe0] ;  /* 0x0000e00001107983 */ /* 0x000f220000300a00 */
[----:B--2---:R-:W-:Y:S01]  /*26ee0*/  HMMA.16816.F32 R24, R8, R4, R24 ;  /* 0x000000040818723c */ /* 0x004fe20000001818 */
[----:B---3--:R-:W-:-:S05]  /*26ef0*/  IMAD.MOV.U32 R7, RZ, RZ, R20 ;  /* 0x000000ffff077224 */ /* 0x008fca00078e0014 */
[----:B------:R-:W-:Y:S06]  /*26f00*/  HMMA.16816.F32 R12, R8, R20, R12 ;  /* 0x00000014080c723c */ /* 0x000fec000000180c */
[----:B------:R-:W-:-:S12]  /*26f10*/  MOV R6, R21 ;  /* 0x0000001500067202 */ /* 0x000fd80000000f00 */
[----:B------:R-:W-:-:S06]  /*26f20*/  MOV R28, R26 ;  /* 0x0000001a001c7202 */ /* 0x000fcc0000000f00 */
[----:B------:R-:W-:Y:S01]  /*26f30*/  IMAD.MOV.U32 R20, RZ, RZ, R15 ;  /* 0x000000ffff147224 */ /* 0x000fe200078e000f */
[----:B------:R-:W-:Y:S02]  /*26f40*/  MOV R21, R14 ;  /* 0x0000000e00157202 */ /* 0x000fe40000000f00 */
[----:B------:R-:W-:Y:S02]  /*26f50*/  MOV R22, R13 ;  /* 0x0000000d00167202 */ /* 0x000fe40000000f00 */
[----:B------:R-:W-:Y:S01]  /*26f60*/  MOV R23, R12 ;  /* 0x0000000c00177202 */ /* 0x000fe20000000f00 */
[----:B------:R-:W-:Y:S01]  /*26f70*/  STL [R1+0x3bf0], R20 ;  /* 0x003bf01401007387 */ /* 0x000fe20000100800 */
[----:B------:R-:W-:-:S03]  /*26f80*/  MOV R15, R27 ;  /* 0x0000001b000f7202 */ /* 0x000fc60000000f00 */
[----:B------:R0:W-:Y:S01]  /*26f90*/  STL [R1+0x3bec], R21 ;  /* 0x003bec1501007387 */ /* 0x0001e20000100800 */
[----:B------:R-:W-:-:S03]  /*26fa0*/  MOV R13, R24 ;  /* 0x00000018000d7202 */ /* 0x000fc60000000f00 */
[----:B------:R-:W-:Y:S01]  /*26fb0*/  STL [R1+0x3be8], R22 ;  /* 0x003be81601007387 */ /* 0x000fe20000100800 */
[----:B------:R-:W-:-:S03]  /*26fc0*/  MOV R14, R25 ;  /* 0x00000019000e7202 */ /* 0x000fc60000000f00 */
[----:B------:R1:W-:Y:S04]  /*26fd0*/  STL [R1+0x3be4], R23 ;  /* 0x003be41701007387 */ /* 0x0003e80000100800 */
[----:B0-----:R-:W2:Y:S04]  /*26fe0*/  LDL.LU.64 R20, [R1+0xa0] ;  /* 0x0000a00001147983 */ /* 0x001ea80000300a00 */
[----:B------:R-:W2:Y:S04]  /*26ff0*/  LDL.LU.64 R26, [R1+0x3c58] ;  /* 0x003c5800011a7983 */ /* 0x000ea80000300a00 */
[----:B------:R-:W2:Y:S04]  /*27000*/  LDL.LU.64 R24, [R1+0x3c50] ;  /* 0x003c500001187983 */ /* 0x000ea80000300a00 */
[----:B------:R0:W-:Y:S01]  /*27010*/  STL.64 [R1+0x3c08], R4 ;  /* 0x003c080401007387 */ /* 0x0001e20000100a00 */
[----:B--2---:R-:W-:-:S15]  /*27020*/  HMMA.16816.F32 R24, R8, R20, R24 ;  /* 0x000000140818723c */ /* 0x004fde0000001818 */
[----:B------:R-:W-:-:S09]  /*27030*/  NOP ;  /* 0x0000000000007918 */ /* 0x000fd20000000000 */
[----:B-1----:R-:W-:Y:S02]  /*27040*/  MOV R23, R26 ;  /* 0x0000001a00177202 */ /* 0x002fe40000000f00 */
[----:B------:R-:W-:Y:S02]  /*27050*/  MOV R12, R27 ;  /* 0x0000001b000c7202 */ /* 0x000fe40000000f00 */
[----:B------:R-:W2:Y:S01]  /*27060*/  LDL.LU.64 R26, [R1+0x3c48] ;  /* 0x003c4800011a7983 */ /* 0x000ea20000300a00 */
[----:B0-----:R-:W-:Y:S01]  /*27070*/  MOV R5, R6 ;  /* 0x0000000600057202 */ /* 0x001fe20000000f00 */
[----:B------:R-:W-:Y:S01]  /*27080*/  IMAD.MOV.U32 R22, RZ, RZ, R25 ;  /* 0x000000ffff167224 */ /* 0x000fe200078e0019 */
[----:B------:R-:W-:Y:S02]  /*27090*/  MOV R6, R21 ;  /* 0x0000001500067202 */ /* 0x000fe40000000f00 */
[----:B------:R-:W-:Y:S02]  /*270a0*/  MOV R21, R24 ;  /* 0x0000001800157202 */ /* 0x000fe40000000f00 */
[----:B------:R-:W3:Y:S04]  /*270b0*/  LDL.LU.64 R24, [R1+0x3c40] ;  /* 0x003c400001187983 */ /* 0x000ee80000300a00 */
[----:B------:R-:W-:Y:S04]  /*270c0*/  STL.64 [R1+0x3c00], R14 ;  /* 0x003c000e01007387 */ /* 0x000fe80000100a00 */
[----:B------:R2:W-:Y:S02]  /*270d0*/  STL.64 [R1+0x3bf8], R12 ;  /* 0x003bf80c01007387 */ /* 0x0005e40000100a00 */
[----:B--2---:R-:W-:-:S02]  /*270e0*/  MOV R12, R26 ;  /* 0x0000001a000c7202 */ /* 0x004fc40000000f00 */
[----:B------:R-:W3:Y:S01]  /*270f0*/  LDL.LU R26, [R1+0x3c3c] ;  /* 0x003c3c00011a7983 */ /* 0x000ee20000300800 */
[----:B------:R-:W-:-:S03]  /*27100*/  MOV R13, R27 ;  /* 0x0000001b000d7202 */ /* 0x000fc60000000f00 */
[----:B------:R-:W3:Y:S04]  /*27110*/  LDL.LU R27, [R1+0x3c38] ;  /* 0x003c3800011b7983 */ /* 0x000ee80000300800 */
[----:B------:R-:W2:Y:S04]  /*27120*/  LDL.LU R14, [R1+0x18] ;  /* 0x00001800010e7983 */ /* 0x000ea80000300800 */
[----:B------:R-:W2:Y:S01]  /*27130*/  LDL.LU R15, [R1+0x1c] ;  /* 0x00001c00010f7983 */ /* 0x000ea20000300800 */
[----:B------:R-:W-:Y:S01]  /*27140*/  IMAD.MOV.U32 R4, RZ, RZ, R7 ;  /* 0x000000ffff047224 */ /* 0x000fe200078e0007 */
[----:B------:R-:W-:-:S02]  /*27150*/  MOV R7, R20 ;  /* 0x0000001400077202 */ /* 0x000fc40000000f00 */
[----:B----4-:R-:W-:Y:S01]  /*27160*/  MOV R20, R16 ;  /* 0x0000001000147202 */ /* 0x010fe20000000f00 */
[----:B---3--:R-:W-:Y:S01]  /*27170*/  HMMA.16816.F32 R24, R8, R16, R24 ;  /* 0x000000100818723c */ /* 0x008fe20000001818 */
[----:B--2---:R0:W-:Y:S04]  /*27180*/  STL.64 [R1+0x3c18], R14 ;  /* 0x003c180e01007387 */ /* 0x0041e80000100a00 */
[----:B------:R1:W-:Y:S01]  /*27190*/  STL.64 [R1+0x3c10], R12 ;  /* 0x003c100c01007387 */ /* 0x0003e20000100a00 */
[----:B0-----:R-:W-:Y:S02]  /*271a0*/  MOV R14, R18 ;  /* 0x00000012000e7202 */ /* 0x001fe40000000f00 */
[----:B------:R-:W-:Y:S01]  /*271b0*/  MOV R15, R3 ;  /* 0x00000003000f7202 */ /* 0x000fe20000000f00 */
[----:B-1----:R-:W2:Y:S01]  /*271c0*/  LDL.LU R12, [R1+0x20] ;  /* 0x00002000010c7983 */ /* 0x002ea20000300800 */
[----:B------:R-:W-:Y:S01]  /*271d0*/  IMAD.MOV.U32 R13, RZ, RZ, R19 ;  /* 0x000000ffff0d7224 */ /* 0x000fe200078e0013 */
[----:B------:R-:W-:-:S02]  /*271e0*/  MOV R3, R17 ;  /* 0x0000001100037202 */ /* 0x000fc40000000f00 */
[----:B------:R-:W2:Y:S04]  /*271f0*/  LDL.LU.64 R18, [R1+0x3c30] ;  /* 0x003c300001127983 */ /* 0x000ea80000300a00 */
[----:B------:R-:W2:Y:S01]  /*27200*/  LDL.LU.64 R16, [R1+0x3c28] ;  /* 0x003c280001107983 */ /* 0x000ea20000300a00 */
[----:B------:R-:W-:Y:S01]  /*27210*/  IMAD.MOV.U32 R8, RZ, RZ, R7 ;  /* 0x000000ffff087224 */ /* 0x000fe200078e0007 */
[----:B------:R-:W-:-:S04]  /*27220*/  MOV R9, R6 ;  /* 0x0000000600097202 */ /* 0x000fc80000000f00 */
[----:B------:R0:W-:Y:S04]  /*27230*/  STL.64 [R1+0x3b90], R26 ;  /* 0x003b901a01007387 */ /* 0x0001e80000100a00 */
[----:B------:R1:W-:Y:S01]  /*27240*/  STL.64 [R1+0x3b88], R24 ;  /* 0x003b881801007387 */ /* 0x0003e20000100a00 */
[----:B0-----:R-:W-:Y:S02]  /*27250*/  MOV R26, R29 ;  /* 0x0000001d001a7202 */ /* 0x001fe40000000f00 */
[----:B------:R-:W-:Y:S01]  /*27260*/  MOV R27, R0 ;  /* 0x00000000001b7202 */ /* 0x000fe20000000f00 */
[----:B-1----:R-:W3:Y:S04]  /*27270*/  LDL.LU R24, [R1] ;  /* 0x0000000001187983 */ /* 0x002ee80000300800 */
[----:B------:R-:W3:Y:S04]  /*27280*/  LDL.LU R25, [R1+0x4] ;  /* 0x0000040001197983 */ /* 0x000ee80000300800 */
[----:B------:R-:W4:Y:S04]  /*27290*/  LDL.LU R29, [R1+0x3c24] ;  /* 0x003c2400011d7983 */ /* 0x000f280000300800 */
        /* <DEDUP_REMOVED lines=8> */
[C---:B---3--:R-:W-:Y:S03]  /*27320*/  HMMA.16816.F32 R24, R16.reuse, R8, R24 ;  /* 0x000000081018723c */ /* 0x048fe60000001818 */
[----:B------:R-:W0:Y:S03]  /*27330*/  LDSM.16.MT88.4 R8, [R2+UR6+0x22000] ;  /* 0x022000060208783b */ /* 0x000e260008004200 */
[----:B--2---:R-:W-:-:S15]  /*27340*/  HMMA.16816.F32 R12, R16, R4, R12 ;  /* 0x00000004100c723c */ /* 0x004fde000000180c */
[----:B------:R-:W-:-:S09]  /*27350*/  NOP ;  /* 0x0000000000007918 */ /* 0x000fd20000000000 */
[----:B-1----:R-:W-:Y:S01]  /*27360*/  MOV R6, R14 ;  /* 0x0000000e00067202 */ /* 0x002fe20000000f00 */
[----:B------:R-:W-:Y:S01]  /*27370*/  IMAD.MOV.U32 R5, RZ, RZ, R13 ;  /* 0x000000ffff057224 */ /* 0x000fe200078e000d */
[----:B------:R-:W-:Y:S02]  /*27380*/  MOV R7, R15 ;  /* 0x0000000f00077202 */ /* 0x000fe40000000f00 */
[----:B------:R-:W-:Y:S01]  /*27390*/  MOV R4, R12 ;  /* 0x0000000c00047202 */ /* 0x000fe20000000f00 */
[----:B------:R-:W2:Y:S04]  /*273a0*/  LDL.LU.64 R14, [R1+0x3c00] ;  /* 0x003c0000010e7983 */ /* 0x000ea80000300a00 */
[----:B------:R-:W3:Y:S04]  /*273b0*/  LDL.LU.64 R12, [R1+0x3bf8] ;  /* 0x003bf800010c7983 */ /* 0x000ee80000300a00 */
[----:B------:R-:W-:Y:S04]  /*273c0*/  STL [R1+0x3b80], R4 ;  /* 0x003b800401007387 */ /* 0x000fe80000100800 */
[----:B------:R-:W-:Y:S04]  /*273d0*/  STL [R1+0x3b7c], R5 ;  /* 0x003b7c0501007387 */ /* 0x000fe80000100800 */
[----:B------:R-:W-:Y:S04]  /*273e0*/  STL [R1+0x3b78], R7 ;  /* 0x003b780701007387 */ /* 0x000fe80000100800 */
[----:B------:R-:W-:Y:S04]  /*273f0*/  STL [R1+0x3b18], R2 ;  /* 0x003b180201007387 */ /* 0x000fe80000100800 */
[----:B------:R-:W-:Y:S04]  /*27400*/  STL.64 [R1], R24 ;  /* 0x0000001801007387 */ /* 0x000fe80000100a00 */
[----:B------:R-:W-:Y:S04]  /*27410*/  STL.64 [R1+0x8], R26 ;  /* 0x0000081a01007387 */ /* 0x000fe80000100a00 */
[----:B----4-:R-:W1:Y:S04]  /*27420*/  LDSM.16.M88.4 R24, [R0+UR6+0x100] ;  /* 0x000100060018783b */ /* 0x010e680008000200 */
[----:B0-----:R-:W-:Y:S04]  /*27430*/  STL.64 [R1+0x3b00], R10 ;  /* 0x003b000a01007387 */ /* 0x001fe80000100a00 */
[----:B------:R0:W-:Y:S02]  /*27440*/  STL.64 [R1+0x3af8], R8 ;  /* 0x003af80801007387 */ /* 0x0001e40000100a00 */
[----:B0-----:R-:W-:-:S02]  /*27450*/  MOV R8, R20 ;  /* 0x0000001400087202 */ /* 0x001fc40000000f00 */
[----:B------:R-:W4:Y:S01]  /*27460*/  LDL.LU R20, [R1+0x3bf0] ;  /* 0x003bf00001147983 */ /* 0x000f220000300800 */
[----:B------:R-:W-:-:S03]  /*27470*/  MOV R9, R3 ;  /* 0x0000000300097202 */ /* 0x000fc60000000f00 */
[----:B------:R-:W4:Y:S04]  /*27480*/  LDL.LU R10, [R1+0xe8] ;  /* 0x0000e800010a7983 */ /* 0x000f280000300800 */
[----:B-1----:R-:W-:Y:S01]  /*27490*/  STL [R1+0xb0], R24 ;  /* 0x0000b01801007387 */ /* 0x002fe20000100800 */
[----:B------:R-:W-:-:S03]  /*274a0*/  MOV R3, R25 ;  /* 0x0000001900037202 */ /* 0x000fc60000000f00 */
[----:B------:R-:W-:Y:S04]  /*274b0*/  STL.64 [R1+0xb8], R26 ;  /* 0x0000b81a01007387 */ /* 0x000fe80000100a00 */
[----:B------:R-:W0:Y:S04]  /*274c0*/  LDSM.16.M88.4 R24, [R0+UR6+0x8100] ;  /* 0x008100060018783b */ /* 0x000e280008000200 */
[----:B------:R-:W-:Y:S04]  /*274d0*/  STL [R1+0x3b1c], R3 ;  /* 0x003b1c0301007387 */ /* 0x000fe80000100800 */
[----:B0-----:R-:W-:Y:S04]  /*274e0*/  STL.64 [R1+0xc0], R24 ;  /* 0x0000c01801007387 */ /* 0x001fe80000100a00 */
[----:B------:R-:W-:Y:S04]  /*274f0*/  STL.64 [R1+0xc8], R26 ;  /* 0x0000c81a01007387 */ /* 0x000fe80000100a00 */
[----:B------:R-:W0:Y:S04]  /*27500*/  LDSM.16.M88.4 R24, [R0+UR6+0x10100] ;  /* 0x010100060018783b */ /* 0x000e280008000200 */
[----:B0-----:R-:W-:Y:S04]  /*27510*/  STL.64 [R1+0xd0], R24 ;  /* 0x0000d01801007387 */ /* 0x001fe80000100a00 */
[----:B------:R-:W-:Y:S04]  /*27520*/  STL.64 [R1+0xd8], R26 ;  /* 0x0000d81a01007387 */ /* 0x000fe80000100a00 */
[----:B------:R-:W0:Y:S01]  /*27530*/  LDSM.16.M88.4 R24, [R0+UR6+0x18100] ;  /* 0x018100060018783b */ /* 0x000e220008000200 */
[----:B------:R-:W-:-:S03]  /*27540*/  IMAD.MOV.U32 R11, RZ, RZ, R29 ;  /* 0x000000ffff0b7224 */ /* 0x000fc600078e001d */
[----:B0-----:R0:W-:Y:S01]  /*27550*/  STL.64 [R1+0xf0], R24 ;  /* 0x0000f01801007387 */ /* 0x0011e20000100a00 */
[----:B------:R-:W-:-:S03]  /*27560*/  MOV R29, R27 ;  /* 0x0000001b001d7202 */ /* 0x000fc60000000f00 */
[----:B------:R1:W-:Y:S01]  /*27570*/  STL [R1+0xf8], R26 ;  /* 0x0000f81a01007387 */ /* 0x0003e20000100800 */
[----:B0-----:R-:W-:Y:S01]  /*27580*/  MOV R24, R21 ;  /* 0x0000001500187202 */ /* 0x001fe20000000f00 */
[----:B-1----:R-:W-:Y:S02]  /*27590*/  IMAD.MOV.U32 R26, RZ, RZ, R23 ;  /* 0x000000ffff1a7224 */ /* 0x002fe400078e0017 */
[----:B------:R-:W4:Y:S01]  /*275a0*/  LDL.LU R21, [R1+0x3bec] ;  /* 0x003bec0001157983 */ /* 0x000f220000300800 */
[----:B------:R-:W-:-:S03]  /*275b0*/  MOV R25, R22 ;  /* 0x0000001600197202 */ /* 0x000fc60000000f00 */
[----:B------:R-:W4:Y:S04]  /*275c0*/  LDL.LU R22, [R1+0x3be8] ;  /* 0x003be80001167983 */ /* 0x000f280000300800 */
[----:B------:R-:W4:Y:S01]  /*275d0*/  LDL.LU R23, [R1+0x3be4] ;  /* 0x003be40001177983 */ /* 0x000f220000300800 */
[----:B---3--:R-:W-:-:S03]  /*275e0*/  MOV R27, R12 ;  /* 0x0000000c001b7202 */ /* 0x008fc60000000f00 */
[----:B------:R-:W3:Y:S04]  /*275f0*/  LDL.LU R12, [R1+0x3be0] ;  /* 0x003be000010c7983 */ /* 0x000ee80000300800 */
[----:B------:R0:W-:Y:S04]  /*27600*/  STL.64 [R1+0x3ba0], R26 ;  /* 0x003ba01a01007387 */ /* 0x0001e80000100a00 */
[----:B------:R1:W-:Y:S01]  /*27610*/  STL.64 [R1+0x3b98], R24 ;  /* 0x003b981801007387 */ /* 0x0003e20000100a00 */
[----:B0-----:R-:W-:Y:S02]  /*27620*/  MOV R26, R28 ;  /* 0x0000001c001a7202 */ /* 0x001fe40000000f00 */
[----:B-1----:R-:W-:-:S02]  /*27630*/  MOV R24, R13 ;  /* 0x0000000d00187202 */ /* 0x002fc40000000f00 */
[----:B------:R-:W3:Y:S01]  /*27640*/  LDL.LU R13, [R1+0x3bdc] ;  /* 0x003bdc00010d7983 */ /* 0x000ee20000300800 */
[----:B--2---:R-:W-:-:S03]  /*27650*/  MOV R25, R14 ;  /* 0x0000000e00197202 */ /* 0x004fc60000000f00 */
[----:B------:R-:W3:Y:S04]  /*27660*/  LDL.LU R14, [R1+0x3bd8] ;  /* 0x003bd800010e7983 */ /* 0x000ee80000300800 */
[----:B------:R-:W2:Y:S01]  /*27670*/  LDL.LU R28, [R1+0x3bd4] ;  /* 0x003bd400011c7983 */ /* 0x000ea20000300800 */
[----:B------:R-:W-:-:S03]  /*27680*/  IMAD.MOV.U32 R27, RZ, RZ, R15 ;  /* 0x000000ffff1b7224 */ /* 0x000fc600078e000f */
[----:B------:R-:W3:Y:S04]  /*27690*/  LDL.LU R15, [R1+0x3bd0] ;  /* 0x003bd000010f7983 */ /* 0x000ee80000300800 */
[----:B------:R4:W-:Y:S04]  /*276a0*/  STL.64 [R1+0x3bb8], R26 ;  /* 0x003bb81a01007387 */ /* 0x0009e80000100a00 */
[----:B------:R0:W-:Y:S01]  /*276b0*/  STL.64 [R1+0x3bb0], R24 ;  /* 0x003bb01801007387 */ /* 0x0001e20000100a00 */
[----:B----4-:R-:W-:-:S03]  /*276c0*/  MOV R27, R20 ;  /* 0x00000014001b7202 */ /* 0x010fc60000000f00 */
[----:B------:R-:W-:Y:S04]  /*276d0*/  STL [R1+0x3a94], R29 ;  /* 0x003a941d01007387 */ /* 0x000fe80000100800 */
[----:B------:R1:W-:Y:S01]  /*276e0*/  STL [R1+0x3968], R0 ;  /* 0x0039680001007387 */ /* 0x0003e20000100800 */
[----:B------:R-:W-:Y:S02]  /*276f0*/  MOV R26, R21 ;  /* 0x00000015001a7202 */ /* 0x000fe40000000f00 */
[----:B0-----:R-:W-:Y:S02]  /*27700*/  MOV R25, R22 ;  /* 0x0000001600197202 */ /* 0x001fe40000000f00 */
[----:B------:R-:W-:Y:S02]  /*27710*/  MOV R24, R23 ;  /* 0x0000001700187202 */ /* 0x000fe40000000f00 */
[----:B--2---:R-:W0:Y:S01]  /*27720*/  LDSM.16.MT88.4 R20, [R28+UR6+0x22000] ;  /* 0x022000061c14783b */ /* 0x004e220008004200 */
[----:B---3--:R-:W-:Y:S03]  /*27730*/  HMMA.16816.F32 R12, R16, R8, R12 ;  /* 0x00000008100c723c */ /* 0x008fe6000000180c */
[----:B------:R-:W-:-:S15]  /*27740*/  STL [R1+0x3b20], R28 ;  /* 0x003b201c01007387 */ /* 0x000fde0000100800 */
[----:B------:R-:W-:-:S06]  /*27750*/  NOP ;  /* 0x0000000000007918 */ /* 0x000fcc0000000000 */
[----:B------:R-:W-:Y:S01]  /*27760*/  MOV R8, R14 ;  /* 0x0000000e00087202 */ /* 0x000fe20000000f00 */
[----:B------:R-:W-:Y:S01]  /*27770*/  IMAD.MOV.U32 R16, RZ, RZ, R12 ;  /* 0x000000ffff107224 */ /* 0x000fe200078e000c */
[----:B-1----:R-:W-:Y:S02]  /*27780*/  MOV R0, R15 ;  /* 0x0000000f00007202 */ /* 0x002fe40000000f00 */
[----:B------:R-:W-:Y:S01]  /*27790*/  MOV R9, R13 ;  /* 0x0000000d00097202 */ /* 0x000fe20000000f00 */
[----:B0-----:R0:W-:Y:S04]  /*277a0*/  STL.64 [R1+0x3ab0], R22 ;  /* 0x003ab01601007387 */ /* 0x0011e80000100a00 */
[----:B------:R-:W-:Y:S04]  /*277b0*/  STL.64 [R1+0x3aa8], R20 ;  /* 0x003aa81401007387 */ /* 0x000fe80000100a00 */
[----:B0-----:R-:W2:Y:S04]  /*277c0*/  LDL.64 R22, [R1+0x78] ;  /* 0x0000780001167983 */ /* 0x001ea80000100a00 */
[----:B------:R-:W2:Y:S04]  /*277d0*/  LDL.LU.64 R14, [R1+0x3bc8] ;  /* 0x003bc800010e7983 */ /* 0x000ea80000300a00 */
[----:B------:R-:W2:Y:S04]  /*277e0*/  LDL.LU.64 R12, [R1+0x3bc0] ;  /* 0x003bc000010c7983 */ /* 0x000ea80000300a00 */
[----:B------:R-:W-:Y:S04]  /*277f0*/  STL [R1+0x3b30], R0 ;  /* 0x003b300001007387 */ /* 0x000fe80000100800 */
[----:B------:R-:W-:Y:S04]  /*27800*/  STL [R1+0x3b2c], R8 ;  /* 0x003b2c0801007387 */ /* 0x000fe80000100800 */
[----:B------:R-:W-:Y:S04]  /*27810*/  STL [R1+0x3b28], R9 ;  /* 0x003b280901007387 */ /* 0x000fe80000100800 */
[----:B------:R0:W-:Y:S04]  /*27820*/  STL.64 [R1+0x3ba8], R10 ;  /* 0x003ba80a01007387 */ /* 0x0001e80000100a00 */
[----:B0-----:R-:W3:Y:S04]  /*27830*/  LDL.LU.64 R10, [R1+0x88] ;  /* 0x00008800010a7983 */ /* 0x001ee80000300a00 */
[----:B------:R-:W-:Y:S04]  /*27840*/  STL [R1+0x3b24], R16 ;  /* 0x003b241001007387 */ /* 0x000fe80000100800 */
[----:B------:R-:W4:Y:S04]  /*27850*/  LDL.LU R18, [R1+0xa8] ;  /* 0x0000a80001127983 */ /* 0x000f280000300800 */
[----:B------:R-:W4:Y:S01]  /*27860*/  LDL.LU R19, [R1+0xac] ;  /* 0x0000ac0001137983 */ /* 0x000f220000300800 */
[----:B--2---:R-:W-:-:S15]  /*27870*/  HMMA.16816.F32 R24, R12, R22, R24 ;  /* 0x000000160c18723c */ /* 0x004fde0000001818 */
[----:B------:R-:W-:-:S09]  /*27880*/  NOP ;  /* 0x0000000000007918 */ /* 0x000fd20000000000 */
[----:B------:R-:W-:Y:S01]  /*27890*/  MOV R20, R26 ;  /* 0x0000001a00147202 */ /* 0x000fe20000000f00 */
[----:B------:R-:W-:Y:S01]  /*278a0*/  IMAD.MOV.U32 R29, RZ, RZ, R24 ;  /* 0x000000ffff1d7224 */ /* 0x000fe200078e0018 */
[----:B------:R-:W-:Y:S02]  /*278b0*/  MOV R17, R27 ;  /* 0x0000001b00117202 */ /* 0x000fe40000000f00 */
[----:B------:R-:W-:Y:S01]  /*278c0*/  MOV R21, R25 ;  /* 0x0000001900157202 */ /* 0x000fe20000000f00 */
[----:B------:R-:W2:Y:S04]  /*278d0*/  LDL.LU.64 R26, [R1+0x3bb8] ;  /* 0x003bb800011a7983 */ /* 0x000ea80000300a00 */
[----:B------:R-:W2:Y:S01]  /*278e0*/  LDL.LU.64 R24, [R1+0x3bb0] ;  /* 0x003bb00001187983 */ /* 0x000ea20000300a00 */
[----:B------:R-:W-:-:S03]  /*278f0*/  MOV R7, R22 ;  /* 0x0000001600077202 */ /* 0x000fc60000000f00 */
[----:B------:R0:W-:Y:S01]  /*27900*/  STL.64 [R1+0x3b60], R20 ;  /* 0x003b601401007387 */ /* 0x0001e20000100a00 */
[----:B---3--:R-:W-:Y:S01]  /*27910*/  MOV R4, R10 ;  /* 0x0000000a00047202 */ /* 0x008fe20000000f00 */
[----:B------:R-:W-:Y:S02]  /*27920*/  IMAD.MOV.U32 R5, RZ, RZ, R11 ;  /* 0x000000ffff057224 */ /* 0x000fe400078e000b */
[----:B0-----:R-:W3:Y:S04]  /*27930*/  LDL.LU R20, [R1+0x20] ;  /* 0x0000200001147983 */ /* 0x001ee80000300800 */
[----:B------:R-:W3:Y:S04]  /*27940*/  LDL.LU R21, [R1+0x24] ;  /* 0x0000240001157983 */ /* 0x000ee80000300800 */
[----:B------:R-:W3:Y:S04]  /*27950*/  LDL.LU R22, [R1+0x28] ;  /* 0x0000280001167983 */ /* 0x000ee80000300800 */
[----:B------:R-:W3:Y:S04]  /*27960*/  LDL.LU R23, [R1+0x2c] ;  /* 0x00002c0001177983 */ /* 0x000ee80000300800 */
[----:B------:R0:W-:Y:S01]  /*27970*/  STL [R1+0x3b34], R29 ;  /* 0x003b341d01007387 */ /* 0x0001e20000100800 */
[----:B--2---:R-:W-:Y:S03]  /*27980*/  HMMA.16816.F32 R24, R12, R10, R24 ;  /* 0x0000000a0c18723c */ /* 0x004fe60000001818 */
[----:B------:R-:W2:-:S15]  /*27990*/  LDL.LU.64 R10, [R1+0x3ba8] ;  /* 0x003ba800010a7983 */ /* 0x000e9e0000300a00 */
[----:B------:R-:W-:-:S06]  /*279a0*/  NOP ;  /* 0x0000000000007918 */ /* 0x000fcc0000000000 */
[----:B------:R-:W-:Y:S02]  /*279b0*/  MOV R3, R26 ;  /* 0x0000001a00037202 */ /* 0x000fe40000000f00 */
[----:B------:R-:W-:Y:S02]  /*279c0*/  MOV R2, R27 ;  /* 0x0000001b00027202 */ /* 0x000fe40000000f00 */
[----:B------:R-:W-:Y:S01]  /*279d0*/  MOV R16, R24 ;  /* 0x0000001800107202 */ /* 0x000fe20000000f00 */
[----:B------:R-:W4:Y:S01]  /*279e0*/  LDL.LU.64 R26, [R1+0x3ba0] ;  /* 0x003ba000011a7983 */ /* 0x000f220000300a00 */
[----:B------:R-:W-:-:S03]  /*279f0*/  MOV R28, R25 ;  /* 0x00000019001c7202 */ /* 0x000fc60000000f00 */
[----:B------:R-:W4:Y:S02]  /*27a00*/  LDL.LU.64 R24, [R1+0x3b98] ;  /* 0x003b980001187983 */ /* 0x000f240000300a00 */
[----:B----4-:R-:W-:-:S15]  /*27a10*/  HMMA.16816.F32 R24, R12, R18, R24 ;  /* 0x000000120c18723c */ /* 0x010fde0000001818 */
[----:B------:R-:W-:-:S09]  /*27a20*/  NOP ;  /* 0x0000000000007918 */ /* 0x000fd20000000000 */
[----:B------:R-:W-:Y:S01]  /*27a30*/  MOV R8, R26 ;  /* 0x0000001a00087202 */ /* 0x000fe20000000f00 */
[----:B0-----:R-:W-:Y:S01]  /*27a40*/  IMAD.MOV.U32 R29, RZ, RZ, R24 ;  /* 0x000000ffff1d7224 */ /* 0x001fe200078e0018 */
[----:B------:R-:W-:Y:S02]  /*27a50*/  MOV R9, R27 ;  /* 0x0000001b00097202 */ /* 0x000fe40000000f00 */
[----:B------:R-:W-:Y:S01]  /*27a60*/  MOV R0, R25 ;  /* 0x0000001900007202 */ /* 0x000fe20000000f00 */
[----:B------:R-:W4:Y:S04]  /*27a70*/  LDL.LU.64 R26, [R1+0x3b90] ;  /* 0x003b9000011a7983 */ /* 0x000f280000300a00 */
[----:B------:R-:W4:Y:S04]  /*27a80*/  LDL.LU.64 R24, [R1+0x3b88] ;  /* 0x003b880001187983 */ /* 0x000f280000300a00 */
[----:B------:R0:W-:Y:S04]  /*27a90*/  STL.64 [R1+0x3b40], R18 ;  /* 0x003b401201007387 */ /* 0x0001e80000100a00 */
[----:B------:R-:W-:Y:S01]  /*27aa0*/  STL.64 [R1+0x3b38], R16 ;  /* 0x003b381001007387 */ /* 0x000fe20000100a00 */
[----:B0-----:R-:W-:Y:S01]  /*27ab0*/  MOV R18, R4 ;  /* 0x0000000400127202 */ /* 0x001fe20000000f00 */
[----:B------:R-:W-:-:S02]  /*27ac0*/  IMAD.MOV.U32 R19, RZ, RZ, R5 ;  /* 0x000000ffff137224 */ /* 0x000fc400078e0005 */
[----:B------:R-:W3:Y:S04]  /*27ad0*/  LDL.LU R4, [R1+0x3b80] ;  /* 0x003b800001047983 */ /* 0x000ee80000300800 */
[----:B------:R-:W3:Y:S04]  /*27ae0*/  LDL.LU R5, [R1+0x3b7c] ;  /* 0x003b7c0001057983 */ /* 0x000ee80000300800 */
[----:B------:R0:W-:Y:S02]  /*27af0*/  STL.64 [R1+0x3b58], R18 ;  /* 0x003b581201007387 */ /* 0x0001e40000100a00 */
[----:B0-----:R-:W-:-:S02]  /*27b00*/  MOV R18, R7 ;  /* 0x0000000700127202 */ /* 0x001fc40000000f00 */
[----:B------:R-:W3:Y:S04]  /*27b10*/  LDL.LU R7, [R1+0x3b78] ;  /* 0x003b780001077983 */ /* 0x000ee80000300800 */
[----:B------:R-:W3:Y:S04]  /*27b20*/  LDL.LU R19, [R1+0x7c] ;  /* 0x00007c0001137983 */ /* 0x000ee80000300800 */
[----:B--2---:R0:W-:Y:S04]  /*27b30*/  STL.64 [R1+0x3b50], R10 ;  /* 0x003b500a01007387 */ /* 0x0041e80000100a00 */
[----:B------:R3:W-:Y:S01]  /*27b40*/  STL.64 [R1+0x3b48], R8 ;  /* 0x003b480801007387 */ /* 0x0007e20000100a00 */
[----:B----4-:R-:W-:Y:S07]  /*27b50*/  HMMA.16816.F32 R24, R12, R10, R24 ;  /* 0x0000000a0c18723c */ /* 0x010fee0000001818 */
[----:B0-----:R-:W-:-:S02]  /*27b60*/  MOV R10, R6 ;  /* 0x00000006000a7202 */ /* 0x001fc40000000f00 */
[----:B---3--:R-:W-:Y:S02]  /*27b70*/  MOV R8, R4 ;  /* 0x0000000400087202 */ /* 0x008fe40000000f00 */
[----:B------:R-:W2:Y:S01]  /*27b80*/  LDL.LU R4, [R1+0x3b74] ;  /* 0x003b740001047983 */ /* 0x000ea20000300800 */
[----:B------:R-:W-:-:S03]  /*27b90*/  MOV R9, R5 ;  /* 0x0000000500097202 */ /* 0x000fc60000000f00 */
[----:B------:R-:W2:Y:S04]  /*27ba0*/  LDL.LU R5, [R1+0x3b70] ;  /* 0x003b700001057983 */ /* 0x000ea80000300800 */
[----:B------:R-:W2:Y:S01]  /*27bb0*/  LDL.LU R6, [R1+0x3b6c] ;  /* 0x003b6c0001067983 */ /* 0x000ea20000300800 */
[----:B------:R-:W-:-:S03]  /*27bc0*/  IMAD.MOV.U32 R11, RZ, RZ, R7 ;  /* 0x000000ffff0b7224 */ /* 0x000fc600078e0007 */
[----:B------:R-:W2:Y:S04]  /*27bd0*/  LDL.LU R7, [R1+0x3b68] ;  /* 0x003b680001077983 */ /* 0x000ea80000300800 */
[----:B------:R-:W3:Y:S04]  /*27be0*/  LDL.LU R12, [R1] ;  /* 0x00000000010c7983 */ /* 0x000ee80000300800 */
[----:B------:R-:W3:Y:S04]  /*27bf0*/  LDL.LU R13, [R1+0x4] ;  /* 0x00000400010d7983 */ /* 0x000ee80000300800 */
[----:B------:R-:W3:Y:S04]  /*27c00*/  LDL.LU R14, [R1+0x8] ;  /* 0x00000800010e7983 */ /* 0x000ee80000300800 */
[----:B------:R-:W3:Y:S04]  /*27c10*/  LDL.LU R15, [R1+0xc] ;  /* 0x00000c00010f7983 */ /* 0x000ee80000300800 */
[----:B------:R-:W-:Y:S04]  /*27c20*/  STL [R1+0x3ac0], R25 ;  /* 0x003ac01901007387 */ /* 0x000fe80000100800 */
[----:B------:R-:W-:Y:S04]  /*27c30*/  STL [R1+0x3abc], R26 ;  /* 0x003abc1a01007387 */ /* 0x000fe80000100800 */
[----:B------:R-:W-:Y:S01]  /*27c40*/  STL [R1+0x3ab8], R27 ;  /* 0x003ab81b01007387 */ /* 0x000fe20000100800 */
[----:B--2---:R-:W-:Y:S03]  /*27c50*/  HMMA.16816.F32 R16, R4, R18, R20 ;  /* 0x000000120410723c */ /* 0x004fe60000001814 */
[----:B------:R-:W2:-:S15]  /*27c60*/  LDL.LU.64 R20, [R1+0x3b60] ;  /* 0x003b600001147983 */ /* 0x000e9e0000300a00 */
[----:B------:R-:W-:-:S05]  /*27c70*/  NOP ;  /* 0x0000000000007918 */ /* 0x000fca0000000000 */
[----:B------:R0:W-:Y:S01]  /*27c80*/  STL.64 [R1+0x20], R16 ;  /* 0x0000201001007387 */ /* 0x0001e20000100a00 */
[----:B------:R-:W-:Y:S02]  /*27c90*/  MOV R23, R18 ;  /* 0x0000001200177202 */ /* 0x000fe40000000f00 */
[----:B------:R-:W-:Y:S02]  /*27ca0*/  MOV R22, R19 ;  /* 0x0000001300167202 */ /* 0x000fe40000000f00 */
[----:B------:R-:W0:Y:S02]  /*27cb0*/  LDL.LU.64 R18, [R1+0x3b58] ;  /* 0x003b580001127983 */ /* 0x000e240000300a00 */
[----:B0-----:R-:W-:Y:S02]  /*27cc0*/  HMMA.16816.F32 R16, R4, R18, R8 ;  /* 0x000000120410723c */ /* 0x001fe40000001808 */
[----:B------:R-:W4:Y:S04]  /*27cd0*/  LDL.LU.64 R10, [R1+0x3b50] ;  /* 0x003b5000010a7983 */ /* 0x000f280000300a00 */
[----:B------:R-:W3:-:S15]  /*27ce0*/  LDL.LU.64 R8, [R1+0x3b48] ;  /* 0x003b480001087983 */ /* 0x000ede0000300a00 */
[----:B------:R-:W-:-:S02]  /*27cf0*/  NOP ;  /* 0x0000000000007918 */ /* 0x000fc40000000000 */
[----:B------:R0:W-:Y:S01]  /*27d00*/  STL [R1+0x1c], R19 ;  /* 0x00001c1301007387 */ /* 0x0001e20000100800 */
[----:B------:R-:W-:Y:S01]  /*27d10*/  IMAD.MOV.U32 R27, RZ, RZ, R18 ;  /* 0x000000ffff1b7224 */ /* 0x000fe200078e0012 */
[----:B------:R-:W-:Y:S02]  /*27d20*/  MOV R25, R16 ;  /* 0x0000001000197202 */ /* 0x000fe40000000f00 */
[----:B------:R-:W-:Y:S01]  /*27d30*/  MOV R26, R17 ;  /* 0x00000011001a7202 */ /* 0x000fe20000000f00 */
[----:B0-----:R-:W4:Y:S04]  /*27d40*/  LDL.LU.64 R18, [R1+0x3b40] ;  /* 0x003b400001127983 */ /* 0x001f280000300a00 */
[----:B------:R-:W2:Y:S04]  /*27d50*/  LDL.LU.64 R16, [R1+0x3b38] ;  /* 0x003b380001107983 */ /* 0x000ea80000300a00 */
[----:B------:R-:W-:Y:S04]  /*27d60*/  STL.64 [R1+0x3ad0], R26 ;  /* 0x003ad01a01007387 */ /* 0x000fe80000100a00 */
[----:B------:R0:W-:Y:S02]  /*27d70*/  STL.64 [R1+0x3ac8], R24 ;  /* 0x003ac81801007387 */ /* 0x0001e40000100a00 */
[----:B0-----:R-:W-:-:S02]  /*27d80*/  MOV R24, R29 ;  /* 0x0000001d00187202 */ /* 0x001fc40000000f00 */
[----:B------:R-:W4:Y:S01]  /*27d90*/  LDL.LU R29, [R1+0x3b34] ;  /* 0x003b3400011d7983 */ /* 0x000f220000300800 */
[----:B------:R-:W-:-:S03]  /*27da0*/  MOV R25, R0 ;  /* 0x0000000000197202 */ /* 0x000fc60000000f00 */
[----:B------:R-:W4:Y:S01]  /*27db0*/  LDL.LU R0, [R1+0x3b30] ;  /* 0x003b300001007983 */ /* 0x000f220000300800 */
[----:B---3--:R-:W-:Y:S02]  /*27dc0*/  MOV R26, R8 ;  /* 0x00000008001a7202 */ /* 0x008fe40000000f00 */
[----:B------:R-:W-:Y:S01]  /*27dd0*/  MOV R27, R9 ;  /* 0x00000009001b7202 */ /* 0x000fe20000000f00 */
[----:B------:R-:W3:Y:S04]  /*27de0*/  LDL.LU R8, [R1+0x3b2c] ;  /* 0x003b2c0001087983 */ /* 0x000ee80000300800 */
[----:B------:R-:W3:Y:S04]  /*27df0*/  LDL.LU R9, [R1+0x3b28] ;  /* 0x003b280001097983 */ /* 0x000ee80000300800 */
[----:B------:R0:W-:Y:S04]  /*27e00*/  STL.64 [R1+0x3ae0], R26 ;  /* 0x003ae01a01007387 */ /* 0x0001e80000100a00 */
[----:B------:R1:W-:Y:S01]  /*27e10*/  STL.64 [R1+0x3ad8], R24 ;  /* 0x003ad81801007387 */ /* 0x0003e20000100a00 */
[----:B0-----:R-:W-:-:S02]  /*27e20*/  MOV R26, R3 ;  /* 0x00000003001a7202 */ /* 0x001fc40000000f00 */
[----:B------:R-:W-:Y:S02]  /*27e30*/  MOV R27, R2 ;  /* 0x00000002001b7202 */ /* 0x000fe40000000f00 */
[----:B-1----:R-:W-:Y:S01]  /*27e40*/  MOV R25, R28 ;  /* 0x0000001c00197202 */ /* 0x002fe20000000f00 */
[----:B--2---:R-:W-:Y:S02]  /*27e50*/  IMAD.MOV.U32 R24, RZ, RZ, R16 ;  /* 0x000000ffff187224 */ /* 0x004fe400078e0010 */
[----:B------:R-:W2:Y:S04]  /*27e60*/  LDL.LU R16, [R1+0x3b24] ;  /* 0x003b240001107983 */ /* 0x000ea80000300800 */
[----:B------:R-:W3:Y:S04]  /*27e70*/  LDL.LU R28, [R1+0x3b20] ;  /* 0x003b2000011c7983 */ /* 0x000ee80000300800 */
[----:B------:R-:W3:Y:S04]  /*27e80*/  LDL.LU R3, [R1+0x3b1c] ;  /* 0x003b1c0001037983 */ /* 0x000ee80000300800 */
[----:B------:R-:W3:Y:S04]  /*27e90*/  LDL.LU R2, [R1+0x3b18] ;  /* 0x003b180001027983 */ /* 0x000ee80000300800 */
[----:B------:R0:W-:Y:S04]  /*27ea0*/  STL.64 [R1+0x3af0], R26 ;  /* 0x003af01a01007387 */ /* 0x0001e80000100a00 */
[----:B------:R4:W-:Y:S01]  /*27eb0*/  STL.64 [R1+0x3ae8], R24 ;  /* 0x003ae81801007387 */ /* 0x0009e20000100a00 */
[----:B0-----:R-:W-:-:S02]  /*27ec0*/  MOV R26, R20 ;  /* 0x00000014001a7202 */ /* 0x001fc40000000f00 */
[----:B------:R-:W-:Y:S02]  /*27ed0*/  MOV R27, R17 ;  /* 0x00000011001b7202 */ /* 0x000fe40000000f00 */
[----:B----4-:R-:W-:Y:S01]  /*27ee0*/  MOV R24, R29 ;  /* 0x0000001d00187202 */ /* 0x010fe20000000f00 */
[----:B------:R-:W-:Y:S02]  /*27ef0*/  IMAD.MOV.U32 R25, RZ, RZ, R21 ;  /* 0x000000ffff197224 */ /* 0x000fe400078e0015 */
[----:B------:R0:W-:Y:S04]  /*27f00*/  STL.64 [R1+0x3b10], R26 ;  /* 0x003b101a01007387 */ /* 0x0001e80000100a00 */
[----:B------:R2:W-:Y:S01]  /*27f10*/  STL.64 [R1+0x3b08], R24 ;  /* 0x003b081801007387 */ /* 0x0005e20000100a00 */
[----:B0-----:R-:W-:-:S02]  /*27f20*/  MOV R27, R0 ;  /* 0x00000000001b7202 */ /* 0x001fc40000000f00 */
[----:B--2---:R-:W-:Y:S02]  /*27f30*/  MOV R24, R16 ;  /* 0x0000001000187202 */ /* 0x004fe40000000f00 */
[----:B------:R-:W-:Y:S01]  /*27f40*/  HMMA.16816.F32 R16, R4, R18, R12 ;  /* 0x000000120410723c */ /* 0x000fe2000000180c */
[----:B---3--:R-:W0:Y:S05]  /*27f50*/  LDSM.16.MT88.4 R12, [R2+UR6+0x22400] ;  /* 0x02240006020c783b */ /* 0x008e2a0008004200 */
[----:B0-----:R-:W-:-:S15]  /*27f60*/  STL [R1+0x3a70], R12 ;  /* 0x003a700c01007387 */ /* 0x001fde0000100800 */
[----:B------:R-:W-:-:S02]  /*27f70*/  NOP ;  /* 0x0000000000007918 */ /* 0x000fc40000000000 */
[----:B------:R-:W-:Y:S04]  /*27f80*/  STL.64 [R1], R16 ;  /* 0x0000001001007387 */ /* 0x000fe80000100a00 */
[----:B------:R-:W-:Y:S04]  /*27f90*/  STL.64 [R1+0x8], R18 ;  /* 0x0000081201007387 */ /* 0x000fe80000100a00 */
[----:B------:R-:W0:Y:S01]  /*27fa0*/  LDSM.16.MT88.4 R16, [R28+UR6+0x22400] ;  /* 0x022400061c10783b */ /* 0x000e220008004200 */
[----:B------:R-:W-:-:S03]  /*27fb0*/  MOV R25, R9 ;  /* 0x0000000900197202 */ /* 0x000fc60000000f00 */
[----:B------:R1:W-:Y:S01]  /*27fc0*/  STL [R1+0x3a6c], R13 ;  /* 0x003a6c0d01007387 */ /* 0x0003e20000100800 */
[----:B------:R-:W-:-:S03]  /*27fd0*/  IMAD.MOV.U32 R26, RZ, RZ, R8 ;  /* 0x000000ffff1a7224 */ /* 0x000fc600078e0008 */
[----:B------:R-:W-:Y:S04]  /*27fe0*/  STL [R1+0x3a68], R14 ;  /* 0x003a680e01007387 */ /* 0x000fe80000100800 */
[----:B------:R-:W-:Y:S04]  /*27ff0*/  STL [R1+0x3a64], R15 ;  /* 0x003a640f01007387 */ /* 0x000fe80000100800 */
[----:B-1----:R-:W2:Y:S04]  /*28000*/  LDL.LU.64 R12, [R1+0xd0] ;  /* 0x0000d000010c7983 */ /* 0x002ea80000300a00 */
[----:B------:R-:W-:Y:S01]  /*28010*/  STL [R1+0x3a74], R28 ;  /* 0x003a741c01007387 */ /* 0x000fe20000100800 */
[----:B------:R-:W-:Y:S03]  /*28020*/  HMMA.16816.F32 R4, R4, R10, R24 ;  /* 0x0000000a0404723c */ /* 0x000fe60000001818 */
[----:B0-----:R0:W-:Y:S04]  /*28030*/  STL [R1+0x3a1c], R16 ;  /* 0x003a1c1001007387 */ /* 0x0011e80000100800 */
[----:B------:R1:W-:Y:S04]  /*28040*/  STL [R1+0x3a18], R17 ;  /* 0x003a181101007387 */ /* 0x0003e80000100800 */
[----:B------:R-:W-:Y:S04]  /*28050*/  STL [R1+0x3a14], R18 ;  /* 0x003a141201007387 */ /* 0x000fe80000100800 */
[----:B------:R-:W-:Y:S04]  /*28060*/  STL [R1+0x3a10], R19 ;  /* 0x003a101301007387 */ /* 0x000fe80000100800 */
[----:B0-----:R-:W3:Y:S04]  /*28070*/  LDL.LU R16, [R1+0xb0] ;  /* 0x0000b00001107983 */ /* 0x001ee80000300800 */
[----:B------:R-:W4:Y:S04]  /*28080*/  LDL.LU.64 R20, [R1+0xf0] ;  /* 0x0000f00001147983 */ /* 0x000f280000300a00 */
[----:B------:R-:W3:Y:S04]  /*28090*/  LDL.LU.64 R26, [R1+0x3b10] ;  /* 0x003b1000011a7983 */ /* 0x000ee80000300a00 */
[----:B------:R-:W3:Y:S04]  /*280a0*/  LDL.LU.64 R24, [R1+0x3b08] ;  /* 0x003b080001187983 */ /* 0x000ee80000300a00 */
[----:B------:R-:W3:Y:S04]  /*280b0*/  LDL.LU.64 R10, [R1+0x3b00] ;  /* 0x003b0000010a7983 */ /* 0x000ee80000300a00 */
[----:B------:R-:W3:Y:S01]  /*280c0*/  LDL.LU.64 R8, [R1+0x3af8] ;  /* 0x003af80001087983 */ /* 0x000ee20000300a00 */
[----:B-1----:R-:W-:-:S02]  /*280d0*/  MOV R17, R3 ;  /* 0x0000000300117202 */ /* 0x002fc40000000f00 */
[----:B------:R-:W-:Y:S01]  /*280e0*/  MOV R0, R7 ;  /* 0x0000000700007202 */ /* 0x000fe20000000f00 */
[----:B------:R0:W-:Y:S04]  /*280f0*/  STL.64 [R1+0x30], R4 ;  /* 0x0000300401007387 */ /* 0x0001e80000100a00 */
[----:B------:R-:W-:Y:S04]  /*28100*/  STL [R1+0x38], R6 ;  /* 0x0000380601007387 */ /* 0x000fe80000100800 */
[----:B0-----:R-:W2:Y:S04]  /*28110*/  LDL.LU.64 R4, [R1+0xc0] ;  /* 0x0000c00001047983 */ /* 0x001ea80000300a00 */
[----:B------:R-:W-:Y:S01]  /*28120*/  STL [R1+0x3a78], R0 ;  /* 0x003a780001007387 */ /* 0x000fe20000100800 */
[----:B---3--:R-:W-:-:S15]  /*28130*/  HMMA.16816.F32 R24, R8, R16, R24 ;  /* 0x000000100818723c */ /* 0x008fde0000001818 */
[----:B------:R-:W-:-:S08]  /*28140*/  NOP ;  /* 0x0000000000007918 */ /* 0x000fd00000000000 */
[----:B------:R-:W-:Y:S04]  /*28150*/  STL.64 [R1+0x40], R24 ;  /* 0x0000401801007387 */ /* 0x000fe80000100a00 */
[----:B------:R0:W-:Y:S04]  /*28160*/  STL.64 [R1+0x48], R26 ;  /* 0x0000481a01007387 */ /* 0x0001e80000100a00 */
[----:B0-----:R-:W3:Y:S04]  /*28170*/  LDL.LU.64 R26, [R1+0x3af0] ;  /* 0x003af000011a7983 */ /* 0x001ee80000300a00 */
[----:B------:R-:W3:Y:S01]  /*28180*/  LDL.LU.64 R24, [R1+0x3ae8] ;  /* 0x003ae80001187983 */ /* 0x000ee20000300a00 */
[----:B--2---:R-:W-:Y:S01]  /*28190*/  MOV R29, R4 ;  /* 0x00000004001d7202 */ /* 0x004fe20000000f00 */
[----:B------:R-:W-:Y:S01]  /*281a0*/  IMAD.MOV.U32 R3, RZ, RZ, R5 ;  /* 0x000000ffff037224 */ /* 0x000fe200078e0005 */
[----:B---3--:R-:W-:-:S15]  /*281b0*/  HMMA.16816.F32 R24, R8, R4, R24 ;  /* 0x000000040818723c */ /* 0x008fde0000001818 */
[----:B------:R-:W-:-:S09]  /*281c0*/  NOP ;  /* 0x0000000000007918 */ /* 0x000fd20000000000 */
[----:B------:R-:W-:Y:S02]  /*281d0*/  MOV R5, R26 ;  /* 0x0000001a00057202 */ /* 0x000fe40000000f00 */
[----:B------:R-:W-:Y:S02]  /*281e0*/  MOV R4, R27 ;  /* 0x0000001b00047202 */ /* 0x000fe40000000f00 */
[----:B------:R-:W-:Y:S01]  /*281f0*/  MOV R7, R24 ;  /* 0x0000001800077202 */ /* 0x000fe20000000f00 */
[----:B------:R-:W2:Y:S01]  /*28200*/  LDL.LU.64 R26, [R1+0x3ae0] ;  /* 0x003ae000011a7983 */ /* 0x000ea20000300a00 */
[----:B------:R-:W-:-:S03]  /*28210*/  MOV R6, R25 ;  /* 0x0000001900067202 */ /* 0x000fc60000000f00 */
[----:B------:R-:W2:Y:S01]  /*28220*/  LDL.LU.64 R24, [R1+0x3ad8] ;  /* 0x003ad80001187983 */ /* 0x000ea20000300a00 */
[----:B------:R-:W-:Y:S01]  /*28230*/  IMAD.MOV.U32 R19, RZ, RZ, R12 ;  /* 0x000000ffff137224 */ /* 0x000fe200078e000c */
[----:B------:R-:W-:Y:S02]  /*28240*/  MOV R18, R13 ;  /* 0x0000000d00127202 */ /* 0x000fe40000000f00 */
[----:B------:R-:W-:Y:S04]  /*28250*/  STL [R1+0x3a80], R6 ;  /* 0x003a800601007387 */ /* 0x000fe80000100800 */
[----:B------:R-:W-:Y:S01]  /*28260*/  STL [R1+0x3a7c], R7 ;  /* 0x003a7c0701007387 */ /* 0x000fe20000100800 */
[----:B--2---:R-:W-:-:S15]  /*28270*/  HMMA.16816.F32 R24, R8, R12, R24 ;  /* 0x0000000c0818723c */ /* 0x004fde0000001818 */
[----:B------:R-:W-:-:S09]  /*28280*/  NOP ;  /* 0x0000000000007918 */ /* 0x000fd20000000000 */
[----:B------:R-:W-:Y:S01]  /*28290*/  MOV R12, R26 ;  /* 0x0000001a000c7202 */ /* 0x000fe20000000f00 */
[----:B------:R-:W-:Y:S01]  /*282a0*/  IMAD.MOV.U32 R13, RZ, RZ, R27 ;  /* 0x000000ffff0d7224 */ /* 0x000fe200078e001b */
[----:B------:R-:W-:Y:S01]  /*282b0*/  MOV R0, R24 ;  /* 0x0000001800007202 */ /* 0x000fe20000000f00 */
[----:B------:R-:W2:Y:S01]  /*282c0*/  LDL.LU.64 R26, [R1+0x3ad0] ;  /* 0x003ad000011a7983 */ /* 0x000ea20000300a00 */
[----:B------:R-:W-:-:S03]  /*282d0*/  MOV R28, R25 ;  /* 0x00000019001c7202 */ /* 0x000fc60000000f00 */
[----:B------:R-:W3:Y:S04]  /*282e0*/  LDL.LU.64 R24, [R1+0x3ac8] ;  /* 0x003ac80001187983 */ /* 0x000ee80000300a00 */
[----:B------:R2:W-:Y:S02]  /*282f0*/  STL.64 [R1+0x3a88], R12 ;  /* 0x003a880c01007387 */ /* 0x0005e40000100a00 */
[----:B--2---:R-:W-:Y:S02]  /*28300*/  MOV R13, R26 ;  /* 0x0000001a000d7202 */ /* 0x004fe40000000f00 */
[----:B------:R-:W-:Y:S02]  /*28310*/  MOV R14, R27 ;  /* 0x0000001b000e7202 */ /* 0x000fe40000000f00 */
[----:B---3--:R-:W-:-:S02]  /*28320*/  MOV R12, R25 ;  /* 0x00000019000c7202 */ /* 0x008fc40000000f00 */
[----:B------:R-:W2:Y:S04]  /*28330*/  LDL.LU R25, [R1+0x3ac0] ;  /* 0x003ac00001197983 */ /* 0x000ea80000300800 */
[----:B------:R-:W2:Y:S04]  /*28340*/  LDL.LU R26, [R1+0x3abc] ;  /* 0x003abc00011a7983 */ /* 0x000ea80000300800 */
[----:B------:R-:W2:Y:S04]  /*28350*/  LDL.LU R27, [R1+0x3ab8] ;  /* 0x003ab800011b7983 */ /* 0x000ea80000300800 */
[----:B------:R-:W3:Y:S01]  /*28360*/  LDL.LU R15, [R1+0x1c] ;  /* 0x00001c00010f7983 */ /* 0x000ee20000300800 */
[----:B----4-:R-:W-:-:S02]  /*28370*/  MOV R6, R20 ;  /* 0x0000001400067202 */ /* 0x010fc40000000f00 */
[----:B------:R-:W-:Y:S01]  /*28380*/  MOV R7, R21 ;  /* 0x0000001500077202 */ /* 0x000fe20000000f00 */
[----:B--2---:R-:W-:Y:S01]  /*28390*/  HMMA.16816.F32 R24, R8, R20, R24 ;  /* 0x000000140818723c */ /* 0x004fe20000001818 */
[----:B---3--:R0:W-:Y:S04]  /*283a0*/  STL.64 [R1+0x3aa0], R14 ;  /* 0x003aa00e01007387 */ /* 0x0081e80000100a00 */
[----:B------:R1:W-:Y:S01]  /*283b0*/  STL.64 [R1+0x3a98], R12 ;  /* 0x003a980c01007387 */ /* 0x0003e20000100a00 */
[----:B0-----:R-:W-:Y:S01]  /*283c0*/  MOV R14, R23 ;  /* 0x00000017000e7202 */ /* 0x001fe20000000f00 */
[----:B------:R-:W-:Y:S02]  /*283d0*/  IMAD.MOV.U32 R15, RZ, RZ, R22 ;  /* 0x000000ffff0f7224 */ /* 0x000fe400078e0016 */
[----:B-1----:R-:W2:Y:S04]  /*283e0*/  LDL.LU R12, [R1+0x20] ;  /* 0x00002000010c7983 */ /* 0x002ea80000300800 */
[----:B------:R-:W2:Y:S04]  /*283f0*/  LDL.LU R13, [R1+0x24] ;  /* 0x00002400010d7983 */ /* 0x000ea80000300800 */
[----:B------:R-:W2:Y:S04]  /*28400*/  LDL.LU.64 R22, [R1+0x3ab0] ;  /* 0x003ab00001167983 */ /* 0x000ea80000300a00 */
[----:B------:R-:W2:Y:S04]  /*28410*/  LDL.LU.64 R20, [R1+0x3aa8] ;  /* 0x003aa80001147983 */ /* 0x000ea80000300a00 */
[----:B------:R-:W-:Y:S04]  /*28420*/  STL [R1+0x3a24], R27 ;  /* 0x003a241b01007387 */ /* 0x000fe80000100800 */
[----:B------:R-:W-:Y:S01]  /*28430*/  STL [R1+0x3a60], R26 ;  /* 0x003a601a01007387 */ /* 0x000fe20000100800 */
[----:B------:R-:W-:-:S03]  /*28440*/  MOV R8, R19 ;  /* 0x0000001300087202 */ /* 0x000fc60000000f00 */
[----:B------:R0:W-:Y:S01]  /*28450*/  STL.64 [R1+0x3a58], R24 ;  /* 0x003a581801007387 */ /* 0x0001e20000100a00 */
[----:B------:R-:W-:-:S03]  /*28460*/  MOV R9, R18 ;  /* 0x0000001200097202 */ /* 0x000fc60000000f00 */
[----:B0-----:R-:W3:Y:S04]  /*28470*/  LDL.LU R24, [R1] ;  /* 0x0000000001187983 */ /* 0x001ee80000300800 */
[----:B------:R-:W3:Y:S04]  /*28480*/  LDL.LU R25, [R1+0x4] ;  /* 0x0000040001197983 */ /* 0x000ee80000300800 */
[----:B------:R-:W3:Y:S04]  /*28490*/  LDL.LU R26, [R1+0x8] ;  /* 0x00000800011a7983 */ /* 0x000ee80000300800 */
[----:B------:R-:W3:Y:S01]  /*284a0*/  LDL.LU R27, [R1+0xc] ;  /* 0x00000c00011b7983 */ /* 0x000ee20000300800 */
[----:B--2---:R-:W-:-:S15]  /*284b0*/  HMMA.16816.F32 R12, R20, R16, R12 ;  /* 0x00000010140c723c */ /* 0x004fde000000180c */
[----:B------:R-:W-:-:S09]  /*284c0*/  NOP ;  /* 0x0000000000007918 */ /* 0x000fd20000000000 */
[----:B------:R-:W-:Y:S01]  /*284d0*/  MOV R18, R14 ;  /* 0x0000000e00127202 */ /* 0x000fe20000000f00 */
[----:B------:R-:W-:Y:S01]  /*284e0*/  IMAD.MOV.U32 R16, RZ, RZ, R12 ;  /* 0x000000ffff107224 */ /* 0x000fe200078e000c */
[----:B------:R-:W-:Y:S02]  /*284f0*/  MOV R19, R15 ;  /* 0x0000000f00137202 */ /* 0x000fe40000000f00 */
[----:B------:R-:W-:Y:S01]  /*28500*/  MOV R17, R13 ;  /* 0x0000000d00117202 */ /* 0x000fe20000000f00 */
[----:B------:R-:W2:Y:S04]  /*28510*/  LDL.LU.64 R14, [R1+0x3aa0] ;  /* 0x003aa000010e7983 */ /* 0x000ea80000300a00 */
[----:B------:R-:W2:Y:S04]  /*28520*/  LDL.LU.64 R12, [R1+0x3a98] ;  /* 0x003a9800010c7983 */ /* 0x000ea80000300a00 */
[----:B------:R-:W-:Y:S04]  /*28530*/  STL.64 [R1+0x3a30], R18 ;  /* 0x003a301201007387 */ /* 0x000fe80000100a00 */
[----:B------:R0:W-:Y:S02]  /*28540*/  STL.64 [R1+0x3a28], R16 ;  /* 0x003a281001007387 */ /* 0x0001e40000100a00 */
[----:B0-----:R-:W-:Y:S01]  /*28550*/  MOV R16, R29 ;  /* 0x0000001d00107202 */ /* 0x001fe20000000f00 */
[----:B------:R-:W-:Y:S01]  /*28560*/  IMAD.MOV.U32 R17, RZ, RZ, R3 ;  /* 0x000000ffff117224 */ /* 0x000fe200078e0003 */
[----:B------:R-:W4:Y:S04]  /*28570*/  LDL.LU R29, [R1+0x3a94] ;  /* 0x003a9400011d7983 */ /* 0x000f280000300800 */
[----:B------:R-:W4:Y:S02]  /*28580*/  LDL.LU R3, [R1+0x3a90] ;  /* 0x003a900001037983 */ /* 0x000f240000300800 */
[----:B--2---:R-:W-:Y:S02]  /*28590*/  HMMA.16816.F32 R16, R20, R16, R12 ;  /* 0x000000101410723c */ /* 0x004fe4000000180c */
[----:B------:R-:W2:-:S15]  /*285a0*/  LDL.LU.64 R12, [R1+0x3a88] ;  /* 0x003a8800010c7983 */ /* 0x000e9e0000300a00 */
[----:B------:R-:W-:-:S06]  /*285b0*/  NOP ;  /* 0x0000000000007918 */ /* 0x000fcc0000000000 */
[----:B------:R3:W-:Y:S01]  /*285c0*/  STL.64 [R1+0x18], R18 ;  /* 0x0000181201007387 */ /* 0x0007e20000100a00 */
[----:B------:R-:W-:Y:S02]  /*285d0*/  MOV R14, R16 ;  /* 0x00000010000e7202 */ /* 0x000fe40000000f00 */
[----:B------:R-:W-:Y:S02]  /*285e0*/  MOV R15, R17 ;  /* 0x00000011000f7202 */ /* 0x000fe40000000f00 */
[----:B---3--:R-:W-:Y:S01]  /*285f0*/  HMMA.16816.F32 R16, R20, R8, R24 ;  /* 0x000000081410723c */ /* 0x008fe20000001818 */
[----:B------:R-:W0:Y:S04]  /*28600*/  LDSM.16.MT88.4 R8, [R2+UR6+0x22800] ;  /* 0x022800060208783b */ /* 0x000e280008004200 */
[----:B------:R-:W-:Y:S04]  /*28610*/  STL [R1+0x39d4], R2 ;  /* 0x0039d40201007387 */ /* 0x000fe80000100800 */
[----:B----4-:R-:W-:-:S14]  /*28620*/  LDSM.16.M88.4 R24, [R3+UR6+0x100] ;  /* 0x000100060318783b */ /* 0x010fdc0008000200 */
[----:B------:R-:W-:Y:S04]  /*28630*/  STL.64 [R1], R16 ;  /* 0x0000001001007387 */ /* 0x000fe80000100a00 */
[----:B------:R-:W-:Y:S04]  /*28640*/  STL.64 [R1+0x8], R18 ;  /* 0x0000081201007387 */ /* 0x000fe80000100a00 */
[----:B------:R-:W1:Y:S04]  /*28650*/  LDSM.16.M88.4 R16, [R3+UR6+0x8100] ;  /* 0x008100060310783b */ /* 0x000e680008000200 */
[----:B0-----:R-:W-:Y:S04]  /*28660*/  STL.64 [R1+0x39b8], R10 ;  /* 0x0039b80a01007387 */ /* 0x001fe80000100a00 */
[----:B------:R0:W-:Y:S02]  /*28670*/  STL.64 [R1+0x39b0], R8 ;  /* 0x0039b00801007387 */ /* 0x0001e40000100a00 */
[----:B0-----:R-:W-:-:S02]  /*28680*/  MOV R8, R6 ;  /* 0x0000000600087202 */ /* 0x001fc40000000f00 */
[----:B------:R-:W3:Y:S01]  /*28690*/  LDL.LU R6, [R1+0x3a80] ;  /* 0x003a800001067983 */ /* 0x000ee20000300800 */
[----:B------:R-:W-:-:S03]  /*286a0*/  MOV R9, R7 ;  /* 0x0000000700097202 */ /* 0x000fc60000000f00 */
[----:B------:R-:W4:Y:S01]  /*286b0*/  LDL.LU R7, [R1+0x3a7c] ;  /* 0x003a7c0001077983 */ /* 0x000f220000300800 */
[----:B------:R-:W-:-:S03]  /*286c0*/  IMAD.MOV.U32 R11, RZ, RZ, R29 ;  /* 0x000000ffff0b7224 */ /* 0x000fc600078e001d */
[----:B------:R-:W4:Y:S04]  /*286d0*/  LDL.LU R10, [R1+0xf8] ;  /* 0x0000f800010a7983 */ /* 0x000f280000300800 */
[----:B-1----:R-:W-:Y:S01]  /*286e0*/  STL [R1+0x80], R16 ;  /* 0x0000801001007387 */ /* 0x002fe20000100800 */
[----:B------:R-:W-:-:S03]  /*286f0*/  MOV R29, R17 ;  /* 0x00000011001d7202 */ /* 0x000fc60000000f00 */
[----:B------:R0:W-:Y:S04]  /*28700*/  STL.64 [R1+0x70], R24 ;  /* 0x0000701801007387 */ /* 0x0001e80000100a00 */
[----:B------:R-:W-:Y:S04]  /*28710*/  STL.64 [R1+0x78], R26 ;  /* 0x0000781a01007387 */ /* 0x000fe80000100a00 */
[----:B------:R-:W-:Y:S04]  /*28720*/  STL.64 [R1+0x88], R18 ;  /* 0x0000881201007387 */ /* 0x000fe80000100a00 */
[----:B------:R-:W1:Y:S04]  /*28730*/  LDSM.16.M88.4 R16, [R3+UR6+0x10100] ;  /* 0x010100060310783b */ /* 0x000e680008000200 */
[----:B------:R-:W-:Y:S04]  /*28740*/  STL [R1+0x39c8], R29 ;  /* 0x0039c81d01007387 */ /* 0x000fe80000100800 */
[----:B0-----:R-:W4:Y:S04]  /*28750*/  LDL.LU R24, [R1+0x40] ;  /* 0x0000400001187983 */ /* 0x001f280000300800 */
[----:B-1----:R-:W-:Y:S04]  /*28760*/  STL.64 [R1+0x90], R16 ;  /* 0x0000901001007387 */ /* 0x002fe80000100a00 */
[----:B------:R-:W-:Y:S04]  /*28770*/  STL.64 [R1+0x98], R18 ;  /* 0x0000981201007387 */ /* 0x000fe80000100a00 */
[----:B------:R-:W0:Y:S04]  /*28780*/  LDSM.16.M88.4 R16, [R3+UR6+0x18100] ;  /* 0x018100060310783b */ /* 0x000e280008000200 */
[----:B------:R-:W4:Y:S04]  /*28790*/  LDL.LU R25, [R1+0x44] ;  /* 0x0000440001197983 */ /* 0x000f280000300800 */
[----:B------:R-:W4:Y:S04]  /*287a0*/  LDL.LU R26, [R1+0x48] ;  /* 0x00004800011a7983 */ /* 0x000f280000300800 */
[----:B------:R-:W4:Y:S04]  /*287b0*/  LDL.LU R27, [R1+0x4c] ;  /* 0x00004c00011b7983 */ /* 0x000f280000300800 */
[----:B0-----:R0:W-:Y:S04]  /*287c0*/  STL.64 [R1+0xe0], R16 ;  /* 0x0000e01001007387 */ /* 0x0011e80000100a00 */
[----:B------:R2:W-:Y:S01]  /*287d0*/  STL.64 [R1+0xe8], R18 ;  /* 0x0000e81201007387 */ /* 0x0005e20000100a00 */
[----:B0-----:R-:W-:-:S03]  /*287e0*/  MOV R16, R0 ;  /* 0x0000000000107202 */ /* 0x001fc60000000f00 */
[----:B------:R-:W4:Y:S01]  /*287f0*/  LDL.LU R0, [R1+0x3a78] ;  /* 0x003a780001007983 */ /* 0x000f220000300800 */
[----:B------:R-:W-:-:S03]  /*28800*/  MOV R17, R28 ;  /* 0x0000001c00117202 */ /* 0x000fc60000000f00 */
[----:B------:R-:W4:Y:S01]  /*28810*/  LDL.LU R28, [R1+0x3a74] ;  /* 0x003a7400011c7983 */ /* 0x000f220000300800 */
[----:B--2---:R-:W-:Y:S01]  /*28820*/  MOV R18, R12 ;  /* 0x0000000c00127202 */ /* 0x004fe20000000f00 */
[----:B------:R-:W-:Y:S02]  /*28830*/  IMAD.MOV.U32 R19, RZ, RZ, R13 ;  /* 0x000000ffff137224 */ /* 0x000fe400078e000d */
[----:B------:R-:W2:Y:S04]  /*28840*/  LDL.LU R12, [R1+0x3a70] ;  /* 0x003a7000010c7983 */ /* 0x000ea80000300800 */
[----:B------:R-:W2:Y:S04]  /*28850*/  LDL.LU R13, [R1+0x3a6c] ;  /* 0x003a6c00010d7983 */ /* 0x000ea80000300800 */
[----:B------:R0:W-:Y:S04]  /*28860*/  STL.64 [R1+0x3a50], R18 ;  /* 0x003a501201007387 */ /* 0x0001e80000100a00 */
[----:B------:R3:W-:Y:S01]  /*28870*/  STL.64 [R1+0x3a48], R16 ;  /* 0x003a481001007387 */ /* 0x0007e20000100a00 */
[----:B0-----:R-:W-:-:S02]  /*28880*/  MOV R18, R5 ;  /* 0x0000000500127202 */ /* 0x001fc40000000f00 */
[----:B------:R-:W-:Y:S01]  /*28890*/  MOV R19, R4 ;  /* 0x0000000400137202 */ /* 0x000fe20000000f00 */
[----:B------:R-:W-:Y:S01]  /*288a0*/  STL [R1+0x3820], R3 ;  /* 0x0038200301007387 */ /* 0x000fe20000100800 */
[----:B---3--:R-:W-:Y:S02]  /*288b0*/  MOV R17, R6 ;  /* 0x0000000600117202 */ /* 0x008fe40000000f00 */
[----:B----4-:R-:W-:Y:S02]  /*288c0*/  MOV R16, R7 ;  /* 0x0000000700107202 */ /* 0x010fe40000000f00 */
[----:B------:R-:W0:Y:S04]  /*288d0*/  LDSM.16.MT88.4 R4, [R28+UR6+0x22800] ;  /* 0x022800061c04783b */ /* 0x000e280008004200 */
[----:B------:R-:W-:Y:S04]  /*288e0*/  STL [R1+0x39cc], R28 ;  /* 0x0039cc1c01007387 */ /* 0x000fe80000100800 */
[----:B0-----:R-:W-:Y:S04]  /*288f0*/  STL.64 [R1+0x3978], R6 ;  /* 0x0039780601007387 */ /* 0x001fe80000100a00 */
[----:B------:R0:W-:Y:S04]  /*28900*/  STL.64 [R1+0x3970], R4 ;  /* 0x0039700401007387 */ /* 0x0001e80000100a00 */
[----:B0-----:R-:W3:Y:S04]  /*28910*/  LDL.LU R4, [R1+0x30] ;  /* 0x0000300001047983 */ /* 0x001ee80000300800 */
[----:B------:R-:W3:Y:S04]  /*28920*/  LDL.LU R5, [R1+0x34] ;  /* 0x0000340001057983 */ /* 0x000ee80000300800 */
[----:B------:R-:W3:Y:S01]  /*28930*/  LDL.LU R6, [R1+0x38] ;  /* 0x0000380001067983 */ /* 0x000ee20000300800 */
[----:B------:R-:W-:-:S07]  /*28940*/  IMAD.MOV.U32 R7, RZ, RZ, R0 ;  /* 0x000000ffff077224 */ /* 0x000fce00078e0000 */
[----:B---3--:R-:W-:-:S15]  /*28950*/  HMMA.16816.F32 R20, R20, R8, R4 ;  /* 0x000000081414723c */ /* 0x008fde0000001804 */
[----:B------:R-:W-:-:S09]  /*28960*/  NOP ;  /* 0x0000000000007918 */ /* 0x000fd20000000000 */
[----:B------:R-:W-:Y:S02]  /*28970*/  MOV R0, R23 ;  /* 0x0000001700007202 */ /* 0x000fe40000000f00 */
[----:B------:R-:W-:Y:S02]  /*28980*/  MOV R4, R20 ;  /* 0x0000001400047202 */ /* 0x000fe40000000f00 */
[----:B------:R-:W-:Y:S01]  /*28990*/  MOV R5, R21 ;  /* 0x0000001500057202 */ /* 0x000fe20000000f00 */
[----:B------:R-:W-:Y:S04]  /*289a0*/  STL [R1+0x38], R22 ;  /* 0x0000381601007387 */ /* 0x000fe80000100800 */
[----:B------:R-:W-:Y:S04]  /*289b0*/  STL [R1+0x3a20], R0 ;  /* 0x003a200001007387 */ /* 0x000fe80000100800 */
[----:B------:R0:W-:Y:S02]  /*289c0*/  STL.64 [R1+0x39f0], R4 ;  /* 0x0039f00401007387 */ /* 0x0001e40000100a00 */
[----:B0-----:R-:W-:Y:S01]  /*289d0*/  MOV R4, R14 ;  /* 0x0000000e00047202 */ /* 0x001fe20000000f00 */
[----:B------:R-:W-:Y:S01]  /*289e0*/  IMAD.MOV.U32 R5, RZ, RZ, R15 ;  /* 0x000000ffff057224 */ /* 0x000fe200078e000f */
[----:B------:R-:W2:Y:S04]  /*289f0*/  LDL.LU R14, [R1+0x3a68] ;  /* 0x003a6800010e7983 */ /* 0x000ea80000300800 */
[----:B------:R-:W2:Y:S04]  /*28a00*/  LDL.LU R15, [R1+0x3a64] ;  /* 0x003a6400010f7983 */ /* 0x000ea80000300800 */
[----:B------:R-:W3:Y:S04]  /*28a10*/  LDL.LU R6, [R1+0x18] ;  /* 0x0000180001067983 */ /* 0x000ee80000300800 */
[----:B------:R-:W3:Y:S04]  /*28a20*/  LDL.LU R7, [R1+0x1c] ;  /* 0x00001c0001077983 */ /* 0x000ee80000300800 */
[----:B---3--:R0:W-:Y:S04]  /*28a30*/  STL.64 [R1+0x3a00], R6 ;  /* 0x003a000601007387 */ /* 0x0081e80000100a00 */
[----:B------:R-:W-:Y:S04]  /*28a40*/  STL.64 [R1+0x39f8], R4 ;  /* 0x0039f80401007387 */ /* 0x000fe80000100a00 */
[----:B0-----:R-:W2:Y:S04]  /*28a50*/  LDL.LU R6, [R1+0xb8] ;  /* 0x0000b80001067983 */ /* 0x001ea80000300800 */
[----:B------:R-:W2:Y:S02]  /*28a60*/  LDL.LU R7, [R1+0xbc] ;  /* 0x0000bc0001077983 */ /* 0x000ea40000300800 */
[----:B--2---:R-:W-:-:S15]  /*28a70*/  HMMA.16816.F32 R24, R12, R6, R24 ;  /* 0x000000060c18723c */ /* 0x004fde0000001818 */
[----:B------:R-:W-:-:S09]  /*28a80*/  NOP ;  /* 0x0000000000007918 */ /* 0x000fd20000000000 */
[----:B------:R-:W-:Y:S02]  /*28a90*/  MOV R9, R25 ;  /* 0x0000001900097202 */ /* 0x000fe40000000f00 */
[----:B------:R-:W-:Y:S02]  /*28aa0*/  MOV R8, R26 ;  /* 0x0000001a00087202 */ /* 0x000fe40000000f00 */
[----:B------:R-:W-:Y:S01]  /*28ab0*/  MOV R20, R24 ;  /* 0x0000001800147202 */ /* 0x000fe20000000f00 */
[----:B------:R-:W2:Y:S04]  /*28ac0*/  LDL.LU R26, [R1+0x3a60] ;  /* 0x003a6000011a7983 */ /* 0x000ea80000300800 */
[----:B------:R-:W2:Y:S04]  /*28ad0*/  LDL.LU.64 R24, [R1+0x3a58] ;  /* 0x003a580001187983 */ /* 0x000ea80000300a00 */
[----:B------:R-:W-:Y:S04]  /*28ae0*/  STL [R1+0x39d8], R9 ;  /* 0x0039d80901007387 */ /* 0x000fe80000100800 */
[----:B------:R0:W-:Y:S04]  /*28af0*/  STL.64 [R1+0x3a40], R10 ;  /* 0x003a400a01007387 */ /* 0x0001e80000100a00 */
[----:B------:R1:W-:Y:S04]  /*28b00*/  STL [R1+0x3a38], R8 ;  /* 0x003a380801007387 */ /* 0x0003e80000100800 */
[----:B0-----:R-:W3:Y:S04]  /*28b10*/  LDL.LU.64 R10, [R1+0xd8] ;  /* 0x0000d800010a7983 */ /* 0x001ee80000300a00 */
[----:B------:R0:W-:Y:S04]  /*28b20*/  STL [R1+0x39d0], R20 ;  /* 0x0039d01401007387 */ /* 0x0001e80000100800 */
[----:B------:R-:W4:Y:S01]  /*28b30*/  LDL.LU.64 R22, [R1+0xc8] ;  /* 0x0000c80001167983 */ /* 0x000f220000300a00 */
[----:B------:R-:W-:Y:S01]  /*28b40*/  MOV R3, R27 ;  /* 0x0000001b00037202 */ /* 0x000fe20000000f00 */
[----:B----4-:R-:W-:Y:S06]  /*28b50*/  HMMA.16816.F32 R16, R12, R22, R16 ;  /* 0x000000160c10723c */ /* 0x010fec0000001810 */
[----:B------:R-:W-:Y:S01]  /*28b60*/  IMAD.MOV.U32 R27, RZ, RZ, R22 ;  /* 0x000000ffff1b7224 */ /* 0x000fe200078e0016 */
[----:B------:R-:W-:-:S15]  /*28b70*/  MOV R0, R23 ;  /* 0x0000001700007202 */ /* 0x000fde0000000f00 */
[----:B------:R-:W-:-:S02]  /*28b80*/  NOP ;  /* 0x0000000000007918 */ /* 0x000fc40000000000 */
[----:B------:R-:W-:Y:S01]  /*28b90*/  MOV R22, R18 ;  /* 0x0000001200167202 */ /* 0x000fe20000000f00 */
[----:B------:R-:W-:Y:S01]  /*28ba0*/  IMAD.MOV.U32 R21, RZ, RZ, R19 ;  /* 0x000000ffff157224 */ /* 0x000fe200078e0013 */
[----:B------:R-:W-:Y:S01]  /*28bb0*/  MOV R29, R16 ;  /* 0x00000010001d7202 */ /* 0x000fe20000000f00 */
[----:B------:R-:W4:Y:S01]  /*28bc0*/  LDL.LU.64 R18, [R1+0x3a50] ;  /* 0x003a500001127983 */ /* 0x000f220000300a00 */
[----:B------:R-:W-:-:S03]  /*28bd0*/  MOV R23, R17 ;  /* 0x0000001100177202 */ /* 0x000fc60000000f00 */
[----:B------:R-:W4:Y:S01]  /*28be0*/  LDL.LU.64 R16, [R1+0x3a48] ;  /* 0x003a480001107983 */ /* 0x000f220000300a00 */
[----:B---3--:R-:W-:Y:S02]  /*28bf0*/  MOV R5, R10 ;  /* 0x0000000a00057202 */ /* 0x008fe40000000f00 */
[----:B------:R-:W-:Y:S01]  /*28c00*/  MOV R4, R11 ;  /* 0x0000000b00047202 */ /* 0x000fe20000000f00 */
[----:B----4-:R-:W-:Y:S01]  /*28c10*/  HMMA.16816.F32 R16, R12, R10, R16 ;  /* 0x0000000a0c10723c */ /* 0x010fe20000001810 */
[----:B------:R-:W2:Y:S04]  /*28c20*/  LDL.LU.64 R10, [R1+0x3a40] ;  /* 0x003a4000010a7983 */ /* 0x000ea80000300a00 */
[----:B-1----:R-:W3:-:S15]  /*28c30*/  LDL.LU R8, [R1+0x3a38] ;  /* 0x003a380001087983 */ /* 0x002ede0000300800 */
[----:B------:R-:W-:-:S04]  /*28c40*/  NOP ;  /* 0x0000000000007918 */ /* 0x000fc80000000000 */
[----:B0-----:R-:W-:Y:S01]  /*28c50*/  IMAD.MOV.U32 R20, RZ, RZ, R18 ;  /* 0x000000ffff147224 */ /* 0x001fe200078e0012 */
[----:B------:R-:W-:Y:S02]  /*28c60*/  MOV R28, R19 ;  /* 0x00000013001c7202 */ /* 0x000fe40000000f00 */
[----:B------:R-:W-:Y:S01]  /*28c70*/  MOV R9, R16 ;  /* 0x0000001000097202 */ /* 0x000fe20000000f00 */
[----:B------:R-:W4:Y:S01]  /*28c80*/  LDL.LU.64 R18, [R1+0x3a30] ;  /* 0x003a300001127983 */ /* 0x000f220000300a00 */
[----:B------:R-:W-:-:S03]  /*28c90*/  MOV R2, R17 ;  /* 0x0000001100027202 */ /* 0x000fc60000000f00 */
[----:B------:R-:W2:Y:S04]  /*28ca0*/  LDL.LU.64 R16, [R1+0x3a28] ;  /* 0x003a280001107983 */ /* 0x000ea80000300a00 */
[----:B------:R0:W-:Y:S04]  /*28cb0*/  STL.64 [R1+0x39e8], R22 ;  /* 0x0039e81601007387 */ /* 0x0001e80000100a00 */
[----:B------:R-:W-:Y:S01]  /*28cc0*/  STL.64 [R1+0x39e0], R20 ;  /* 0x0039e01401007387 */ /* 0x000fe20000100a00 */
[----:B0-----:R-:W-:Y:S02]  /*28cd0*/  MOV R22, R27 ;  /* 0x0000001b00167202 */ /* 0x001fe40000000f00 */
[----:B------:R-:W-:Y:S01]  /*28ce0*/  MOV R23, R0 ;  /* 0x0000000000177202 */ /* 0x000fe20000000f00 */
[----:B------:R-:W3:Y:S04]  /*28cf0*/  LDL.LU R27, [R1+0x3a24] ;  /* 0x003a2400011b7983 */ /* 0x000ee80000300800 */
[----:B------:R-:W3:Y:S04]  /*28d00*/  LDL.LU R0, [R1+0x3a20] ;  /* 0x003a200001007983 */ /* 0x000ee80000300800 */
[----:B------:R4:W-:Y:S02]  /*28d10*/  STL.64 [R1+0x3a08], R22 ;  /* 0x003a081601007387 */ /* 0x0009e40000100a00 */
[----:B----4-:R-:W-:-:S02]  /*28d20*/  MOV R22, R18 ;  /* 0x0000001200167202 */ /* 0x010fc40000000f00 */
[----:B--2---:R-:W-:Y:S01]  /*28d30*/  MOV R20, R16 ;  /* 0x0000001000147202 */ /* 0x004fe20000000f00 */
[----:B------:R-:W-:Y:S01]  /*28d40*/  IMAD.MOV.U32 R21, RZ, RZ, R17 ;  /* 0x000000ffff157224 */ /* 0x000fe200078e0011 */
[----:B------:R-:W2:Y:S01]  /*28d50*/  LDL.LU R16, [R1+0x3a1c] ;  /* 0x003a1c0001107983 */ /* 0x000ea20000300800 */
[----:B------:R-:W-:-:S03]  /*28d60*/  MOV R23, R19 ;  /* 0x0000001300177202 */ /* 0x000fc60000000f00 */
[----:B------:R-:W2:Y:S04]  /*28d70*/  LDL.LU R17, [R1+0x3a18] ;  /* 0x003a180001117983 */ /* 0x000ea80000300800 */
[----:B------:R-:W2:Y:S04]  /*28d80*/  LDL.LU R18, [R1+0x3a14] ;  /* 0x003a140001127983 */ /* 0x000ea80000300800 */
[----:B------:R-:W2:Y:S01]  /*28d90*/  LDL.LU R19, [R1+0x3a10] ;  /* 0x003a100001137983 */ /* 0x000ea20000300800 */
[----:B---3--:R-:W-:Y:S07]  /*28da0*/  HMMA.16816.F32 R24, R12, R10, R24 ;  /* 0x0000000a0c18723c */ /* 0x008fee0000001818 */
[----:B------:R-:W-:-:S02]  /*28db0*/  MOV R14, R5 ;  /* 0x00000005000e7202 */ /* 0x000fc40000000f00 */
[----:B------:R-:W-:-:S14]  /*28dc0*/  MOV R15, R4 ;  /* 0x00000004000f7202 */ /* 0x000fdc0000000f00 */
[----:B------:R-:W-:Y:S04]  /*28dd0*/  STL.64 [R1+0x3988], R26 ;  /* 0x0039881a01007387 */ /* 0x000fe80000100a00 */
[----:B------:R0:W-:Y:S04]  /*28de0*/  STL.64 [R1+0x3980], R24 ;  /* 0x0039801801007387 */ /* 0x0001e80000100a00 */
[----:B0-----:R-:W3:Y:S04]  /*28df0*/  LDL.LU R24, [R1] ;  /* 0x0000000001187983 */ /* 0x001ee80000300800 */
[----:B------:R-:W3:Y:S04]  /*28e00*/  LDL.LU R25, [R1+0x4] ;  /* 0x0000040001197983 */ /* 0x000ee80000300800 */
[----:B------:R-:W3:Y:S04]  /*28e10*/  LDL.LU R26, [R1+0x8] ;  /* 0x00000800011a7983 */ /* 0x000ee80000300800 */
[----:B------:R-:W3:Y:S01]  /*28e20*/  LDL.LU R27, [R1+0xc] ;  /* 0x00000c00011b7983 */ /* 0x000ee20000300800 */
[----:B--2---:R-:W-:Y:S03]  /*28e30*/  HMMA.16816.F32 R4, R16, R6, R20 ;  /* 0x000000061004723c */ /* 0x004fe60000001814 */
[----:B------:R-:W2:-:S15]  /*28e40*/  LDL.LU.64 R22, [R1+0x3a08] ;  /* 0x003a080001167983 */ /* 0x000e9e0000300a00 */
[----:B------:R-:W-:-:S05]  /*28e50*/  NOP ;  /* 0x0000000000007918 */ /* 0x000fca0000000000 */
[----:B------:R-:W-:Y:S04]  /*28e60*/  STL.64 [R1+0x20], R4 ;  /* 0x0000200401007387 */ /* 0x000fe80000100a00 */
[----:B------:R0:W-:Y:S04]  /*28e70*/  STL.64 [R1+0x28], R6 ;  /* 0x0000280601007387 */ /* 0x0001e80000100a00 */
[----:B0-----:R-:W2:Y:S04]  /*28e80*/  LDL.LU.64 R6, [R1+0x3a00] ;  /* 0x003a000001067983 */ /* 0x001ea80000300a00 */
[----:B------:R-:W2:Y:S01]  /*28e90*/  LDL.LU.64 R4, [R1+0x39f8] ;  /* 0x0039f80001047983 */ /* 0x000ea20000300a00 */
[C---:B---3--:R-:W-:Y:S06]  /*28ea0*/  HMMA.16816.F32 R12, R16.reuse, R14, R24 ;  /* 0x0000000e100c723c */ /* 0x048fec0000001818 */
[----:B--2---:R-:W-:Y:S01]  /*28eb0*/  HMMA.16816.F32 R20, R16, R22, R4 ;  /* 0x000000161014723c */ /* 0x004fe20000001804 */
[----:B------:R-:W2:-:S15]  /*28ec0*/  LDL.LU.64 R4, [R1+0x39f0] ;  /* 0x0039f00001047983 */ /* 0x000e9e0000300a00 */
[----:B------:R-:W-:-:S07]  /*28ed0*/  NOP ;  /* 0x0000000000007918 */ /* 0x000fce0000000000 */
[----:B------:R0:W-:Y:S01]  /*28ee0*/  STL.64 [R1+0x10], R20 ;  /* 0x0000101401007387 */ /* 0x0001e20000100a00 */
[----:B------:R-:W-:Y:S01]  /*28ef0*/  IMAD.MOV.U32 R7, RZ, RZ, R22 ;  /* 0x000000ffff077224 */ /* 0x000fe200078e0016 */
[----:B------:R-:W-:Y:S02]  /*28f00*/  MOV R6, R23 ;  /* 0x0000001700067202 */ /* 0x000fe40000000f00 */
[----:B------:R-:W3:Y:S04]  /*28f10*/  LDL.LU.64 R22, [R1+0x39e8] ;  /* 0x0039e80001167983 */ /* 0x000ee80000300a00 */
[----:B0-----:R-:W4:Y:S01]  /*28f20*/  LDL.LU.64 R20, [R1+0x39e0] ;  /* 0x0039e00001147983 */ /* 0x001f220000300a00 */
[----:B------:R-:W-:-:S03]  /*28f30*/  MOV R24, R9 ;  /* 0x0000000900187202 */ /* 0x000fc60000000f00 */
[----:B------:R0:W-:Y:S01]  /*28f40*/  STL.64 [R1+0x39c0], R6 ;  /* 0x0039c00601007387 */ /* 0x0001e20000100a00 */
[----:B------:R-:W-:-:S03]  /*28f50*/  IMAD.MOV.U32 R25, RZ, RZ, R2 ;  /* 0x000000ffff197224 */ /* 0x000fc600078e0002 */
[----:B0-----:R-:W2:Y:S04]  /*28f60*/  LDL.LU R6, [R1+0x38] ;  /* 0x0000380001067983 */ /* 0x001ea80000300800 */
[----:B------:R-:W-:Y:S04]  /*28f70*/  STL.64 [R1], R12 ;  /* 0x0000000c01007387 */ /* 0x000fe80000100a00 */
[----:B------:R-:W-:Y:S04]  /*28f80*/  STL [R1+0x8], R14 ;  /* 0x0000080e01007387 */ /* 0x000fe80000100800 */
[----:B------:R-:W2:Y:S04]  /*28f90*/  LDL.LU R9, [R1+0x39d8] ;  /* 0x0039d80001097983 */ /* 0x000ea80000300800 */
[----:B------:R-:W3:Y:S01]  /*28fa0*/  LDL.LU R2, [R1+0x39d4] ;  /* 0x0039d40001027983 */ /* 0x000ee20000300800 */
[----:B------:R-:W-:-:S02]  /*28fb0*/  MOV R27, R28 ;  /* 0x0000001c001b7202 */ /* 0x000fc40000000f00 */
[----:B------:R-:W-:Y:S02]  /*28fc0*/  MOV R7, R0 ;  /* 0x0000000000077202 */ /* 0x000fe40000000f00 */
[----:B------:R-:W-:Y:S02]  /*28fd0*/  MOV R0, R15 ;  /* 0x0000000f00007202 */ /* 0x000fe40000000f00 */
[----:B----4-:R-:W-:Y:S02]  /*28fe0*/  MOV R26, R20 ;  /* 0x00000014001a7202 */ /* 0x010fe40000000f00 */
[----:B------:R-:W4:Y:S04]  /*28ff0*/  LDL.LU R20, [R1+0x39d0] ;  /* 0x0039d00001147983 */ /* 0x000f280000300800 */
[----:B------:R-:W4:Y:S04]  /*29000*/  LDL.LU R28, [R1+0x39cc] ;  /* 0x0039cc00011c7983 */ /* 0x000f280000300800 */
[----:B---3--:R-:W0:Y:S04]  /*29010*/  LDSM.16.MT88.4 R12, [R2+UR6+0x22c00] ;  /* 0x022c0006020c783b */ /* 0x008e280008004200 */
[----:B------:R1:W-:Y:S04]  /*29020*/  STL.64 [R1+0x39a8], R26 ;  /* 0x0039a81a01007387 */ /* 0x0003e80000100a00 */
[----:B------:R3:W-:Y:S01]  /*29030*/  STL.64 [R1+0x39a0], R24 ;  /* 0x0039a01801007387 */ /* 0x0007e20000100a00 */
[----:B-1----:R-:W-:Y:S01]  /*29040*/  IMAD.MOV.U32 R26, RZ, RZ, R22 ;  /* 0x000000ffff1a7224 */ /* 0x002fe200078e0016 */
[----:B------:R-:W-:-:S02]  /*29050*/  MOV R27, R21 ;  /* 0x00000015001b7202 */ /* 0x000fc40000000f00 */
[----:B---3--:R-:W-:Y:S02]  /*29060*/  MOV R24, R29 ;  /* 0x0000001d00187202 */ /* 0x008fe40000000f00 */
[----:B------:R-:W3:Y:S01]  /*29070*/  LDL.LU R29, [R1+0x39c8] ;  /* 0x0039c800011d7983 */ /* 0x000ee20000300800 */
[----:B------:R-:W-:-:S03]  /*29080*/  MOV R25, R23 ;  /* 0x0000001700197202 */ /* 0x000fc60000000f00 */
[----:B0-----:R-:W-:Y:S01]  /*29090*/  STL [R1+0x392c], R12 ;  /* 0x00392c0c01007387 */ /* 0x001fe20000100800 */
[----:B--2---:R-:W-:Y:S03]  /*290a0*/  HMMA.16816.F32 R16, R16, R10, R4 ;  /* 0x0000000a1010723c */ /* 0x004fe60000001804 */
[----:B------:R0:W-:Y:S04]  /*290b0*/  STL [R1+0x3928], R13 ;  /* 0x0039280d01007387 */ /* 0x0001e80000100800 */
[----:B------:R1:W-:Y:S04]  /*290c0*/  STL [R1+0x3924], R14 ;  /* 0x0039240e01007387 */ /* 0x0003e80000100800 */
[----:B------:R-:W-:Y:S01]  /*290d0*/  STL [R1+0x3920], R15 ;  /* 0x0039200f01007387 */ /* 0x000fe20000100800 */
[----:B0-----:R-:W-:-:S02]  /*290e0*/  MOV R13, R9 ;  /* 0x00000009000d7202 */ /* 0x001fc40000000f00 */
[----:B-1----:R-:W-:Y:S02]  /*290f0*/  MOV R14, R8 ;  /* 0x00000008000e7202 */ /* 0x002fe40000000f00 */
[----:B----4-:R-:W-:Y:S02]  /*29100*/  MOV R12, R20 ;  /* 0x00000014000c7202 */ /* 0x010fe40000000f00 */
[----:B------:R-:W0:Y:S04]  /*29110*/  LDSM.16.MT88.4 R20, [R28+UR6+0x22c00] ;  /* 0x022c00061c14783b */ /* 0x000e280008004200 */
[----:B------:R-:W-:Y:S04]  /*29120*/  STL [R1+0x3930], R28 ;  /* 0x0039301c01007387 */ /* 0x000fe80000100800 */
[----:B0-----:R0:W-:Y:S04]  /*29130*/  STL [R1+0x38d8], R20 ;  /* 0x0038d81401007387 */ /* 0x0011e80000100800 */
[----:B------:R-:W-:Y:S04]  /*29140*/  STL [R1+0x38d4], R21 ;  /* 0x0038d41501007387 */ /* 0x000fe80000100800 */
[----:B------:R-:W-:Y:S04]  /*29150*/  STL [R1+0x38d0], R22 ;  /* 0x0038d01601007387 */ /* 0x000fe80000100800 */
[----:B------:R-:W-:Y:S04]  /*29160*/  STL [R1+0x38cc], R23 ;  /* 0x0038cc1701007387 */ /* 0x000fe80000100800 */
[----:B0-----:R-:W2:Y:S04]  /*29170*/  LDL.LU R20, [R1+0x80] ;  /* 0x0000800001147983 */ /* 0x001ea80000300800 */
[----:B------:R-:W4:Y:S04]  /*29180*/  LDL.LU.64 R6, [R1+0x39c0] ;  /* 0x0039c00001067983 */ /* 0x000f280000300a00 */
[----:B------:R-:W2:Y:S04]  /*29190*/  LDL.LU.64 R10, [R1+0x39b8] ;  /* 0x0039b800010a7983 */ /* 0x000ea80000300a00 */
[----:B------:R-:W2:Y:S04]  /*291a0*/  LDL.LU.64 R8, [R1+0x39b0] ;  /* 0x0039b00001087983 */ /* 0x000ea80000300a00 */
[----:B------:R0:W-:Y:S04]  /*291b0*/  STL.64 [R1+0x30], R16 ;  /* 0x0000301001007387 */ /* 0x0001e80000100a00 */
[----:B------:R-:W-:Y:S04]  /*291c0*/  STL [R1+0x38], R18 ;  /* 0x0000381201007387 */ /* 0x000fe80000100800 */
[----:B0-----:R-:W4:Y:S04]  /*291d0*/  LDL.LU.64 R16, [R1+0x70] ;  /* 0x0000700001107983 */ /* 0x001f280000300a00 */
[----:B------:R-:W4:Y:S04]  /*291e0*/  LDL R4, [R1+0xe0] ;  /* 0x0000e00001047983 */ /* 0x000f280000100800 */
[----:B------:R-:W4:Y:S01]  /*291f0*/  LDL R5, [R1+0xe4] ;  /* 0x0000e40001057983 */ /* 0x000f220000100800 */
[----:B------:R-:W-:Y:S01]  /*29200*/  IMAD.MOV.U32 R15, RZ, RZ, R3 ;  /* 0x000000ffff0f7224 */ /* 0x000fe200078e0003 */
[----:B---3--:R-:W-:-:S02]  /*29210*/  MOV R21, R29 ;  /* 0x0000001d00157202 */ /* 0x008fc40000000f00 */
[----:B------:R-:W-:-:S05]  /*29220*/  MOV R29, R19 ;  /* 0x00000013001d7202 */ /* 0x000fca0000000f00 */
[C---:B--2---:R-:W-:Y:S06]  /*29230*/  HMMA.16816.F32 R24, R8.reuse, R20, R24 ;  /* 0x000000140818723c */ /* 0x044fec0000001818 */
[----:B----4-:R-:W-:Y:S01]  /*29240*/  HMMA.16816.F32 R12, R8, R16, R12 ;  /* 0x00000010080c723c */ /* 0x010fe2000000180c */
[----:B------:R0:W-:Y:S04]  /*29250*/  STL.64 [R1+0x3998], R6 ;  /* 0x0039980601007387 */ /* 0x0001e80000100a00 */
[----:B------:R1:W-:Y:S01]  /*29260*/  STL.64 [R1+0x3990], R4 ;  /* 0x0039900401007387 */ /* 0x0003e20000100a00 */
[----:B0-----:R-:W-:-:S02]  /*29270*/  MOV R6, R17 ;  /* 0x0000001100067202 */ /* 0x001fc40000000f00 */
[----:B------:R-:W-:-:S10]  /*29280*/  MOV R7, R16 ;  /* 0x0000001000077202 */ /* 0x000fd40000000f00 */
[----:B------:R-:W-:Y:S01]  /*29290*/  MOV R19, R27 ;  /* 0x0000001b00137202 */ /* 0x000fe20000000f00 */
[----:B-1----:R-:W2:Y:S05]  /*292a0*/  LDL.LU.64 R4, [R1+0x90] ;  /* 0x0000900001047983 */ /* 0x002eaa0000300a00 */
[----:B------:R-:W-:Y:S01]  /*292b0*/  MOV R17, R13 ;  /* 0x0000000d00117202 */ /* 0x000fe20000000f00 */
[----:B------:R-:W-:Y:S01]  /*292c0*/  IMAD.MOV.U32 R18, RZ, RZ, R12 ;  /* 0x000000ffff127224 */ /* 0x000fe200078e000c */
[----:B------:R-:W-:Y:S02]  /*292d0*/  MOV R3, R15 ;  /* 0x0000000f00037202 */ /* 0x000fe40000000f00 */
[----:B------:R-:W-:Y:S01]  /*292e0*/  MOV R16, R14 ;  /* 0x0000000e00107202 */ /* 0x000fe20000000f00 */
[----:B------:R-:W-:Y:S01]  /*292f0*/  STL [R1+0x3938], R17 ;  /* 0x0039381101007387 */ /* 0x000fe20000100800 */
[----:B------:R-:W-:Y:S01]  /*29300*/  MOV R15, R26 ;  /* 0x0000001a000f7202 */ /* 0x000fe20000000f00 */
[----:B------:R-:W-:Y:S01]  /*29310*/  IMAD.MOV.U32 R14, RZ, RZ, R25 ;  /* 0x000000ffff0e7224 */ /* 0x000fe200078e0019 */
[----:B------:R-:W-:Y:S01]  /*29320*/  MOV R13, R24 ;  /* 0x00000018000d7202 */ /* 0x000fe20000000f00 */
[----:B------:R-:W-:Y:S04]  /*29330*/  STL [R1+0x3934], R18 ;  /* 0x0039341201007387 */ /* 0x000fe80000100800 */
[----:B------:R-:W2:Y:S04]  /*29340*/  LDL.LU.64 R26, [R1+0x39a8] ;  /* 0x0039a800011a7983 */ /* 0x000ea80000300a00 */
[----:B------:R-:W2:Y:S04]  /*29350*/  LDL.LU.64 R24, [R1+0x39a0] ;  /* 0x0039a00001187983 */ /* 0x000ea80000300a00 */
[----:B------:R0:W-:Y:S02]  /*29360*/  STL.64 [R1+0x3950], R20 ;  /* 0x0039501401007387 */ /* 0x0001e40000100a00 */
[----:B0-----:R-:W-:-:S02]  /*29370*/  MOV R20, R7 ;  /* 0x0000000700147202 */ /* 0x001fc40000000f00 */
[----:B------:R-:W-:Y:S02]  /*29380*/  MOV R21, R6 ;  /* 0x0000000600157202 */ /* 0x000fe40000000f00 */
[----:B------:R-:W3:Y:S01]  /*29390*/  LDL.LU.64 R6, [R1+0x3998] ;  /* 0x0039980001067983 */ /* 0x000ee20000300a00 */
[----:B--2---:R-:W-:Y:S06]  /*293a0*/  HMMA.16816.F32 R24, R8, R4, R24 ;  /* 0x000000040818723c */ /* 0x004fec0000001818 */
[----:B------:R-:W-:Y:S01]  /*293b0*/  IMAD.MOV.U32 R23, RZ, RZ, R4 ;  /* 0x000000ffff177224 */ /* 0x000fe200078e0004 */
[----:B------:R-:W-:-:S02]  /*293c0*/  MOV R22, R5 ;  /* 0x0000000500167202 */ /* 0x000fc40000000f00 */
[----:B------:R-:W2:-:S15]  /*293d0*/  LDL.LU.64 R4, [R1+0x3990] ;  /* 0x0039900001047983 */ /* 0x000e9e0000300a00 */
[----:B------:R-:W-:Y:S01]  /*293e0*/  MOV R28, R26 ;  /* 0x0000001a001c7202 */ /* 0x000fe20000000f00 */
[----:B------:R-:W-:Y:S01]  /*293f0*/  IMAD.MOV.U32 R12, RZ, RZ, R27 ;  /* 0x000000ffff0c7224 */ /* 0x000fe200078e001b */
[----:B------:R-:W-:Y:S01]  /*29400*/  MOV R17, R24 ;  /* 0x0000001800117202 */ /* 0x000fe20000000f00 */
[----:B------:R-:W2:Y:S01]  /*29410*/  LDL.LU.64 R26, [R1+0x3988] ;  /* 0x00398800011a7983 */ /* 0x000ea20000300a00 */
[----:B------:R-:W-:-:S03]  /*29420*/  MOV R18, R25 ;  /* 0x0000001900127202 */ /* 0x000fc60000000f00 */
[----:B------:R-:W2:Y:S04]  /*29430*/  LDL.LU.64 R24, [R1+0x3980] ;  /* 0x0039800001187983 */ /* 0x000ea80000300a00 */
[----:B------:R-:W-:Y:S04]  /*29440*/  STL.64 [R1+0x3960], R14 ;  /* 0x0039600e01007387 */ /* 0x000fe80000100a00 */
[----:B------:R0:W-:Y:S04]  /*29450*/  STL.64 [R1+0x3958], R12 ;  /* 0x0039580c01007387 */ /* 0x0001e80000100a00 */
[----:B0-----:R-:W4:Y:S04]  /*29460*/  LDL.LU R12, [R1+0x20] ;  /* 0x00002000010c7983 */ /* 0x001f280000300800 */
[----:B------:R-:W4:Y:S04]  /*29470*/  LDL.LU R13, [R1+0x24] ;  /* 0x00002400010d7983 */ /* 0x000f280000300800 */
[----:B------:R-:W4:Y:S04]  /*29480*/  LDL.LU R14, [R1+0x28] ;  /* 0x00002800010e7983 */ /* 0x000f280000300800 */
[----:B------:R-:W4:Y:S04]  /*29490*/  LDL.LU R15, [R1+0x2c] ;  /* 0x00002c00010f7983 */ /* 0x000f280000300800 */
[----:B------:R3:W-:Y:S04]  /*294a0*/  STL.64 [R1+0x3948], R18 ;  /* 0x0039481201007387 */ /* 0x0007e80000100a00 */
[----:B------:R0:W-:Y:S01]  /*294b0*/  STL.64 [R1+0x3940], R16 ;  /* 0x0039401001007387 */ /* 0x0001e20000100a00 */
[----:B---3--:R-:W-:-:S02]  /*294c0*/  MOV R18, R7 ;  /* 0x0000000700127202 */ /* 0x008fc40000000f00 */
[----:B------:R-:W-:Y:S01]  /*294d0*/  MOV R19, R6 ;  /* 0x0000000600137202 */ /* 0x000fe20000000f00 */
[----:B0-----:R-:W3:Y:S04]  /*294e0*/  LDL.LU R16, [R1+0x10] ;  /* 0x0000100001107983 */ /* 0x001ee80000300800 */
[----:B------:R-:W3:Y:S04]  /*294f0*/  LDL.LU R17, [R1+0x14] ;  /* 0x0000140001117983 */ /* 0x000ee80000300800 */
[----:B------:R-:W4:Y:S01]  /*29500*/  LDL.LU.64 R6, [R1+0x3978] ;  /* 0x0039780001067983 */ /* 0x000f220000300a00 */
[----:B--2---:R-:W-:Y:S03]  /*29510*/  HMMA.16816.F32 R24, R8, R4, R24 ;  /* 0x000000040818723c */ /* 0x004fe60000001818 */
[----:B------:R-:W4:Y:S04]  /*29520*/  LDL.LU.64 R4, [R1+0x3970] ;  /* 0x0039700001047983 */ /* 0x000f280000300a00 */
[----:B------:R-:W-:-:S02]  /*29530*/  MOV R8, R23 ;  /* 0x0000001700087202 */ /* 0x000fc40000000f00 */
[----:B------:R-:W-:-:S14]  /*29540*/  MOV R9, R22 ;  /* 0x0000001600097202 */ /* 0x000fdc0000000f00 */
[----:B------:R0:W-:Y:S04]  /*29550*/  STL.64 [R1+0x38f8], R26 ;  /* 0x0038f81a01007387 */ /* 0x0001e80000100a00 */
[----:B------:R1:W-:Y:S01]  /*29560*/  STL.64 [R1+0x38f0], R24 ;  /* 0x0038f01801007387 */ /* 0x0003e20000100a00 */
[----:B0-----:R-:W-:-:S03]  /*29570*/  IMAD.MOV.U32 R27, RZ, RZ, R0 ;  /* 0x000000ffff1b7224 */ /* 0x001fc600078e0000 */
[----:B-1----:R-:W2:Y:S04]  /*29580*/  LDL.LU R24, [R1] ;  /* 0x0000000001187983 */ /* 0x002ea80000300800 */
[----:B------:R-:W2:Y:S04]  /*29590*/  LDL.LU R25, [R1+0x4] ;  /* 0x0000040001197983 */ /* 0x000ea80000300800 */
[----:B------:R-:W2:Y:S04]  /*295a0*/  LDL.LU R26, [R1+0x8] ;  /* 0x00000800011a7983 */ /* 0x000ea80000300800 */
[----:B------:R-:W3:Y:S01]  /*295b0*/  LDL.LU R0, [R1+0x3968] ;  /* 0x0039680001007983 */ /* 0x000ee20000300800 */
[----:B----4-:R-:W-:Y:S03]  /*295c0*/  HMMA.16816.F32 R20, R4, R20, R12 ;  /* 0x000000140414723c */ /* 0x010fe6000000180c */
[----:B------:R-:W4:Y:S04]  /*295d0*/  LDL.LU.64 R14, [R1+0x3960] ;  /* 0x00396000010e7983 */ /* 0x000f280000300a00 */
[----:B------:R-:W4:-:S15]  /*295e0*/  LDL.LU.64 R12, [R1+0x3958] ;  /* 0x00395800010c7983 */ /* 0x000f1e0000300a00 */
[----:B------:R-:W-:-:S01]  /*295f0*/  NOP ;  /* 0x0000000000007918 */ /* 0x000fc20000000000 */
[----:B------:R0:W-:Y:S04]  /*29600*/  STL.64 [R1+0x20], R20 ;  /* 0x0000201401007387 */ /* 0x0001e80000100a00 */
[----:B------:R1:W-:Y:S04]  /*29610*/  STL.64 [R1+0x28], R22 ;  /* 0x0000281601007387 */ /* 0x0003e80000100a00 */
[----:B0-----:R-:W3:Y:S01]  /*29620*/  LDL.LU.64 R20, [R1+0x3950] ;  /* 0x0039500001147983 */ /* 0x001ee20000300a00 */
[C---:B--2---:R-:W-:Y:S03]  /*29630*/  HMMA.16816.F32 R24, R4.reuse, R8, R24 ;  /* 0x000000080418723c */ /* 0x044fe60000001818 */
[----:B------:R-:W0:Y:S03]  /*29640*/  LDSM.16.MT88.4 R8, [R2+UR6+0x23000] ;  /* 0x023000060208783b */ /* 0x000e260008004200 */
[----:B---3--:R-:W-:-:S15]  /*29650*/  HMMA.16816.F32 R16, R4, R20, R16 ;  /* 0x000000140410723c */ /* 0x008fde0000001810 */
[----:B------:R-:W-:-:S09]  /*29660*/  NOP ;  /* 0x0000000000007918 */ /* 0x000fd20000000000 */
[----:B-1----:R-:W-:Y:S02]  /*29670*/  MOV R22, R18 ;  /* 0x0000001200167202 */ /* 0x002fe40000000f00 */
[----:B------:R-:W-:Y:S02]  /*29680*/  MOV R23, R19 ;  /* 0x0000001300177202 */ /* 0x000fe40000000f00 */
[----:B------:R-:W-:Y:S01]  /*29690*/  MOV R20, R16 ;  /* 0x0000001000147202 */ /* 0x000fe20000000f00 */
[----:B------:R-:W2:Y:S01]  /*296a0*/  LDL.LU.64 R18, [R1+0x3948] ;  /* 0x0039480001127983 */ /* 0x000ea20000300a00 */
[----:B------:R-:W-:-:S03]  /*296b0*/  MOV R21, R17 ;  /* 0x0000001100157202 */ /* 0x000fc60000000f00 */
[----:B------:R-:W3:Y:S04]  /*296c0*/  LDL.LU.64 R16, [R1+0x3940] ;  /* 0x0039400001107983 */ /* 0x000ee80000300a00 */
[----:B------:R-:W-:Y:S04]  /*296d0*/  STL.64 [R1+0x38e8], R22 ;  /* 0x0038e81601007387 */ /* 0x000fe80000100a00 */
[----:B------:R1:W-:Y:S04]  /*296e0*/  STL.64 [R1+0x38e0], R20 ;  /* 0x0038e01401007387 */ /* 0x0003e80000100a00 */
[----:B-1----:R-:W4:Y:S04]  /*296f0*/  LDL.LU.64 R20, [R1+0xe0] ;  /* 0x0000e00001147983 */ /* 0x002f280000300a00 */
[----:B------:R-:W4:Y:S04]  /*29700*/  LDL.LU.64 R22, [R1+0xe8] ;  /* 0x0000e80001167983 */ /* 0x000f280000300a00 */
[----:B------:R-:W-:Y:S04]  /*29710*/  STL [R1+0x38bc], R2 ;  /* 0x0038bc0201007387 */ /* 0x000fe80000100800 */
[----:B------:R-:W-:Y:S04]  /*29720*/  STL.64 [R1], R24 ;  /* 0x0000001801007387 */ /* 0x000fe80000100a00 */
[----:B------:R-:W-:Y:S04]  /*29730*/  STL.64 [R1+0x8], R26 ;  /* 0x0000081a01007387 */ /* 0x000fe80000100a00 */
[----:B------:R-:W1:Y:S04]  /*29740*/  LDSM.16.M88.4 R24, [R0+UR6+0x180] ;  /* 0x000180060018783b */ /* 0x000e680008000200 */
[----:B0-----:R0:W-:Y:S04]  /*29750*/  STL.64 [R1+0x3880], R10 ;  /* 0x0038800a01007387 */ /* 0x0011e80000100a00 */
[----:B------:R0:W-:Y:S02]  /*29760*/  STL.64 [R1+0x3878], R8 ;  /* 0x0038780801007387 */ /* 0x0001e40000100a00 */
[----:B0-----:R-:W-:-:S02]  /*29770*/  IMAD.MOV.U32 R11, RZ, RZ, R29 ;  /* 0x000000ffff0b7224 */ /* 0x001fc400078e001d */
[----:B------:R-:W4:Y:S04]  /*29780*/  LDL.LU R8, [R1+0x30] ;  /* 0x0000300001087983 */ /* 0x000f280000300800 */
[----:B------:R-:W4:Y:S04]  /*29790*/  LDL.LU R9, [R1+0x34] ;  /* 0x0000340001097983 */ /* 0x000f280000300800 */
[----:B------:R-:W4:Y:S04]  /*297a0*/  LDL.LU R10, [R1+0x38] ;  /* 0x00003800010a7983 */ /* 0x000f280000300800 */
[----:B-1----:R-:W-:Y:S01]  /*297b0*/  STL.64 [R1+0xa0], R24 ;  /* 0x0000a01801007387 */ /* 0x002fe20000100a00 */
[----:B------:R-:W-:-:S03]  /*297c0*/  MOV R29, R25 ;  /* 0x00000019001d7202 */ /* 0x000fc60000000f00 */
[----:B------:R0:W-:Y:S02]  /*297d0*/  STL.64 [R1+0xa8], R26 ;  /* 0x0000a81a01007387 */ /* 0x0001e40000100a00 */
[----:B0-----:R-:W-:Y:S02]  /*297e0*/  MOV R26, R28 ;  /* 0x0000001c001a7202 */ /* 0x001fe40000000f00 */
[----:B--2---:R-:W-:Y:S02]  /*297f0*/  MOV R25, R18 ;  /* 0x0000001200197202 */ /* 0x004fe40000000f00 */
[----:B---3--:R-:W-:Y:S02]  /*29800*/  MOV R24, R17 ;  /* 0x0000001100187202 */ /* 0x008fe40000000f00 */
[----:B------:R-:W2:Y:S04]  /*29810*/  LDL.LU R17, [R1+0x3938] ;  /* 0x0039380001117983 */ /* 0x000ea80000300800 */
[----:B------:R-:W3:Y:S04]  /*29820*/  LDL.LU R18, [R1+0x3934] ;  /* 0x0039340001127983 */ /* 0x000ee80000300800 */
[----:B------:R-:W3:Y:S01]  /*29830*/  LDL.LU R28, [R1+0x3930] ;  /* 0x00393000011c7983 */ /* 0x000ee20000300800 */
[----:B----4-:R-:W-:-:S03]  /*29840*/  IMAD.MOV.U32 R27, RZ, RZ, R12 ;  /* 0x000000ffff1b7224 */ /* 0x010fc600078e000c */
[----:B------:R-:W4:Y:S04]  /*29850*/  LDL.LU R12, [R1+0x392c] ;  /* 0x00392c00010c7983 */ /* 0x000f280000300800 */
[----:B------:R0:W-:Y:S04]  /*29860*/  STL.64 [R1+0x3908], R26 ;  /* 0x0039081a01007387 */ /* 0x0001e80000100a00 */
[----:B------:R1:W-:Y:S01]  /*29870*/  STL.64 [R1+0x3900], R24 ;  /* 0x0039001801007387 */ /* 0x0003e20000100a00 */
[----:B0-----:R-:W-:Y:S02]  /*29880*/  MOV R26, R15 ;  /* 0x0000000f001a7202 */ /* 0x001fe40000000f00 */
[----:B------:R-:W-:-:S02]  /*29890*/  MOV R27, R19 ;  /* 0x00000013001b7202 */ /* 0x000fc40000000f00 */
[----:B-1----:R-:W-:Y:S02]  /*298a0*/  MOV R24, R13 ;  /* 0x0000000d00187202 */ /* 0x002fe40000000f00 */
[----:B------:R-:W-:Y:S01]  /*298b0*/  MOV R25, R14 ;  /* 0x0000000e00197202 */ /* 0x000fe20000000f00 */
[----:B------:R-:W4:Y:S04]  /*298c0*/  LDL.LU R13, [R1+0x3928] ;  /* 0x00392800010d7983 */ /* 0x000f280000300800 */
[----:B------:R-:W4:Y:S04]  /*298d0*/  LDL.LU R14, [R1+0x3924] ;  /* 0x00392400010e7983 */ /* 0x000f280000300800 */
[----:B------:R-:W4:Y:S04]  /*298e0*/  LDL.LU R15, [R1+0x3920] ;  /* 0x00392000010f7983 */ /* 0x000f280000300800 */
[----:B------:R0:W-:Y:S04]  /*298f0*/  STL.64 [R1+0x3918], R26 ;  /* 0x0039181a01007387 */ /* 0x0001e80000100a00 */
[----:B------:R2:W-:Y:S01]  /*29900*/  STL.64 [R1+0x3910], R24 ;  /* 0x0039101801007387 */ /* 0x0005e20000100a00 */
[----:B0-----:R-:W-:-:S03]  /*29910*/  MOV R26, R16 ;  /* 0x00000010001a7202 */ /* 0x001fc60000000f00 */
[----:B------:R-:W-:Y:S01]  /*29920*/  STL [R1+0x38c0], R29 ;  /* 0x0038c01d01007387 */ /* 0x000fe20000100800 */
[----:B------:R-:W-:Y:S01]  /*29930*/  HMMA.16816.F32 R8, R4, R20, R8 ;  /* 0x000000140408723c */ /* 0x000fe20000001808 */
[----:B--2---:R-:W-:Y:S01]  /*29940*/  MOV R25, R17 ;  /* 0x0000001100197202 */ /* 0x004fe20000000f00 */
[----:B---3--:R-:W-:Y:S02]  /*29950*/  IMAD.MOV.U32 R24, RZ, RZ, R18 ;  /* 0x000000ffff187224 */ /* 0x008fe400078e0012 */
[----:B------:R-:W0:Y:S04]  /*29960*/  LDSM.16.M88.4 R16, [R0+UR6+0x8180] ;  /* 0x008180060010783b */ /* 0x000e280008000200 */
[----:B0-----:R-:W-:Y:S04]  /*29970*/  STL.64 [R1+0xb0], R16 ;  /* 0x0000b01001007387 */ /* 0x001fe80000100a00 */
[----:B------:R-:W-:Y:S04]  /*29980*/  STL.64 [R1+0xb8], R18 ;  /* 0x0000b81201007387 */ /* 0x000fe80000100a00 */
[----:B------:R-:W0:Y:S04]  /*29990*/  LDSM.16.M88.4 R16, [R0+UR6+0x10180] ;  /* 0x010180060010783b */ /* 0x000e280008000200 */
[----:B0-----:R-:W-:Y:S04]  /*299a0*/  STL.64 [R1+0xc0], R16 ;  /* 0x0000c01001007387 */ /* 0x001fe80000100a00 */
[----:B------:R-:W-:Y:S04]  /*299b0*/  STL.64 [R1+0xc8], R18 ;  /* 0x0000c81201007387 */ /* 0x000fe80000100a00 */
[----:B------:R-:W0:Y:S04]  /*299c0*/  LDSM.16.M88.4 R16, [R0+UR6+0x18180] ;  /* 0x018180060010783b */ /* 0x000e280008000200 */
[----:B------:R-:W-:Y:S04]  /*299d0*/  STL [R1+0x36e8], R0 ;  /* 0x0036e80001007387 */ /* 0x000fe80000100800 */
[----:B0-----:R-:W-:Y:S04]  /*299e0*/  STL.64 [R1+0xf0], R16 ;  /* 0x0000f01001007387 */ /* 0x001fe80000100a00 */
[----:B------:R-:W-:Y:S04]  /*299f0*/  STL.64 [R1+0xf8], R18 ;  /* 0x0000f81201007387 */ /* 0x000fe80000100a00 */
[----:B------:R-:W0:Y:S04]  /*29a00*/  LDSM.16.MT88.4 R16, [R28+UR6+0x23000] ;  /* 0x023000061c10783b */ /* 0x000e280008004200 */
[----:B------:R-:W-:Y:S04]  /*29a10*/  STL [R1+0x38c4], R28 ;  /* 0x0038c41c01007387 */ /* 0x000fe80000100800 */
[----:B0-----:R-:W-:Y:S04]  /*29a20*/  STL [R1+0x3844], R16 ;  /* 0x0038441001007387 */ /* 0x001fe80000100800 */
[----:B------:R-:W-:Y:S04]  /*29a30*/  STL [R1+0x3840], R17 ;  /* 0x0038401101007387 */ /* 0x000fe80000100800 */
[----:B------:R-:W-:Y:S04]  /*29a40*/  STL [R1+0x3828], R18 ;  /* 0x0038281201007387 */ /* 0x000fe80000100800 */
[----:B------:R0:W-:Y:S04]  /*29a50*/  STL [R1+0x3824], R19 ;  /* 0x0038241301007387 */ /* 0x0001e80000100800 */
[----:B0-----:R-:W2:Y:S04]  /*29a60*/  LDL.LU.64 R18, [R1+0x98] ;  /* 0x0000980001127983 */ /* 0x001ea80000300a00 */
[----:B------:R-:W4:Y:S01]  /*29a70*/  LDL.LU.64 R6, [R1+0x78] ;  /* 0x0000780001067983 */ /* 0x000f220000300a00 */
[----:B------:R-:W-:-:S03]  /*29a80*/  MOV R27, R3 ;  /* 0x00000003001b7202 */ /* 0x000fc60000000f00 */
[----:B------:R0:W-:Y:S04]  /*29a90*/  STL.64 [R1+0x3890], R10 ;  /* 0x0038900a01007387 */ /* 0x0001e80000100a00 */
[----:B------:R-:W-:Y:S04]  /*29aa0*/  STL.64 [R1+0x3888], R8 ;  /* 0x0038880801007387 */ /* 0x000fe80000100a00 */
[----:B0-----:R-:W3:Y:S01]  /*29ab0*/  LDL.LU.64 R10, [R1+0x88] ;  /* 0x00008800010a7983 */ /* 0x001ee20000300a00 */
[----:B----4-:R-:W-:Y:S06]  /*29ac0*/  HMMA.16816.F32 R24, R12, R6, R24 ;  /* 0x000000060c18723c */ /* 0x010fec0000001818 */
[----:B------:R-:W-:Y:S01]  /*29ad0*/  MOV R29, R6 ;  /* 0x00000006001d7202 */ /* 0x000fe20000000f00 */
[----:B------:R-:W-:-:S15]  /*29ae0*/  IMAD.MOV.U32 R2, RZ, RZ, R7 ;  /* 0x000000ffff027224 */ /* 0x000fde00078e0007 */
[----:B------:R-:W-:-:S01]  /*29af0*/  NOP ;  /* 0x0000000000007918 */ /* 0x000fc20000000000 */
[----:B------:R0:W-:Y:S01]  /*29b00*/  STL [R1+0x40], R24 ;  /* 0x0000401801007387 */ /* 0x0001e20000100800 */
[----:B------:R-:W-:Y:S02]  /*29b10*/  MOV R6, R26 ;  /* 0x0000001a00067202 */ /* 0x000fe40000000f00 */
[----:B------:R-:W-:Y:S02]  /*29b20*/  MOV R3, R27 ;  /* 0x0000001b00037202 */ /* 0x000fe40000000f00 */
[----:B------:R-:W-:Y:S01]  /*29b30*/  MOV R7, R25 ;  /* 0x0000001900077202 */ /* 0x000fe20000000f00 */
[----:B------:R-:W4:Y:S04]  /*29b40*/  LDL.LU.64 R26, [R1+0x3918] ;  /* 0x00391800011a7983 */ /* 0x000f280000300a00 */
[----:B0-----:R-:W4:Y:S04]  /*29b50*/  LDL.LU.64 R24, [R1+0x3910] ;  /* 0x0039100001187983 */ /* 0x001f280000300a00 */
[----:B------:R0:W-:Y:S01]  /*29b60*/  STL [R1+0x38c8], R3 ;  /* 0x0038c80301007387 */ /* 0x0001e20000100800 */
[----:B---3--:R-:W-:Y:S01]  /*29b70*/  IMAD.MOV.U32 R0, RZ, RZ, R11 ;  /* 0x000000ffff007224 */ /* 0x008fe200078e000b */
[----:B0-----:R-:W-:Y:S01]  /*29b80*/  MOV R3, R10 ;  /* 0x0000000a00037202 */ /* 0x001fe20000000f00 */
[----:B----4-:R-:W-:-:S15]  /*29b90*/  HMMA.16816.F32 R24, R12, R10, R24 ;  /* 0x0000000a0c18723c */ /* 0x010fde0000001818 */
[----:B------:R-:W-:-:S08]  /*29ba0*/  NOP ;  /* 0x0000000000007918 */ /* 0x000fd00000000000 */
[----:B------:R-:W-:Y:S04]  /*29bb0*/  STL.64 [R1+0x50], R24 ;  /* 0x0000501801007387 */ /* 0x000fe80000100a00 */
[----:B------:R0:W-:Y:S04]  /*29bc0*/  STL.64 [R1+0x58], R26 ;  /* 0x0000581a01007387 */ /* 0x0001e80000100a00 */
[----:B0-----:R-:W2:Y:S04]  /*29bd0*/  LDL.LU.64 R26, [R1+0x3908] ;  /* 0x00390800011a7983 */ /* 0x001ea80000300a00 */
[----:B------:R-:W2:Y:S04]  /*29be0*/  LDL.LU.64 R24, [R1+0x3900] ;  /* 0x0039000001187983 */ /* 0x000ea80000300a00 */
[----:B------:R-:W3:Y:S04]  /*29bf0*/  LDL.LU R8, [R1] ;  /* 0x0000000001087983 */ /* 0x000ee80000300800 */
[----:B------:R-:W3:Y:S04]  /*29c00*/  LDL.LU R9, [R1+0x4] ;  /* 0x0000040001097983 */ /* 0x000ee80000300800 */
[----:B------:R-:W4:Y:S04]  /*29c10*/  LDL.LU R10, [R1+0x8] ;  /* 0x00000800010a7983 */ /* 0x000f280000300800 */
[----:B------:R-:W4:Y:S01]  /*29c20*/  LDL.LU R11, [R1+0xc] ;  /* 0x00000c00010b7983 */ /* 0x000f220000300800 */
[----:B--2---:R-:W-:Y:S03]  /*29c30*/  HMMA.16816.F32 R24, R12, R18, R24 ;  /* 0x000000120c18723c */ /* 0x004fe60000001818 */
[----:B----4-:R0:W-:Y:S04]  /*29c40*/  STL.64 [R1+0x38a0], R10 ;  /* 0x0038a00a01007387 */ /* 0x0101e80000100a00 */
[----:B---3--:R1:W-:-:S15]  /*29c50*/  STL.64 [R1+0x3898], R8 ;  /* 0x0038980801007387 */ /* 0x0083de0000100a00 */
[----:B------:R-:W-:-:S02]  /*29c60*/  NOP ;  /* 0x0000000000007918 */ /* 0x000fc40000000000 */
[----:B------:R-:W-:Y:S01]  /*29c70*/  IMAD.MOV.U32 R16, RZ, RZ, R24 ;  /* 0x000000ffff107224 */ /* 0x000fe200078e0018 */
[----:B0-----:R-:W-:Y:S02]  /*29c80*/  MOV R11, R0 ;  /* 0x00000000000b7202 */ /* 0x001fe40000000f00 */
[----:B------:R-:W-:Y:S02]  /*29c90*/  MOV R0, R27 ;  /* 0x0000001b00007202 */ /* 0x000fe40000000f00 */
[----:B-1----:R-:W-:Y:S02]  /*29ca0*/  MOV R8, R26 ;  /* 0x0000001a00087202 */ /* 0x002fe40000000f00 */
[----:B------:R-:W-:Y:S01]  /*29cb0*/  MOV R9, R25 ;  /* 0x0000001900097202 */ /* 0x000fe20000000f00 */
[----:B------:R-:W2:Y:S04]  /*29cc0*/  LDL.LU.64 R26, [R1+0x38f8] ;  /* 0x0038f800011a7983 */ /* 0x000ea80000300a00 */
[----:B------:R-:W2:Y:S01]  /*29cd0*/  LDL.LU.64 R24, [R1+0x38f0] ;  /* 0x0038f00001187983 */ /* 0x000ea20000300a00 */
[----:B------:R-:W-:-:S03]  /*29ce0*/  MOV R10, R3 ;  /* 0x00000003000a7202 */ /* 0x000fc60000000f00 */
[----:B------:R0:W-:Y:S01]  /*29cf0*/  STL [R1+0x38b8], R16 ;  /* 0x0038b81001007387 */ /* 0x0001e20000100800 */
[----:B------:R-:W-:Y:S01]  /*29d00*/  MOV R3, R18 ;  /* 0x0000001200037202 */ /* 0x000fe20000000f00 */
[----:B------:R-:W-:Y:S01]  /*29d10*/  IMAD.MOV.U32 R4, RZ, RZ, R23 ;  /* 0x000000ffff047224 */ /* 0x000fe200078e0017 */
[----:B------:R-:W-:Y:S02]  /*29d20*/  MOV R28, R19 ;  /* 0x00000013001c7202 */ /* 0x000fe40000000f00 */
[----:B------:R-:W-:Y:S01]  /*29d30*/  MOV R5, R22 ;  /* 0x0000001600057202 */ /* 0x000fe20000000f00 */
[----:B0-----:R-:W3:Y:S04]  /*29d40*/  LDL.LU R16, [R1+0x20] ;  /* 0x0000200001107983 */ /* 0x001ee80000300800 */
[----:B------:R-:W3:Y:S04]  /*29d50*/  LDL.LU R17, [R1+0x24] ;  /* 0x0000240001117983 */ /* 0x000ee80000300800 */
[----:B------:R-:W3:Y:S04]  /*29d60*/  LDL.LU R18, [R1+0x28] ;  /* 0x0000280001127983 */ /* 0x000ee80000300800 */
[----:B------:R-:W3:Y:S01]  /*29d70*/  LDL.LU R19, [R1+0x2c] ;  /* 0x00002c0001137983 */ /* 0x000ee20000300800 */
[----:B--2---:R-:W-:Y:S03]  /*29d80*/  HMMA.16816.F32 R24, R12, R22, R24 ;  /* 0x000000160c18723c */ /* 0x004fe60000001818 */
[----:B------:R-:W2:Y:S04]  /*29d90*/  LDL.LU.64 R22, [R1+0x38e8] ;  /* 0x0038e80001167983 */ /* 0x000ea80000300a00 */
[----:B------:R-:W4:Y:S04]  /*29da0*/  LDL.LU.64 R20, [R1+0x38e0] ;  /* 0x0038e00001147983 */ /* 0x000f280000300a00 */
[----:B------:R2:W-:Y:S04]  /*29db0*/  STL.64 [R1+0x38b0], R6 ;  /* 0x0038b00601007387 */ /* 0x0005e80000100a00 */
[----:B------:R4:W-:Y:S01]  /*29dc0*/  STL.64 [R1+0x38a8], R4 ;  /* 0x0038a80401007387 */ /* 0x0009e20000100a00 */
[----:B--2---:R-:W-:-:S02]  /*29dd0*/  MOV R6, R22 ;  /* 0x0000001600067202 */ /* 0x004fc40000000f00 */
[----:B----4-:R-:W-:Y:S02]  /*29de0*/  MOV R4, R20 ;  /* 0x0000001400047202 */ /* 0x010fe40000000f00 */
[----:B------:R-:W3:Y:S01]  /*29df0*/  LDL.LU R20, [R1+0x38d8] ;  /* 0x0038d80001147983 */ /* 0x000ee20000300800 */
[----:B------:R-:W-:Y:S02]  /*29e00*/  MOV R5, R21 ;  /* 0x0000001500057202 */ /* 0x000fe40000000f00 */
[----:B------:R-:W-:Y:S01]  /*29e10*/  MOV R7, R23 ;  /* 0x0000001700077202 */ /* 0x000fe20000000f00 */
[----:B------:R-:W3:Y:S04]  /*29e20*/  LDL.LU R21, [R1+0x38d4] ;  /* 0x0038d40001157983 */ /* 0x000ee80000300800 */
[----:B------:R-:W3:Y:S04]  /*29e30*/  LDL.LU R22, [R1+0x38d0] ;  /* 0x0038d00001167983 */ /* 0x000ee80000300800 */
[----:B------:R-:W3:Y:S01]  /*29e40*/  LDL.LU R23, [R1+0x38cc] ;  /* 0x0038cc0001177983 */ /* 0x000ee20000300800 */
[----:B------:R-:W-:Y:S01]  /*29e50*/  IMAD.MOV.U32 R14, RZ, RZ, R3 ;  /* 0x000000ffff0e7224 */ /* 0x000fe200078e0003 */
[----:B------:R-:W-:-:S02]  /*29e60*/  MOV R15, R28 ;  /* 0x0000001c000f7202 */ /* 0x000fc40000000f00 */
[----:B------:R-:W2:Y:S04]  /*29e70*/  LDL.LU R3, [R1+0x38c8] ;  /* 0x0038c80001037983 */ /* 0x000ea80000300800 */
[----:B------:R-:W4:Y:S04]  /*29e80*/  LDL.LU R28, [R1+0x38c4] ;  /* 0x0038c400011c7983 */ /* 0x000f280000300800 */
[----:B------:R0:W-:Y:S04]  /*29e90*/  STL.64 [R1+0x3850], R26 ;  /* 0x0038501a01007387 */ /* 0x0001e80000100a00 */
[----:B------:R3:W-:Y:S01]  /*29ea0*/  STL.64 [R1+0x3848], R24 ;  /* 0x0038481801007387 */ /* 0x0007e20000100a00 */
[----:B0-----:R-:W-:-:S02]  /*29eb0*/  MOV R26, R29 ;  /* 0x0000001d001a7202 */ /* 0x001fc40000000f00 */
[----:B------:R-:W-:Y:S01]  /*29ec0*/  MOV R27, R2 ;  /* 0x00000002001b7202 */ /* 0x000fe20000000f00 */
[----:B------:R-:W2:Y:S04]  /*29ed0*/  LDL.LU R29, [R1+0x38c0] ;  /* 0x0038c000011d7983 */ /* 0x000ea80000300800 */
[----:B------:R-:W4:Y:S02]  /*29ee0*/  LDL.LU R2, [R1+0x38bc] ;  /* 0x0038bc0001027983 */ /* 0x000f240000300800 */
[----:B---3--:R-:W-:Y:S02]  /*29ef0*/  HMMA.16816.F32 R24, R20, R26, R16 ;  /* 0x0000001a1418723c */ /* 0x008fe40000001810 */
[----:B------:R-:W3:-:S15]  /*29f00*/  LDL.LU R16, [R1+0x38b8] ;  /* 0x0038b80001107983 */ /* 0x000ede0000300800 */
[----:B------:R-:W-:-:S06]  /*29f10*/  NOP ;  /* 0x0000000000007918 */ /* 0x000fcc0000000000 */
[----:B------:R0:W-:Y:S01]  /*29f20*/  STL.64 [R1+0x20], R24 ;  /* 0x0000201801007387 */ /* 0x0001e20000100a00 */
[----:B------:R-:W-:Y:S02]  /*29f30*/  MOV R19, R26 ;  /* 0x0000001a00137202 */ /* 0x000fe40000000f00 */
[----:B------:R-:W-:Y:S02]  /*29f40*/  MOV R26, R8 ;  /* 0x00000008001a7202 */ /* 0x000fe40000000f00 */
[----:B0-----:R-:W-:Y:S02]  /*29f50*/  MOV R25, R9 ;  /* 0x0000000900197202 */ /* 0x001fe40000000f00 */
[----:B------:R-:W-:Y:S01]  /*29f60*/  HMMA.16816.F32 R8, R20, R10, R4 ;  /* 0x0000000a1408723c */ /* 0x000fe20000001804 */
[----:B------:R-:W-:Y:S01]  /*29f70*/  IMAD.MOV.U32 R18, RZ, RZ, R27 ;  /* 0x000000ffff127224 */ /* 0x000fe200078e001b */
[----:B------:R-:W-:-:S05]  /*29f80*/  MOV R27, R0 ;  /* 0x00000000001b7202 */ /* 0x000fca0000000f00 */
[----:B------:R-:W-:-:S15]  /*29f90*/  STL.64 [R1+0x3860], R26 ;  /* 0x0038601a01007387 */ /* 0x000fde0000100a00 */
[----:B------:R-:W-:-:S02]  /*29fa0*/  NOP ;  /* 0x0000000000007918 */ /* 0x000fc40000000000 */
[----:B------:R-:W-:Y:S02]  /*29fb0*/  MOV R0, R11 ;  /* 0x0000000b00007202 */ /* 0x000fe40000000f00 */
[----:B------:R-:W-:Y:S02]  /*29fc0*/  MOV R17, R9 ;  /* 0x0000000900117202 */ /* 0x000fe40000000f00 */
[----:B---3--:R-:W-:-:S05]  /*29fd0*/  MOV R24, R16 ;  /* 0x0000001000187202 */ /* 0x008fca0000000f00 */
[----:B------:R0:W-:Y:S01]  /*29fe0*/  STL.64 [R1+0x3858], R24 ;  /* 0x0038581801007387 */ /* 0x0001e20000100a00 */
[----:B------:R-:W-:-:S03]  /*29ff0*/  MOV R16, R8 ;  /* 0x0000000800107202 */ /* 0x000fc60000000f00 */
[----:B0-----:R-:W3:Y:S01]  /*2a000*/  LDL R24, [R1+0xa0] ;  /* 0x0000a00001187983 */ /* 0x001ee20000100800 */
[----:B--2---:R-:W-:Y:S01]  /*2a010*/  IMAD.MOV.U32 R25, RZ, RZ, R29 ;  /* 0x000000ffff197224 */ /* 0x004fe200078e001d */
[----:B------:R-:W-:Y:S02]  /*2a020*/  MOV R29, R10 ;  /* 0x0000000a001d7202 */ /* 0x000fe40000000f00 */
[----:B------:R-:W2:Y:S04]  /*2a030*/  LDL.LU.64 R6, [R1+0x38b0] ;  /* 0x0038b00001067983 */ /* 0x000ea80000300a00 */
[----:B------:R-:W3:Y:S04]  /*2a040*/  LDL.LU.64 R4, [R1+0x38a8] ;  /* 0x0038a80001047983 */ /* 0x000ee80000300a00 */
[----:B------:R-:W4:Y:S04]  /*2a050*/  LDL.LU.64 R10, [R1+0x38a0] ;  /* 0x0038a000010a7983 */ /* 0x000f280000300a00 */
[----:B------:R-:W4:Y:S04]  /*2a060*/  LDL.LU.64 R8, [R1+0x3898] ;  /* 0x0038980001087983 */ /* 0x000f280000300a00 */
[----:B------:R-:W-:Y:S04]  /*2a070*/  STL.64 [R1+0x3870], R18 ;  /* 0x0038701201007387 */ /* 0x000fe80000100a00 */
[----:B------:R0:W-:Y:S04]  /*2a080*/  STL.64 [R1+0x3868], R16 ;  /* 0x0038681001007387 */ /* 0x0001e80000100a00 */
[----:B0-----:R-:W3:Y:S01]  /*2a090*/  LDL.LU R16, [R1+0x40] ;  /* 0x0000400001107983 */ /* 0x001ee20000300800 */
[----:B------:R-:W-:Y:S01]  /*2a0a0*/  MOV R19, R3 ;  /* 0x0000000300137202 */ /* 0x000fe20000000f00 */
[----:B----4-:R-:W-:Y:S02]  /*2a0b0*/  HMMA.16816.F32 R12, R20, R14, R8 ;  /* 0x0000000e140c723c */ /* 0x010fe40000001808 */
[----:B------:R-:W4:Y:S04]  /*2a0c0*/  LDL.LU.64 R10, [R1+0x3890] ;  /* 0x00389000010a7983 */ /* 0x000f280000300a00 */
[----:B------:R-:W4:-:S15]  /*2a0d0*/  LDL.LU.64 R8, [R1+0x3888] ;  /* 0x0038880001087983 */ /* 0x000f1e0000300a00 */
[----:B------:R-:W-:-:S02]  /*2a0e0*/  NOP ;  /* 0x0000000000007918 */ /* 0x000fc40000000000 */
[----:B------:R-:W-:Y:S01]  /*2a0f0*/  STL.64 [R1], R12 ;  /* 0x0000000c01007387 */ /* 0x000fe20000100a00 */
[----:B------:R-:W-:-:S03]  /*2a100*/  MOV R3, R15 ;  /* 0x0000000f00037202 */ /* 0x000fc60000000f00 */
[----:B------:R-:W-:Y:S04]  /*2a110*/  STL [R1+0x8], R14 ;  /* 0x0000080e01007387 */ /* 0x000fe80000100800 */
[----:B------:R-:W0:Y:S01]  /*2a120*/  LDSM.16.MT88.4 R12, [R2+UR6+0x23400] ;  /* 0x02340006020c783b */ /* 0x000e220008004200 */
[----:B--2---:R-:W-:Y:S01]  /*2a130*/  IMAD.MOV.U32 R17, RZ, RZ, R7 ;  /* 0x000000ffff117224 */ /* 0x004fe200078e0007 */
[----:B------:R-:W-:Y:S02]  /*2a140*/  MOV R18, R6 ;  /* 0x0000000600127202 */ /* 0x000fe40000000f00 */
[----:B0-----:R3:W-:Y:S02]  /*2a150*/  STL.64 [R1+0x37f0], R14 ;  /* 0x0037f00e01007387 */ /* 0x0017e40000100a00 */
[----:B---3--:R-:W-:Y:S01]  /*2a160*/  MOV R14, R5 ;  /* 0x00000005000e7202 */ /* 0x008fe20000000f00 */
[----:B------:R-:W-:-:S02]  /*2a170*/  IMAD.MOV.U32 R15, RZ, RZ, R4 ;  /* 0x000000ffff0f7224 */ /* 0x000fc400078e0004 */
[----:B------:R-:W0:Y:S04]  /*2a180*/  LDSM.16.MT88.4 R4, [R28+UR6+0x23400] ;  /* 0x023400061c04783b */ /* 0x000e280008004200 */
[----:B------:R-:W-:Y:S04]  /*2a190*/  STL.64 [R1+0x37e8], R12 ;  /* 0x0037e80c01007387 */ /* 0x000fe80000100a00 */
[----:B0-----:R-:W-:Y:S04]  /*2a1a0*/  STL [R1+0x3794], R6 ;  /* 0x0037940601007387 */ /* 0x001fe80000100800 */
[----:B------:R-:W-:Y:S04]  /*2a1b0*/  STL [R1+0x3790], R7 ;  /* 0x0037900701007387 */ /* 0x000fe80000100800 */
[----:B------:R0:W-:Y:S04]  /*2a1c0*/  STL.64 [R1+0x37c0], R4 ;  /* 0x0037c00401007387 */ /* 0x0001e80000100a00 */
[----:B0-----:R-:W2:Y:S04]  /*2a1d0*/  LDL.LU R4, [R1+0x50] ;  /* 0x0000500001047983 */ /* 0x001ea80000300800 */
[----:B------:R-:W2:Y:S04]  /*2a1e0*/  LDL.LU R5, [R1+0x54] ;  /* 0x0000540001057983 */ /* 0x000ea80000300800 */
[----:B------:R-:W2:Y:S04]  /*2a1f0*/  LDL.LU R6, [R1+0x58] ;  /* 0x0000580001067983 */ /* 0x000ea80000300800 */
[----:B------:R-:W2:Y:S01]  /*2a200*/  LDL.LU R7, [R1+0x5c] ;  /* 0x00005c0001077983 */ /* 0x000ea20000300800 */
[----:B----4-:R-:W-:Y:S03]  /*2a210*/  HMMA.16816.F32 R12, R20, R14, R8 ;  /* 0x0000000e140c723c */ /* 0x010fe60000001808 */
[----:B------:R-:W3:Y:S04]  /*2a220*/  LDL.LU.64 R10, [R1+0x3880] ;  /* 0x00388000010a7983 */ /* 0x000ee80000300a00 */
[----:B------:R-:W3:Y:S04]  /*2a230*/  LDL.LU.64 R8, [R1+0x3878] ;  /* 0x0038780001087983 */ /* 0x000ee80000300a00 */
[----:B------:R-:W4:-:S12]  /*2a240*/  LDL.LU.64 R20, [R1+0xc0] ;  /* 0x0000c00001147983 */ /* 0x000f180000300a00 */
[----:B------:R-:W-:Y:S04]  /*2a250*/  STL.64 [R1+0x3800], R14 ;  /* 0x0038000e01007387 */ /* 0x000fe80000100a00 */
[----:B------:R0:W-:Y:S04]  /*2a260*/  STL.64 [R1+0x37f8], R12 ;  /* 0x0037f80c01007387 */ /* 0x0001e80000100a00 */
[----:B0-----:R-:W2:Y:S04]  /*2a270*/  LDL.LU R12, [R1+0xb0] ;  /* 0x0000b000010c7983 */ /* 0x001ea80000300800 */
[----:B------:R-:W2:Y:S01]  /*2a280*/  LDL.LU R13, [R1+0xb4] ;  /* 0x0000b400010d7983 */ /* 0x000ea20000300800 */
[----:B---3--:R-:W-:Y:S03]  /*2a290*/  HMMA.16816.F32 R24, R8, R24, R16 ;  /* 0x000000180818723c */ /* 0x008fe60000001810 */
[----:B------:R-:W3:Y:S04]  /*2a2a0*/  LDL.LU.64 R18, [R1+0x3870] ;  /* 0x0038700001127983 */ /* 0x000ee80000300a00 */
[----:B------:R-:W4:-:S15]  /*2a2b0*/  LDL.LU.64 R16, [R1+0x3868] ;  /* 0x0038680001107983 */ /* 0x000f1e0000300a00 */
[----:B------:R-:W-:-:S01]  /*2a2c0*/  NOP ;  /* 0x0000000000007918 */ /* 0x000fc20000000000 */
[----:B------:R-:W-:Y:S04]  /*2a2d0*/  STL.64 [R1+0x40], R24 ;  /* 0x0000401801007387 */ /* 0x000fe80000100a00 */
[----:B------:R0:W-:Y:S04]  /*2a2e0*/  STL.64 [R1+0x48], R26 ;  /* 0x0000481a01007387 */ /* 0x0001e80000100a00 */
[----:B0-----:R-:W4:Y:S04]  /*2a2f0*/  LDL.LU.64 R26, [R1+0x3860] ;  /* 0x00386000011a7983 */ /* 0x001f280000300a00 */
[----:B------:R-:W4:Y:S01]  /*2a300*/  LDL.LU.64 R24, [R1+0x3858] ;  /* 0x0038580001187983 */ /* 0x000f220000300a00 */
[----:B--2---:R-:W-:Y:S06]  /*2a310*/  HMMA.16816.F32 R4, R8, R12, R4 ;  /* 0x0000000c0804723c */ /* 0x004fec0000001804 */
[----:B------:R0:W-:Y:S04]  /*2a320*/  STL.64 [R1+0x3818], R12 ;  /* 0x0038180c01007387 */ /* 0x0001e80000100a00 */
[----:B0-----:R-:W2:Y:S04]  /*2a330*/  LDL.LU R12, [R1+0x20] ;  /* 0x00002000010c7983 */ /* 0x001ea80000300800 */
[----:B------:R-:W2:Y:S01]  /*2a340*/  LDL.LU R13, [R1+0x24] ;  /* 0x00002400010d7983 */ /* 0x000ea20000300800 */
[----:B---3--:R-:W-:-:S02]  /*2a350*/  MOV R14, R19 ;  /* 0x00000013000e7202 */ /* 0x008fc40000000f00 */
[----:B------:R-:W-:-:S05]  /*2a360*/  MOV R15, R18 ;  /* 0x00000012000f7202 */ /* 0x000fca0000000f00 */
[----:B------:R-:W-:Y:S01]  /*2a370*/  STL.64 [R1+0x3838], R14 ;  /* 0x0038380e01007387 */ /* 0x000fe20000100a00 */
[----:B----4-:R-:W-:Y:S02]  /*2a380*/  MOV R18, R20 ;  /* 0x0000001400127202 */ /* 0x010fe40000000f00 */
[----:B------:R-:W-:Y:S01]  /*2a390*/  MOV R19, R21 ;  /* 0x0000001500137202 */ /* 0x000fe20000000f00 */
[----:B------:R-:W-:Y:S01]  /*2a3a0*/  HMMA.16816.F32 R24, R8, R20, R24 ;  /* 0x000000140818723c */ /* 0x000fe20000001818 */
[----:B--2---:R0:W-:-:S15]  /*2a3b0*/  STL.64 [R1+0x3830], R12 ;  /* 0x0038300c01007387 */ /* 0x0041de0000100a00 */
[----:B------:R-:W-:-:S08]  /*2a3c0*/  NOP ;  /* 0x0000000000007918 */ /* 0x000fd00000000000 */
[----:B------:R-:W-:Y:S01]  /*2a3d0*/  MOV R21, R26 ;  /* 0x0000001a00157202 */ /* 0x000fe20000000f00 */
[----:B------:R-:W-:Y:S01]  /*2a3e0*/  IMAD.MOV.U32 R23, RZ, RZ, R24 ;  /* 0x000000ffff177224 */ /* 0x000fe200078e0018 */
[----:B------:R-:W-:Y:S01]  /*2a3f0*/  MOV R20, R27 ;  /* 0x0000001b00147202 */ /* 0x000fe20000000f00 */
[----:B0-----:R-:W2:Y:S04]  /*2a400*/  LDL.LU.64 R12, [R1+0xf0] ;  /* 0x0000f000010c7983 */ /* 0x001ea80000300a00 */
[----:B------:R-:W-:Y:S01]  /*2a410*/  STL.64 [R1+0x37e0], R6 ;  /* 0x0037e00601007387 */ /* 0x000fe20000100a00 */
[----:B------:R-:W-:-:S03]  /*2a420*/  MOV R22, R25 ;  /* 0x0000001900167202 */ /* 0x000fc60000000f00 */
[----:B------:R0:W-:Y:S04]  /*2a430*/  STL.64 [R1+0x37d8], R4 ;  /* 0x0037d80401007387 */ /* 0x0001e80000100a00 */
[----:B0-----:R-:W3:Y:S04]  /*2a440*/  LDL.LU.64 R4, [R1+0xa0] ;  /* 0x0000a00001047983 */ /* 0x001ee80000300a00 */
[----:B------:R-:W4:Y:S04]  /*2a450*/  LDL.LU.64 R6, [R1+0xa8] ;  /* 0x0000a80001067983 */ /* 0x000f280000300a00 */
[----:B------:R-:W3:Y:S04]  /*2a460*/  LDL.LU.64 R26, [R1+0x3850] ;  /* 0x00385000011a7983 */ /* 0x000ee80000300a00 */
[----:B------:R-:W3:Y:S04]  /*2a470*/  LDL.LU.64 R24, [R1+0x3848] ;  /* 0x0038480001187983 */ /* 0x000ee80000300a00 */
[----:B------:R0:W-:Y:S04]  /*2a480*/  STL.64 [R1+0x3810], R22 ;  /* 0x0038101601007387 */ /* 0x0001e80000100a00 */
[----:B------:R1:W-:Y:S01]  /*2a490*/  STL.64 [R1+0x3808], R20 ;  /* 0x0038081401007387 */ /* 0x0003e20000100a00 */
[----:B0-----:R-:W-:-:S02]  /*2a4a0*/  MOV R22, R29 ;  /* 0x0000001d00167202 */ /* 0x001fc40000000f00 */
[----:B------:R-:W-:Y:S02]  /*2a4b0*/  MOV R23, R0 ;  /* 0x0000000000177202 */ /* 0x000fe40000000f00 */
[----:B-1----:R-:W-:Y:S01]  /*2a4c0*/  MOV R20, R16 ;  /* 0x0000001000147202 */ /* 0x002fe20000000f00 */
[----:B------:R-:W-:Y:S01]  /*2a4d0*/  IMAD.MOV.U32 R21, RZ, RZ, R17 ;  /* 0x000000ffff157224 */ /* 0x000fe200078e0011 */
[----:B------:R-:W4:Y:S04]  /*2a4e0*/  LDL.LU R16, [R1+0x3844] ;  /* 0x0038440001107983 */ /* 0x000f280000300800 */
[----:B------:R-:W4:Y:S04]  /*2a4f0*/  LDL.LU R17, [R1+0x3840] ;  /* 0x0038400001117983 */ /* 0x000f280000300800 */
[----:B------:R-:W4:Y:S01]  /*2a500*/  LDL.LU.64 R14, [R1+0x3838] ;  /* 0x00383800010e7983 */ /* 0x000f220000300a00 */
[----:B--2---:R-:W-:-:S02]  /*2a510*/  MOV R29, R12 ;  /* 0x0000000c001d7202 */ /* 0x004fc40000000f00 */
[----:B------:R-:W-:Y:S01]  /*2a520*/  MOV R0, R13 ;  /* 0x0000000d00007202 */ /* 0x000fe20000000f00 */
[----:B---3--:R-:W-:Y:S01]  /*2a530*/  HMMA.16816.F32 R24, R8, R12, R24 ;  /* 0x0000000c0818723c */ /* 0x008fe20000001818 */
[----:B------:R-:W4:Y:S06]  /*2a540*/  LDL.LU.64 R12, [R1+0x3830] ;  /* 0x00383000010c7983 */ /* 0x000f2c0000300a00 */
[----:B------:R-:W-:Y:S01]  /*2a550*/  IMAD.MOV.U32 R8, RZ, RZ, R18 ;  /* 0x000000ffff087224 */ /* 0x000fe200078e0012 */
[----:B------:R-:W-:Y:S01]  /*2a560*/  MOV R9, R19 ;  /* 0x0000001300097202 */ /* 0x000fe20000000f00 */
[----:B------:R-:W4:Y:S04]  /*2a570*/  LDL.LU R18, [R1+0x3828] ;  /* 0x0038280001127983 */ /* 0x000f280000300800 */
[----:B------:R-:W4:Y:S10]  /*2a580*/  LDL.LU R19, [R1+0x3824] ;  /* 0x0038240001137983 */ /* 0x000f340000300800 */
[----:B------:R0:W-:Y:S04]  /*2a590*/  STL.64 [R1+0x37b0], R26 ;  /* 0x0037b01a01007387 */ /* 0x0001e80000100a00 */
[----:B------:R1:W-:Y:S01]  /*2a5a0*/  STL.64 [R1+0x37a8], R24 ;  /* 0x0037a81801007387 */ /* 0x0003e20000100a00 */
[----:B0-----:R-:W-:-:S03]  /*2a5b0*/  MOV R27, R3 ;  /* 0x00000003001b7202 */ /* 0x001fc60000000f00 */
[----:B-1----:R-:W2:Y:S04]  /*2a5c0*/  LDL.LU R24, [R1] ;  /* 0x0000000001187983 */ /* 0x002ea80000300800 */
[----:B------:R-:W2:Y:S04]  /*2a5d0*/  LDL.LU R25, [R1+0x4] ;  /* 0x0000040001197983 */ /* 0x000ea80000300800 */
[----:B------:R-:W2:Y:S04]  /*2a5e0*/  LDL.LU R26, [R1+0x8] ;  /* 0x00000800011a7983 */ /* 0x000ea80000300800 */
[----:B------:R-:W3:Y:S01]  /*2a5f0*/  LDL.LU R3, [R1+0x3820] ;  /* 0x0038200001037983 */ /* 0x000ee20000300800 */
[----:B----4-:R-:W-:-:S15]  /*2a600*/  HMMA.16816.F32 R12, R16, R4, R12 ;  /* 0x00000004100c723c */ /* 0x010fde000000180c */
[----:B------:R-:W-:-:S08]  /*2a610*/  NOP ;  /* 0x0000000000007918 */ /* 0x000fd00000000000 */
[----:B------:R0:W-:Y:S04]  /*2a620*/  STL.64 [R1+0x20], R12 ;  /* 0x0000200c01007387 */ /* 0x0001e80000100a00 */
[----:B------:R1:W-:Y:S04]  /*2a630*/  STL.64 [R1+0x28], R14 ;  /* 0x0000280e01007387 */ /* 0x0003e80000100a00 */
[----:B0-----:R-:W1:Y:S01]  /*2a640*/  LDL.LU.64 R12, [R1+0x3818] ;  /* 0x00381800010c7983 */ /* 0x001e620000300a00 */
[C---:B--2---:R-:W-:Y:S03]  /*2a650*/  HMMA.16816.F32 R24, R16.reuse, R8, R24 ;  /* 0x000000081018723c */ /* 0x044fe60000001818 */
[----:B------:R-:W0:Y:S03]  /*2a660*/  LDSM.16.MT88.4 R8, [R2+UR6+0x23800] ;  /* 0x023800060208783b */ /* 0x000e260008004200 */
[----:B-1----:R-:W-:Y:S01]  /*2a670*/  HMMA.16816.F32 R12, R16, R12, R20 ;  /* 0x0000000c100c723c */ /* 0x002fe20000001814 */
[----:B------:R-:W2:Y:S04]  /*2a680*/  LDL.LU.64 R22, [R1+0x3810] ;  /* 0x0038100001167983 */ /* 0x000ea80000300a00 */
[----:B------:R-:W4:-:S15]  /*2a690*/  LDL.LU.64 R20, [R1+0x3808] ;  /* 0x0038080001147983 */ /* 0x000f1e0000300a00 */
[----:B------:R-:W-:-:S03]  /*2a6a0*/  NOP ;  /* 0x0000000000007918 */ /* 0x000fc60000000000 */
[----:B------:R-:W-:Y:S04]  /*2a6b0*/  STL.64 [R1+0x10], R12 ;  /* 0x0000100c01007387 */ /* 0x000fe80000100a00 */
[----:B------:R1:W-:Y:S04]  /*2a6c0*/  STL.64 [R1+0x18], R14 ;  /* 0x0000180e01007387 */ /* 0x0003e80000100a00 */
[----:B-1----:R-:W4:Y:S04]  /*2a6d0*/  LDL.LU.64 R14, [R1+0x3800] ;  /* 0x00380000010e7983 */ /* 0x002f280000300a00 */
[----:B------:R-:W4:Y:S04]  /*2a6e0*/  LDL.LU.64 R12, [R1+0x37f8] ;  /* 0x0037f800010c7983 */ /* 0x000f280000300a00 */
[----:B------:R-:W-:Y:S04]  /*2a6f0*/  STL [R1+0x3758], R2 ;  /* 0x0037580201007387 */ /* 0x000fe80000100800 */
[----:B------:R-:W-:Y:S04]  /*2a700*/  STL.64 [R1], R24 ;  /* 0x0000001801007387 */ /* 0x000fe80000100a00 */
[----:B------:R-:W-:Y:S04]  /*2a710*/  STL.64 [R1+0x8], R26 ;  /* 0x0000081a01007387 */ /* 0x000fe80000100a00 */
[----:B---3--:R-:W1:Y:S04]  /*2a720*/  LDSM.16.M88.4 R24, [R3+UR6+0x180] ;  /* 0x000180060318783b */ /* 0x008e680008000200 */
[----:B0-----:R0:W-:Y:S04]  /*2a730*/  STL [R1+0x3754], R8 ;  /* 0x0037540801007387 */ /* 0x0011e80000100800 */
[----:B------:R3:W-:Y:S04]  /*2a740*/  STL [R1+0x3750], R9 ;  /* 0x0037500901007387 */ /* 0x0007e80000100800 */
[----:B------:R3:W-:Y:S04]  /*2a750*/  STL [R1+0x374c], R10 ;  /* 0x00374c0a01007387 */ /* 0x0007e80000100800 */
[----:B------:R3:W-:Y:S04]  /*2a760*/  STL [R1+0x3748], R11 ;  /* 0x0037480b01007387 */ /* 0x0007e80000100800 */
[----:B0-----:R-:W4:Y:S04]  /*2a770*/  LDL.LU R8, [R1+0x40] ;  /* 0x0000400001087983 */ /* 0x001f280000300800 */
[----:B---3--:R-:W3:Y:S04]  /*2a780*/  LDL.LU R9, [R1+0x44] ;  /* 0x0000440001097983 */ /* 0x008ee80000300800 */
[----:B------:R-:W3:Y:S04]  /*2a790*/  LDL.LU R10, [R1+0x48] ;  /* 0x00004800010a7983 */ /* 0x000ee80000300800 */
[----:B------:R-:W3:Y:S04]  /*2a7a0*/  LDL.LU R11, [R1+0x4c] ;  /* 0x00004c00010b7983 */ /* 0x000ee80000300800 */
[----:B-1----:R-:W-:Y:S04]  /*2a7b0*/  STL.64 [R1+0x70], R24 ;  /* 0x0000701801007387 */ /* 0x002fe80000100a00 */
[----:B------:R-:W-:Y:S04]  /*2a7c0*/  STL.64 [R1+0x78], R26 ;  /* 0x0000781a01007387 */ /* 0x000fe80000100a00 */
[----:B------:R-:W0:Y:S04]  /*2a7d0*/  LDSM.16.M88.4 R24, [R3+UR6+0x8180] ;  /* 0x008180060318783b */ /* 0x000e280008000200 */
[----:B0-----:R-:W-:Y:S04]  /*2a7e0*/  STL.64 [R1+0x80], R24 ;  /* 0x0000801801007387 */ /* 0x001fe80000100a00 */
[----:B------:R-:W-:Y:S04]  /*2a7f0*/  STL.64 [R1+0x88], R26 ;  /* 0x0000881a01007387 */ /* 0x000fe80000100a00 */
[----:B------:R-:W0:Y:S04]  /*2a800*/  LDSM.16.M88.4 R24, [R3+UR6+0x10180] ;  /* 0x010180060318783b */ /* 0x000e280008000200 */
[----:B0-----:R2:W-:Y:S04]  /*2a810*/  STL.64 [R1+0x90], R24 ;  /* 0x0000901801007387 */ /* 0x0015e80000100a00 */
[----:B------:R4:W-:Y:S01]  /*2a820*/  STL.64 [R1+0x98], R26 ;  /* 0x0000981a01007387 */ /* 0x0009e20000100a00 */
[----:B--2---:R-:W-:-:S02]  /*2a830*/  MOV R24, R23 ;  /* 0x0000001700187202 */ /* 0x004fc40000000f00 */
[----:B------:R-:W-:Y:S01]  /*2a840*/  MOV R25, R22 ;  /* 0x0000001600197202 */ /* 0x000fe20000000f00 */
[----:B----4-:R-:W-:Y:S01]  /*2a850*/  IMAD.MOV.U32 R26, RZ, RZ, R21 ;  /* 0x000000ffff1a7224 */ /* 0x010fe200078e0015 */
[----:B------:R-:W-:Y:S02]  /*2a860*/  MOV R27, R20 ;  /* 0x00000014001b7202 */ /* 0x000fe40000000f00 */
[----:B------:R-:W0:Y:S04]  /*2a870*/  LDSM.16.M88.4 R20, [R3+UR6+0x18180] ;  /* 0x018180060314783b */ /* 0x000e280008000200 */
[----:B------:R1:W-:Y:S04]  /*2a880*/  STL.64 [R1+0x37d0], R26 ;  /* 0x0037d01a01007387 */ /* 0x0003e80000100a00 */
[----:B------:R-:W-:Y:S04]  /*2a890*/  STL.64 [R1+0x37c8], R24 ;  /* 0x0037c81801007387 */ /* 0x000fe80000100a00 */
[----:B-1----:R-:W2:Y:S04]  /*2a8a0*/  LDL.LU.64 R26, [R1+0xb8] ;  /* 0x0000b800011a7983 */ /* 0x002ea80000300a00 */
[----:B------:R-:W-:Y:S04]  /*2a8b0*/  STL [R1+0x3554], R3 ;  /* 0x0035540301007387 */ /* 0x000fe80000100800 */
[----:B0-----:R-:W-:Y:S04]  /*2a8c0*/  STL.64 [R1+0xd0], R20 ;  /* 0x0000d01401007387 */ /* 0x001fe80000100a00 */
[----:B------:R-:W-:Y:S04]  /*2a8d0*/  STL.64 [R1+0xd8], R22 ;  /* 0x0000d81601007387 */ /* 0x000fe80000100a00 */
[----:B------:R-:W0:Y:S04]  /*2a8e0*/  LDSM.16.MT88.4 R20, [R28+UR6+0x23800] ;  /* 0x023800061c14783b */ /* 0x000e280008004200 */
[----:B0-----:R0:W-:Y:S04]  /*2a8f0*/  STL [R1+0x3764], R20 ;  /* 0x0037641401007387 */ /* 0x0011e80000100800 */
[----:B------:R1:W-:Y:S04]  /*2a900*/  STL [R1+0x3760], R21 ;  /* 0x0037601501007387 */ /* 0x0003e80000100800 */
[----:B------:R-:W-:Y:S04]  /*2a910*/  STL [R1+0x375c], R28 ;  /* 0x00375c1c01007387 */ /* 0x000fe80000100800 */
[----:B------:R-:W-:Y:S04]  /*2a920*/  STL [R1+0x36f4], R22 ;  /* 0x0036f41601007387 */ /* 0x000fe80000100800 */
[----:B------:R4:W-:Y:S01]  /*2a930*/  STL [R1+0x36f0], R23 ;  /* 0x0036f01701007387 */ /* 0x0009e20000100800 */
[----:B0-----:R-:W-:-:S02]  /*2a940*/  MOV R20, R29 ;  /* 0x0000001d00147202 */ /* 0x001fc40000000f00 */
[----:B-1----:R-:W-:-:S07]  /*2a950*/  MOV R21, R0 ;  /* 0x0000000000157202 */ /* 0x002fce0000000f00 */
[----:B----4-:R-:W-:Y:S01]  /*2a960*/  HMMA.16816.F32 R20, R16, R20, R12 ;  /* 0x000000141014723c */ /* 0x010fe2000000180c */
[----:B------:R-:W3:Y:S04]  /*2a970*/  LDL.LU.64 R14, [R1+0x37f0] ;  /* 0x0037f000010e7983 */ /* 0x000ee80000300a00 */
[----:B------:R-:W3:-:S15]  /*2a980*/  LDL.LU.64 R12, [R1+0x37e8] ;  /* 0x0037e800010c7983 */ /* 0x000ede0000300a00 */
[----:B------:R-:W-:-:S04]  /*2a990*/  NOP ;  /* 0x0000000000007918 */ /* 0x000fc80000000000 */
[----:B------:R-:W-:Y:S01]  /*2a9a0*/  IMAD.MOV.U32 R18, RZ, RZ, R21 ;  /* 0x000000ffff127224 */ /* 0x000fe200078e0015 */
[----:B------:R-:W-:Y:S02]  /*2a9b0*/  MOV R19, R20 ;  /* 0x0000001400137202 */ /* 0x000fe40000000f00 */
[----:B------:R-:W-:Y:S02]  /*2a9c0*/  MOV R17, R22 ;  /* 0x0000001600117202 */ /* 0x000fe40000000f00 */
[----:B------:R-:W-:Y:S01]  /*2a9d0*/  MOV R16, R23 ;  /* 0x0000001700107202 */ /* 0x000fe20000000f00 */
[----:B------:R-:W-:Y:S04]  /*2a9e0*/  STL [R1+0x376c], R18 ;  /* 0x00376c1201007387 */ /* 0x000fe80000100800 */
[----:B------:R0:W-:Y:S04]  /*2a9f0*/  STL [R1+0x3768], R19 ;  /* 0x0037681301007387 */ /* 0x0001e80000100800 */
[----:B------:R-:W-:Y:S01]  /*2aa00*/  STL.64 [R1+0x37b8], R16 ;  /* 0x0037b81001007387 */ /* 0x000fe20000100a00 */
[----:B------:R-:W-:-:S02]  /*2aa10*/  MOV R22, R6 ;  /* 0x0000000600167202 */ /* 0x000fc40000000f00 */
[----:B------:R-:W-:Y:S01]  /*2aa20*/  MOV R23, R7 ;  /* 0x0000000700177202 */ /* 0x000fe20000000f00 */
[----:B0-----:R-:W4:Y:S01]  /*2aa30*/  LDL.LU.64 R18, [R1+0xc8] ;  /* 0x0000c80001127983 */ /* 0x001f220000300a00 */
[----:B---3--:R-:W-:Y:S03]  /*2aa40*/  HMMA.16816.F32 R8, R12, R6, R8 ;  /* 0x000000060c08723c */ /* 0x008fe60000001808 */
[----:B------:R-:W3:Y:S04]  /*2aa50*/  LDL.LU.64 R6, [R1+0x37e0] ;  /* 0x0037e00001067983 */ /* 0x000ee80000300a00 */
[----:B------:R-:W3:-:S15]  /*2aa60*/  LDL.LU.64 R4, [R1+0x37d8] ;  /* 0x0037d80001047983 */ /* 0x000ede0000300a00 */
[----:B------:R-:W-:-:S01]  /*2aa70*/  NOP ;  /* 0x0000000000007918 */ /* 0x000fc20000000000 */
[----:B------:R0:W-:Y:S01]  /*2aa80*/  STL [R1+0x40], R8 ;  /* 0x0000400801007387 */ /* 0x0001e20000100800 */
[----:B------:R-:W-:Y:S02]  /*2aa90*/  MOV R3, R10 ;  /* 0x0000000a00037202 */ /* 0x000fe40000000f00 */
[----:B------:R-:W-:Y:S02]  /*2aaa0*/  MOV R0, R11 ;  /* 0x0000000b00007202 */ /* 0x000fe40000000f00 */
[----:B--2---:R-:W-:Y:S02]  /*2aab0*/  MOV R11, R26 ;  /* 0x0000001a000b7202 */ /* 0x004fe40000000f00 */
[----:B------:R-:W-:Y:S01]  /*2aac0*/  MOV R10, R27 ;  /* 0x0000001b000a7202 */ /* 0x000fe20000000f00 */
[----:B---3--:R-:W-:Y:S01]  /*2aad0*/  HMMA.16816.F32 R4, R12, R26, R4 ;  /* 0x0000001a0c04723c */ /* 0x008fe20000001804 */
[----:B------:R-:W2:Y:S04]  /*2aae0*/  LDL.LU.64 R26, [R1+0x37d0] ;  /* 0x0037d000011a7983 */ /* 0x000ea80000300a00 */
[----:B------:R-:W2:-:S15]  /*2aaf0*/  LDL.LU.64 R24, [R1+0x37c8] ;  /* 0x0037c80001187983 */ /* 0x000e9e0000300a00 */
[----:B------:R-:W-:-:S04]  /*2ab00*/  NOP ;  /* 0x0000000000007918 */ /* 0x000fc80000000000 */
[----:B------:R-:W-:Y:S01]  /*2ab10*/  IMAD.MOV.U32 R28, RZ, RZ, R4 ;  /* 0x000000ffff1c7224 */ /* 0x000fe200078e0004 */
[----:B------:R-:W-:Y:S02]  /*2ab20*/  MOV R2, R5 ;  /* 0x0000000500027202 */ /* 0x000fe40000000f00 */
[----:B------:R-:W3:Y:S01]  /*2ab30*/  LDL.LU.64 R4, [R1+0x37c0] ;  /* 0x0037c00001047983 */ /* 0x000ee20000300a00 */
[----:B------:R-:W-:Y:S01]  /*2ab40*/  IMAD.MOV.U32 R29, RZ, RZ, R9 ;  /* 0x000000ffff1d7224 */ /* 0x000fe200078e0009 */
[----:B0-----:R-:W-:Y:S02]  /*2ab50*/  MOV R8, R6 ;  /* 0x0000000600087202 */ /* 0x001fe40000000f00 */
[----:B------:R-:W-:Y:S02]  /*2ab60*/  MOV R9, R7 ;  /* 0x0000000700097202 */ /* 0x000fe40000000f00 */
[----:B----4-:R-:W-:Y:S01]  /*2ab70*/  MOV R6, R18 ;  /* 0x0000001200067202 */ /* 0x010fe20000000f00 */
[----:B------:R-:W-:Y:S01]  /*2ab80*/  IMAD.MOV.U32 R7, RZ, RZ, R19 ;  /* 0x000000ffff077224 */ /* 0x000fe200078e0013 */
[----:B------:R-:W4:Y:S01]  /*2ab90*/  LDL.LU.64 R16, [R1+0x37b8] ;  /* 0x0037b80001107983 */ /* 0x000f220000300a00 */
[----:B--2---:R-:W-:-:S15]  /*2aba0*/  HMMA.16816.F32 R24, R12, R18, R24 ;  /* 0x000000120c18723c */ /* 0x004fde0000001818 */
[----:B------:R-:W-:-:S09]  /*2abb0*/  NOP ;  /* 0x0000000000007918 */ /* 0x000fd20000000000 */
[----:B------:R-:W-:Y:S02]  /*2abc0*/  MOV R20, R26 ;  /* 0x0000001a00147202 */ /* 0x000fe40000000f00 */
[----:B------:R-:W-:Y:S02]  /*2abd0*/  MOV R21, R27 ;  /* 0x0000001b00157202 */ /* 0x000fe40000000f00 */
[----:B------:R-:W-:Y:S02]  /*2abe0*/  MOV R18, R24 ;  /* 0x0000001800127202 */ /* 0x000fe40000000f00 */
[----:B------:R-:W-:Y:S01]  /*2abf0*/  MOV R19, R25 ;  /* 0x0000001900137202 */ /* 0x000fe20000000f00 */
[----:B------:R-:W2:Y:S04]  /*2ac00*/  LDL.LU.64 R26, [R1+0x37b0] ;  /* 0x0037b000011a7983 */ /* 0x000ea80000300a00 */
[----:B------:R-:W2:Y:S04]  /*2ac10*/  LDL.LU.64 R24, [R1+0x37a8] ;  /* 0x0037a80001187983 */ /* 0x000ea80000300a00 */
[----:B------:R0:W-:Y:S04]  /*2ac20*/  STL.64 [R1+0x37a0], R6 ;  /* 0x0037a00601007387 */ /* 0x0001e80000100a00 */
[----:B---3--:R-:W-:Y:S04]  /*2ac30*/  STL.64 [R1+0x3798], R4 ;  /* 0x0037980401007387 */ /* 0x008fe80000100a00 */
[----:B0-----:R-:W2:Y:S04]  /*2ac40*/  LDL.LU.64 R6, [R1+0xf8] ;  /* 0x0000f80001067983 */ /* 0x001ea80000300a00 */
[----:B------:R-:W-:Y:S04]  /*2ac50*/  STL.64 [R1+0x3780], R20 ;  /* 0x0037801401007387 */ /* 0x000fe80000100a00 */
[----:B------:R0:W-:Y:S04]  /*2ac60*/  STL.64 [R1+0x3778], R18 ;  /* 0x0037781201007387 */ /* 0x0001e80000100a00 */
[----:B----4-:R1:W-:Y:S01]  /*2ac70*/  STL.64 [R1+0x3770], R16 ;  /* 0x0037701001007387 */ /* 0x0103e20000100a00 */
[----:B0-----:R-:W-:Y:S01]  /*2ac80*/  IMAD.MOV.U32 R18, RZ, RZ, R11 ;  /* 0x000000ffff127224 */ /* 0x001fe200078e000b */
[----:B------:R-:W-:-:S05]  /*2ac90*/  MOV R19, R10 ;  /* 0x0000000a00137202 */ /* 0x000fca0000000f00 */
[----:B------:R0:W-:Y:S04]  /*2aca0*/  STL.64 [R1+0x3788], R18 ;  /* 0x0037881201007387 */ /* 0x0001e80000100a00 */
[----:B-1----:R-:W3:Y:S04]  /*2acb0*/  LDL.LU R16, [R1+0x20] ;  /* 0x0000200001107983 */ /* 0x002ee80000300800 */
[----:B------:R-:W3:Y:S04]  /*2acc0*/  LDL.LU R17, [R1+0x24] ;  /* 0x0000240001117983 */ /* 0x000ee80000300800 */
[----:B0-----:R-:W3:Y:S04]  /*2acd0*/  LDL.LU R18, [R1+0x28] ;  /* 0x0000280001127983 */ /* 0x001ee80000300800 */
[----:B------:R-:W3:Y:S01]  /*2ace0*/  LDL.LU R19, [R1+0x2c] ;  /* 0x00002c0001137983 */ /* 0x000ee20000300800 */
[----:B--2---:R-:W-:Y:S06]  /*2acf0*/  HMMA.16816.F32 R24, R12, R6, R24 ;  /* 0x000000060c18723c */ /* 0x004fec0000001818 */
[----:B------:R-:W-:-:S02]  /*2ad00*/  MOV R10, R6 ;  /* 0x00000006000a7202 */ /* 0x000fc40000000f00 */
[----:B------:R-:W-:Y:S02]  /*2ad10*/  MOV R11, R7 ;  /* 0x00000007000b7202 */ /* 0x000fe40000000f00 */
[----:B------:R-:W2:Y:S04]  /*2ad20*/  LDL.LU.64 R6, [R1+0x37a0] ;  /* 0x0037a00001067983 */ /* 0x000ea80000300a00 */
[----:B------:R-:W3:Y:S01]  /*2ad30*/  LDL.LU.64 R4, [R1+0x3798] ;  /* 0x0037980001047983 */ /* 0x000ee20000300a00 */
[----:B--2---:R-:W-:Y:S01]  /*2ad40*/  MOV R14, R6 ;  /* 0x00000006000e7202 */ /* 0x004fe20000000f00 */
[----:B------:R-:W-:Y:S02]  /*2ad50*/  IMAD.MOV.U32 R15, RZ, RZ, R7 ;  /* 0x000000ffff0f7224 */ /* 0x000fe400078e0007 */
[----:B------:R-:W3:Y:S04]  /*2ad60*/  LDL.LU R6, [R1+0x3794] ;  /* 0x0037940001067983 */ /* 0x000ee80000300800 */
[----:B------:R-:W3:Y:S04]  /*2ad70*/  LDL.LU R7, [R1+0x3790] ;  /* 0x0037900001077983 */ /* 0x000ee80000300800 */
[----:B------:R0:W-:Y:S04]  /*2ad80*/  STL [R1+0x3714], R24 ;  /* 0x0037141801007387 */ /* 0x0001e80000100800 */
[----:B------:R1:W-:Y:S04]  /*2ad90*/  STL [R1+0x3710], R25 ;  /* 0x0037101901007387 */ /* 0x0003e80000100800 */
[----:B------:R2:W-:Y:S04]  /*2ada0*/  STL [R1+0x370c], R26 ;  /* 0x00370c1a01007387 */ /* 0x0005e80000100800 */
[----:B------:R4:W-:Y:S04]  /*2adb0*/  STL [R1+0x3708], R27 ;  /* 0x0037081b01007387 */ /* 0x0009e80000100800 */
[----:B0-----:R-:W3:Y:S04]  /*2adc0*/  LDL.LU R24, [R1+0x10] ;  /* 0x0000100001187983 */ /* 0x001ee80000300800 */
[----:B-1----:R-:W3:Y:S04]  /*2add0*/  LDL.LU R25, [R1+0x14] ;  /* 0x0000140001197983 */ /* 0x002ee80000300800 */
[----:B--2---:R-:W2:Y:S04]  /*2ade0*/  LDL.LU R26, [R1+0x18] ;  /* 0x00001800011a7983 */ /* 0x004ea80000300800 */
[----:B----4-:R-:W2:Y:S01]  /*2adf0*/  LDL.LU R27, [R1+0x1c] ;  /* 0x00001c00011b7983 */ /* 0x010ea20000300800 */
[----:B---3--:R-:W-:Y:S03]  /*2ae00*/  HMMA.16816.F32 R20, R4, R22, R16 ;  /* 0x000000160414723c */ /* 0x008fe60000001810 */
[----:B------:R-:W2:-:S15]  /*2ae10*/  LDL.LU.64 R18, [R1+0x3788] ;  /* 0x0037880001127983 */ /* 0x000e9e0000300a00 */
[----:B------:R-:W-:-:S05]  /*2ae20*/  NOP ;  /* 0x0000000000007918 */ /* 0x000fca0000000000 */
[----:B------:R0:W-:Y:S04]  /*2ae30*/  STL.64 [R1+0x20], R20 ;  /* 0x0000201401007387 */ /* 0x0001e80000100a00 */
[----:B------:R-:W-:Y:S04]  /*2ae40*/  STL.64 [R1+0x28], R22 ;  /* 0x0000281601007387 */ /* 0x000fe80000100a00 */
[----:B0-----:R-:W3:Y:S01]  /*2ae50*/  LDL.LU.64 R20, [R1+0x3780] ;  /* 0x0037800001147983 */ /* 0x001ee20000300a00 */
[----:B--2---:R-:W-:-:S15]  /*2ae60*/  HMMA.16816.F32 R16, R4, R18, R24 ;  /* 0x000000120410723c */ /* 0x004fde0000001818 */
[----:B------:R-:W-:-:S09]  /*2ae70*/  NOP ;  /* 0x0000000000007918 */ /* 0x000fd20000000000 */
[----:B------:R-:W-:Y:S02]  /*2ae80*/  MOV R26, R18 ;  /* 0x00000012001a7202 */ /* 0x000fe40000000f00 */
[----:B------:R-:W-:Y:S02]  /*2ae90*/  MOV R27, R19 ;  /* 0x00000013001b7202 */ /* 0x000fe40000000f00 */
[----:B------:R-:W-:Y:S02]  /*2aea0*/  MOV R24, R16 ;  /* 0x0000001000187202 */ /* 0x000fe40000000f00 */
[----:B------:R-:W-:Y:S01]  /*2aeb0*/  MOV R25, R17 ;  /* 0x0000001100197202 */ /* 0x000fe20000000f00 */
[----:B------:R-:W2:Y:S04]  /*2aec0*/  LDL.LU.64 R18, [R1+0x3778] ;  /* 0x0037780001127983 */ /* 0x000ea80000300a00 */
[----:B------:R-:W4:Y:S04]  /*2aed0*/  LDL.LU.64 R16, [R1+0x3770] ;  /* 0x0037700001107983 */ /* 0x000f280000300a00 */
[----:B------:R-:W-:Y:S04]  /*2aee0*/  STL.64 [R1+0x3720], R26 ;  /* 0x0037201a01007387 */ /* 0x000fe80000100a00 */
[----:B------:R0:W-:Y:S04]  /*2aef0*/  STL.64 [R1+0x3718], R24 ;  /* 0x0037181801007387 */ /* 0x0001e80000100a00 */
[----:B0-----:R-:W3:Y:S04]  /*2af00*/  LDL.LU R24, [R1] ;  /* 0x0000000001187983 */ /* 0x001ee80000300800 */
[----:B------:R-:W3:Y:S04]  /*2af10*/  LDL.LU R25, [R1+0x4] ;  /* 0x0000040001197983 */ /* 0x000ee80000300800 */
[----:B------:R-:W3:Y:S04]  /*2af20*/  LDL.LU R26, [R1+0x8] ;  /* 0x00000800011a7983 */ /* 0x000ee80000300800 */
[----:B------:R-:W3:Y:S02]  /*2af30*/  LDL.LU R27, [R1+0xc] ;  /* 0x00000c00011b7983 */ /* 0x000ee40000300800 */
[----:B---3--:R-:W-:Y:S07]  /*2af40*/  HMMA.16816.F32 R12, R4, R14, R24 ;  /* 0x0000000e040c723c */ /* 0x008fee0000001818 */
[----:B--2---:R-:W-:-:S02]  /*2af50*/  MOV R24, R18 ;  /* 0x0000001200187202 */ /* 0x004fc40000000f00 */
[----:B------:R-:W-:Y:S01]  /*2af60*/  MOV R26, R20 ;  /* 0x00000014001a7202 */ /* 0x000fe20000000f00 */
[----:B------:R-:W-:Y:S01]  /*2af70*/  IMAD.MOV.U32 R27, RZ, RZ, R21 ;  /* 0x000000ffff1b7224 */ /* 0x000fe200078e0015 */
[----:B------:R-:W-:-:S12]  /*2af80*/  MOV R25, R19 ;  /* 0x0000001300197202 */ /* 0x000fd80000000f00 */
[----:B------:R-:W-:Y:S04]  /*2af90*/  STL.64 [R1+0x8], R14 ;  /* 0x0000080e01007387 */ /* 0x000fe80000100a00 */
[----:B------:R-:W2:Y:S04]  /*2afa0*/  LDL.LU R18, [R1+0x376c] ;  /* 0x00376c0001127983 */ /* 0x000ea80000300800 */
[----:B------:R-:W3:Y:S04]  /*2afb0*/  LDL.LU R19, [R1+0x3768] ;  /* 0x0037680001137983 */ /* 0x000ee80000300800 */
[----:B------:R-:W4:Y:S04]  /*2afc0*/  LDL.LU R20, [R1+0x3764] ;  /* 0x0037640001147983 */ /* 0x000f280000300800 */
[----:B------:R-:W4:Y:S04]  /*2afd0*/  LDL.LU R21, [R1+0x3760] ;  /* 0x0037600001157983 */ /* 0x000f280000300800 */
[----:B------:R-:W-:Y:S04]  /*2afe0*/  STL.64 [R1+0x3730], R26 ;  /* 0x0037301a01007387 */ /* 0x000fe80000100a00 */
[----:B------:R0:W-:Y:S02]  /*2aff0*/  STL.64 [R1+0x3728], R24 ;  /* 0x0037281801007387 */ /* 0x0001e40000100a00 */
[----:B0-----:R-:W-:-:S02]  /*2b000*/  MOV R24, R28 ;  /* 0x0000001c00187202 */ /* 0x001fc40000000f00 */
[----:B------:R-:W-:Y:S01]  /*2b010*/  MOV R25, R2 ;  /* 0x0000000200197202 */ /* 0x000fe20000000f00 */
[----:B------:R-:W2:Y:S04]  /*2b020*/  LDL.LU R28, [R1+0x375c] ;  /* 0x00375c00011c7983 */ /* 0x000ea80000300800 */
[----:B------:R-:W3:Y:S01]  /*2b030*/  LDL.LU R2, [R1+0x3758] ;  /* 0x0037580001027983 */ /* 0x000ee20000300800 */
[----:B------:R-:W-:Y:S01]  /*2b040*/  IMAD.MOV.U32 R22, RZ, RZ, R12 ;  /* 0x000000ffff167224 */ /* 0x000fe200078e000c */
[----:B------:R-:W-:Y:S02]  /*2b050*/  MOV R23, R13 ;  /* 0x0000000d00177202 */ /* 0x000fe40000000f00 */
[----:B------:R-:W-:Y:S02]  /*2b060*/  MOV R26, R8 ;  /* 0x00000008001a7202 */ /* 0x000fe40000000f00 */
[----:B------:R-:W-:Y:S01]  /*2b070*/  MOV R27, R9 ;  /* 0x00000009001b7202 */ /* 0x000fe20000000f00 */
[----:B------:R-:W2:Y:S04]  /*2b080*/  LDL.LU R8, [R1+0x3754] ;  /* 0x0037540001087983 */ /* 0x000ea80000300800 */
[----:B------:R-:W2:Y:S04]  /*2b090*/  LDL.LU R9, [R1+0x3750] ;  /* 0x0037500001097983 */ /* 0x000ea80000300800 */
[----:B------:R0:W-:Y:S02]  /*2b0a0*/  STL.64 [R1+0x3700], R22 ;  /* 0x0037001601007387 */ /* 0x0001e40000100a00 */
[----:B0-----:R-:W-:Y:S01]  /*2b0b0*/  IMAD.MOV.U32 R22, RZ, RZ, R10 ;  /* 0x000000ffff167224 */ /* 0x001fe200078e000a */
[----:B------:R-:W-:Y:S01]  /*2b0c0*/  MOV R23, R11 ;  /* 0x0000000b00177202 */ /* 0x000fe20000000f00 */
[----:B---3--:R-:W0:Y:S04]  /*2b0d0*/  LDSM.16.MT88.4 R12, [R2+UR6+0x23c00] ;  /* 0x023c0006020c783b */ /* 0x008e280008004200 */
[----:B----4-:R-:W-:Y:S04]  /*2b0e0*/  STL.64 [R1+0x36f8], R20 ;  /* 0x0036f81401007387 */ /* 0x010fe80000100a00 */
[----:B------:R-:W3:Y:S04]  /*2b0f0*/  LDL.LU R10, [R1+0x374c] ;  /* 0x00374c00010a7983 */ /* 0x000ee80000300800 */
[----:B------:R-:W3:Y:S04]  /*2b100*/  LDL.LU R11, [R1+0x3748] ;  /* 0x00374800010b7983 */ /* 0x000ee80000300800 */
[----:B------:R-:W-:Y:S04]  /*2b110*/  STL [R1+0x36ec], R2 ;  /* 0x0036ec0201007387 */ /* 0x000fe80000100800 */
[----:B0-----:R0:W-:Y:S04]  /*2b120*/  STL.64 [R1+0x3698], R14 ;  /* 0x0036980e01007387 */ /* 0x0011e80000100a00 */
[----:B------:R1:W-:Y:S01]  /*2b130*/  STL.64 [R1+0x3690], R12 ;  /* 0x0036900c01007387 */ /* 0x0003e20000100a00 */
[----:B0-----:R-:W-:-:S02]  /*2b140*/  MOV R14, R17 ;  /* 0x00000011000e7202 */ /* 0x001fc40000000f00 */
[----:B-1----:R-:W-:Y:S02]  /*2b150*/  MOV R12, R19 ;  /* 0x00000013000c7202 */ /* 0x002fe40000000f00 */
[----:B--2---:R-:W-:Y:S01]  /*2b160*/  MOV R13, R18 ;  /* 0x00000012000d7202 */ /* 0x004fe20000000f00 */
[----:B------:R-:W-:Y:S02]  /*2b170*/  IMAD.MOV.U32 R15, RZ, RZ, R16 ;  /* 0x000000ffff0f7224 */ /* 0x000fe400078e0010 */
[----:B------:R-:W0:Y:S04]  /*2b180*/  LDSM.16.MT88.4 R16, [R28+UR6+0x23c00] ;  /* 0x023c00061c10783b */ /* 0x000e280008004200 */
[----:B------:R-:W-:Y:S04]  /*2b190*/  STL [R1+0x36a0], R28 ;  /* 0x0036a01c01007387 */ /* 0x000fe80000100800 */
[----:B0-----:R-:W-:Y:S04]  /*2b1a0*/  STL.64 [R1+0x3660], R18 ;  /* 0x0036601201007387 */ /* 0x001fe80000100a00 */
[----:B------:R0:W-:Y:S04]  /*2b1b0*/  STL.64 [R1+0x3658], R16 ;  /* 0x0036581001007387 */ /* 0x0001e80000100a00 */
[----:B0-----:R-:W2:Y:S04]  /*2b1c0*/  LDL.LU.64 R16, [R1+0x90] ;  /* 0x0000900001107983 */ /* 0x001ea80000300a00 */
[----:B------:R-:W4:Y:S01]  /*2b1d0*/  LDL.LU.64 R18, [R1+0x98] ;  /* 0x0000980001127983 */ /* 0x000f220000300a00 */
[----:B------:R-:W-:Y:S03]  /*2b1e0*/  HMMA.16816.F32 R12, R4, R22, R12 ;  /* 0x00000016040c723c */ /* 0x000fe6000000180c */
[----:B----4-:R-:W-:Y:S04]  /*2b1f0*/  STL.64 [R1+0x3740], R18 ;  /* 0x0037401201007387 */ /* 0x010fe80000100a00 */
[----:B--2---:R0:W-:Y:S04]  /*2b200*/  STL.64 [R1+0x3738], R16 ;  /* 0x0037381001007387 */ /* 0x0041e80000100a00 */
[----:B0-----:R-:W3:Y:S04]  /*2b210*/  LDL.LU.64 R16, [R1+0x80] ;  /* 0x0000800001107983 */ /* 0x001ee80000300a00 */
[----:B------:R-:W2:Y:S04]  /*2b220*/  LDL.LU R4, [R1+0x40] ;  /* 0x0000400001047983 */ /* 0x000ea80000300800 */
[----:B------:R-:W4:Y:S04]  /*2b230*/  LDL.LU.64 R20, [R1+0xd0] ;  /* 0x0000d00001147983 */ /* 0x000f280000300a00 */
[----:B------:R-:W-:Y:S04]  /*2b240*/  STL [R1+0x36b0], R12 ;  /* 0x0036b00c01007387 */ /* 0x000fe80000100800 */
[----:B------:R0:W-:Y:S04]  /*2b250*/  STL [R1+0x36ac], R13 ;  /* 0x0036ac0d01007387 */ /* 0x0001e80000100800 */
[----:B------:R-:W-:Y:S04]  /*2b260*/  STL [R1+0x36a8], R14 ;  /* 0x0036a80e01007387 */ /* 0x000fe80000100800 */
[----:B------:R1:W-:Y:S04]  /*2b270*/  STL [R1+0x36a4], R15 ;  /* 0x0036a40f01007387 */ /* 0x0003e80000100800 */
[----:B0-----:R-:W2:Y:S01]  /*2b280*/  LDL.LU.64 R12, [R1+0x70] ;  /* 0x00007000010c7983 */ /* 0x001ea20000300a00 */
[----:B------:R-:W-:-:S02]  /*2b290*/  MOV R5, R29 ;  /* 0x0000001d00057202 */ /* 0x000fc40000000f00 */
[----:B------:R-:W-:Y:S02]  /*2b2a0*/  MOV R6, R3 ;  /* 0x0000000300067202 */ /* 0x000fe40000000f00 */
[----:B------:R-:W-:Y:S01]  /*2b2b0*/  MOV R7, R0 ;  /* 0x0000000000077202 */ /* 0x000fe20000000f00 */
[C---:B---3--:R-:W-:Y:S06]  /*2b2c0*/  HMMA.16816.F32 R24, R8.reuse, R16, R24 ;  /* 0x000000100818723c */ /* 0x048fec0000001818 */
[----:B--2---:R-:W-:Y:S06]  /*2b2d0*/  HMMA.16816.F32 R4, R8, R12, R4 ;  /* 0x0000000c0804723c */ /* 0x004fec0000001804 */
[----:B------:R-:W-:-:S02]  /*2b2e0*/  MOV R22, R12 ;  /* 0x0000000c00167202 */ /* 0x000fc40000000f00 */
[----:B------:R-:W-:Y:S02]  /*2b2f0*/  MOV R2, R16 ;  /* 0x0000001000027202 */ /* 0x000fe40000000f00 */
[----:B------:R-:W-:Y:S01]  /*2b300*/  MOV R0, R17 ;  /* 0x0000001100007202 */ /* 0x000fe20000000f00 */
[----:B------:R-:W-:-:S07]  /*2b310*/  IMAD.MOV.U32 R12, RZ, RZ, R13 ;  /* 0x000000ffff0c7224 */ /* 0x000fce00078e000d */
[----:B-1----:R-:W-:Y:S02]  /*2b320*/  MOV R15, R26 ;  /* 0x0000001a000f7202 */ /* 0x002fe40000000f00 */
[----:B------:R-:W-:Y:S02]  /*2b330*/  MOV R28, R27 ;  /* 0x0000001b001c7202 */ /* 0x000fe40000000f00 */
[----:B------:R-:W-:Y:S01]  /*2b340*/  MOV R13, R24 ;  /* 0x00000018000d7202 */ /* 0x000fe20000000f00 */
[----:B------:R-:W-:Y:S01]  /*2b350*/  IMAD.MOV.U32 R14, RZ, RZ, R25 ;  /* 0x000000ffff0e7224 */ /* 0x000fe200078e0019 */
[----:B------:R-:W-:Y:S01]  /*2b360*/  MOV R29, R6 ;  /* 0x00000006001d7202 */ /* 0x000fe20000000f00 */
[----:B------:R0:W-:Y:S04]  /*2b370*/  STL.64 [R1+0x40], R4 ;  /* 0x0000400401007387 */ /* 0x0001e80000100a00 */
[----:B------:R-:W-:Y:S04]  /*2b380*/  STL [R1+0x36b4], R29 ;  /* 0x0036b41d01007387 */ /* 0x000fe80000100800 */
[----:B------:R-:W2:Y:S04]  /*2b390*/  LDL.LU.64 R18, [R1+0x3740] ;  /* 0x0037400001127983 */ /* 0x000ea80000300a00 */
[----:B------:R-:W3:Y:S04]  /*2b3a0*/  LDL.LU.64 R16, [R1+0x3738] ;  /* 0x0037380001107983 */ /* 0x000ee80000300a00 */
[----:B------:R-:W3:Y:S04]  /*2b3b0*/  LDL.LU.64 R26, [R1+0x3730] ;  /* 0x00373000011a7983 */ /* 0x000ee80000300a00 */
[----:B------:R-:W3:Y:S02]  /*2b3c0*/  LDL.LU.64 R24, [R1+0x3728] ;  /* 0x0037280001187983 */ /* 0x000ee40000300a00 */
[----:B---3--:R-:W-:-:S15]  /*2b3d0*/  HMMA.16816.F32 R24, R8, R16, R24 ;  /* 0x000000100818723c */ /* 0x008fde0000001818 */
[----:B------:R-:W-:-:S09]  /*2b3e0*/  NOP ;  /* 0x0000000000007918 */ /* 0x000fd20000000000 */
[----:B0-----:R-:W-:Y:S01]  /*2b3f0*/  IMAD.MOV.U32 R4, RZ, RZ, R26 ;  /* 0x000000ffff047224 */ /* 0x001fe200078e001a */
[----:B------:R-:W-:Y:S02]  /*2b400*/  MOV R3, R27 ;  /* 0x0000001b00037202 */ /* 0x000fe40000000f00 */
[----:B------:R-:W-:Y:S02]  /*2b410*/  MOV R6, R24 ;  /* 0x0000001800067202 */ /* 0x000fe40000000f00 */
[----:B------:R-:W-:Y:S01]  /*2b420*/  MOV R5, R25 ;  /* 0x0000001900057202 */ /* 0x000fe20000000f00 */
[----:B------:R-:W3:Y:S04]  /*2b430*/  LDL.LU.64 R26, [R1+0x3720] ;  /* 0x00372000011a7983 */ /* 0x000ee80000300a00 */
[----:B------:R-:W4:Y:S04]  /*2b440*/  LDL.LU.64 R24, [R1+0x3718] ;  /* 0x0037180001187983 */ /* 0x000f280000300a00 */
[----:B------:R-:W-:Y:S04]  /*2b450*/  STL.64 [R1+0x36d0], R6 ;  /* 0x0036d00601007387 */ /* 0x000fe80000100a00 */
[----:B------:R0:W-:Y:S04]  /*2b460*/  STL.64 [R1+0x36c8], R4 ;  /* 0x0036c80401007387 */ /* 0x0001e80000100a00 */
[----:B--2---:R3:W-:Y:S04]  /*2b470*/  STL.64 [R1+0x36c0], R18 ;  /* 0x0036c01201007387 */ /* 0x0047e80000100a00 */
[----:B------:R4:W-:Y:S01]  /*2b480*/  STL.64 [R1+0x36b8], R16 ;  /* 0x0036b81001007387 */ /* 0x0009e20000100a00 */
[----:B0-----:R-:W-:-:S02]  /*2b490*/  MOV R4, R22 ;  /* 0x0000001600047202 */ /* 0x001fc40000000f00 */
[----:B---3--:R-:W-:Y:S02]  /*2b4a0*/  MOV R18, R26 ;  /* 0x0000001a00127202 */ /* 0x008fe40000000f00 */
[----:B----4-:R-:W-:Y:S02]  /*2b4b0*/  MOV R16, R24 ;  /* 0x0000001800107202 */ /* 0x010fe40000000f00 */
[----:B------:R-:W-:Y:S01]  /*2b4c0*/  MOV R19, R27 ;  /* 0x0000001b00137202 */ /* 0x000fe20000000f00 */
[----:B------:R-:W2:Y:S01]  /*2b4d0*/  LDL.LU R24, [R1+0x3714] ;  /* 0x0037140001187983 */ /* 0x000ea20000300800 */
[----:B------:R-:W-:-:S03]  /*2b4e0*/  IMAD.MOV.U32 R17, RZ, RZ, R25 ;  /* 0x000000ffff117224 */ /* 0x000fc600078e0019 */
[----:B------:R-:W2:Y:S04]  /*2b4f0*/  LDL.LU R25, [R1+0x3710] ;  /* 0x0037100001197983 */ /* 0x000ea80000300800 */
[----:B------:R-:W2:Y:S04]  /*2b500*/  LDL.LU R26, [R1+0x370c] ;  /* 0x00370c00011a7983 */ /* 0x000ea80000300800 */
[----:B------:R-:W2:Y:S04]  /*2b510*/  LDL.LU R27, [R1+0x3708] ;  /* 0x00370800011b7983 */ /* 0x000ea80000300800 */
[----:B------:R-:W-:Y:S04]  /*2b520*/  STL.64 [R1+0x36e0], R18 ;  /* 0x0036e01201007387 */ /* 0x000fe80000100a00 */
[----:B------:R0:W-:Y:S04]  /*2b530*/  STL.64 [R1+0x36d8], R16 ;  /* 0x0036d81001007387 */ /* 0x0001e80000100a00 */
[----:B0-----:R-:W3:Y:S04]  /*2b540*/  LDL.LU R16, [R1+0x20] ;  /* 0x0000200001107983 */ /* 0x001ee80000300800 */
[----:B------:R-:W3:Y:S04]  /*2b550*/  LDL.LU R17, [R1+0x24] ;  /* 0x0000240001117983 */ /* 0x000ee80000300800 */
[----:B------:R-:W3:Y:S04]  /*2b560*/  LDL.LU R18, [R1+0x28] ;  /* 0x0000280001127983 */ /* 0x000ee80000300800 */
[----:B------:R-:W3:Y:S04]  /*2b570*/  LDL.LU R19, [R1+0x2c] ;  /* 0x00002c0001137983 */ /* 0x000ee80000300800 */
[----:B------:R-:W4:Y:S01]  /*2b580*/  LDL.LU.64 R22, [R1+0x3700] ;  /* 0x0037000001167983 */ /* 0x000f220000300a00 */
[----:B------:R-:W-:-:S02]  /*2b590*/  MOV R5, R12 ;  /* 0x0000000c00057202 */ /* 0x000fc40000000f00 */
[----:B------:R-:W-:Y:S02]  /*2b5a0*/  MOV R29, R20 ;  /* 0x00000014001d7202 */ /* 0x000fe40000000f00 */
[----:B------:R-:W-:Y:S01]  /*2b5b0*/  MOV R12, R21 ;  /* 0x00000015000c7202 */ /* 0x000fe20000000f00 */
[----:B--2---:R-:W-:Y:S01]  /*2b5c0*/  HMMA.16816.F32 R24, R8, R20, R24 ;  /* 0x000000140818723c */ /* 0x004fe20000001818 */
[----:B------:R-:W3:Y:S06]  /*2b5d0*/  LDL.LU.64 R20, [R1+0x36f8] ;  /* 0x0036f80001147983 */ /* 0x000eec0000300a00 */
[----:B----4-:R-:W-:Y:S01]  /*2b5e0*/  IMAD.MOV.U32 R8, RZ, RZ, R22 ;  /* 0x000000ffff087224 */ /* 0x010fe200078e0016 */
[----:B------:R-:W-:Y:S01]  /*2b5f0*/  MOV R9, R23 ;  /* 0x0000001700097202 */ /* 0x000fe20000000f00 */
[----:B------:R-:W3:Y:S04]  /*2b600*/  LDL.LU R22, [R1+0x36f4] ;  /* 0x0036f40001167983 */ /* 0x000ee80000300800 */
[----:B------:R-:W3:Y:S04]  /*2b610*/  LDL.LU R23, [R1+0x36f0] ;  /* 0x0036f00001177983 */ /* 0x000ee80000300800 */
[----:B------:R-:W2:Y:S04]  /*2b620*/  LDL.LU R10, [R1+0x8] ;  /* 0x00000800010a7983 */ /* 0x000ea80000300800 */
[----:B------:R-:W2:Y:S04]  /*2b630*/  LDL.LU R11, [R1+0xc] ;  /* 0x00000c00010b7983 */ /* 0x000ea80000300800 */
[----:B------:R-:W-:Y:S04]  /*2b640*/  STL.64 [R1+0x3670], R26 ;  /* 0x0036701a01007387 */ /* 0x000fe80000100a00 */
[----:B------:R0:W-:Y:S02]  /*2b650*/  STL.64 [R1+0x3668], R24 ;  /* 0x0036681801007387 */ /* 0x0001e40000100a00 */
[----:B0-----:R-:W-:-:S02]  /*2b660*/  MOV R24, R2 ;  /* 0x0000000200187202 */ /* 0x001fc40000000f00 */
[----:B------:R-:W-:Y:S01]  /*2b670*/  MOV R25, R0 ;  /* 0x0000000000197202 */ /* 0x000fe20000000f00 */
[----:B------:R-:W4:Y:S04]  /*2b680*/  LDL.LU R2, [R1+0x36ec] ;  /* 0x0036ec0001027983 */ /* 0x000f280000300800 */
[----:B------:R-:W4:Y:S01]  /*2b690*/  LDL.LU R0, [R1+0x36e8] ;  /* 0x0036e80001007983 */ /* 0x000f220000300800 */
[----:B---3--:R-:W-:Y:S03]  /*2b6a0*/  HMMA.16816.F32 R4, R20, R4, R16 ;  /* 0x000000041404723c */ /* 0x008fe60000001810 */
[----:B------:R-:W3:Y:S04]  /*2b6b0*/  LDL.LU.64 R18, [R1+0x36e0] ;  /* 0x0036e00001127983 */ /* 0x000ee80000300a00 */
[----:B------:R-:W3:-:S15]  /*2b6c0*/  LDL.LU.64 R16, [R1+0x36d8] ;  /* 0x0036d80001107983 */ /* 0x000ede0000300a00 */
[----:B------:R-:W-:-:S01]  /*2b6d0*/  NOP ;  /* 0x0000000000007918 */ /* 0x000fc20000000000 */
[----:B------:R-:W-:Y:S04]  /*2b6e0*/  STL.64 [R1+0x20], R4 ;  /* 0x0000200401007387 */ /* 0x000fe80000100a00 */
[----:B------:R0:W-:Y:S04]  /*2b6f0*/  STL.64 [R1+0x28], R6 ;  /* 0x0000280601007387 */ /* 0x0001e80000100a00 */
[----:B0-----:R-:W4:Y:S04]  /*2b700*/  LDL.LU.64 R6, [R1+0x36d0] ;  /* 0x0036d00001067983 */ /* 0x001f280000300a00 */
[----:B------:R-:W4:Y:S01]  /*2b710*/  LDL.LU.64 R4, [R1+0x36c8] ;  /* 0x0036c80001047983 */ /* 0x000f220000300a00 */
[----:B---3--:R-:W-:Y:S03]  /*2b720*/  HMMA.16816.F32 R24, R20, R24, R16 ;  /* 0x000000181418723c */ /* 0x008fe60000001810 */
[----:B------:R-:W3:Y:S04]  /*2b730*/  LDL.LU.64 R18, [R1+0x36c0] ;  /* 0x0036c00001127983 */ /* 0x000ee80000300a00 */
[----:B------:R-:W2:-:S15]  /*2b740*/  LDL.LU.64 R16, [R1+0x36b8] ;  /* 0x0036b80001107983 */ /* 0x000e9e0000300a00 */
[----:B------:R-:W-:-:S01]  /*2b750*/  NOP ;  /* 0x0000000000007918 */ /* 0x000fc20000000000 */
[----:B------:R-:W-:Y:S04]  /*2b760*/  STL.64 [R1+0x10], R24 ;  /* 0x0000101801007387 */ /* 0x000fe80000100a00 */
[----:B------:R2:W-:Y:S02]  /*2b770*/  STL.64 [R1+0x18], R26 ;  /* 0x0000181a01007387 */ /* 0x0005e40000100a00 */
[----:B--2---:R-:W-:Y:S02]  /*2b780*/  HMMA.16816.F32 R24, R20, R16, R8 ;  /* 0x000000101418723c */ /* 0x004fe40000001808 */
[----:B----4-:R-:W0:Y:S04]  /*2b790*/  LDSM.16.MT88.4 R8, [R2+UR6+0x24000] ;  /* 0x024000060208783b */ /* 0x010e280008004200 */
[----:B---3--:R-:W-:Y:S04]  /*2b7a0*/  STL.64 [R1+0x3678], R18 ;  /* 0x0036781201007387 */ /* 0x008fe80000100a00 */
[----:B------:R-:W1:-:S13]  /*2b7b0*/  LDSM.16.M88.4 R16, [R0+UR6+0x200] ;  /* 0x000200060010783b */ /* 0x000e5a0008000200 */
[----:B------:R-:W-:Y:S04]  /*2b7c0*/  STL.64 [R1], R24 ;  /* 0x0000001801007387 */ /* 0x000fe80000100a00 */
[----:B------:R-:W-:Y:S04]  /*2b7d0*/  STL.64 [R1+0x8], R26 ;  /* 0x0000081a01007387 */ /* 0x000fe80000100a00 */
[----:B------:R-:W2:Y:S04]  /*2b7e0*/  LDSM.16.M88.4 R24, [R0+UR6+0x8200] ;  /* 0x008200060018783b */ /* 0x000ea80008000200 */
[----:B0-----:R-:W-:Y:S04]  /*2b7f0*/  STL.64 [R1+0x3628], R10 ;  /* 0x0036280a01007387 */ /* 0x001fe80000100a00 */
[----:B------:R0:W-:Y:S02]  /*2b800*/  STL.64 [R1+0x3620], R8 ;  /* 0x0036200801007387 */ /* 0x0001e40000100a00 */
[----:B0-----:R-:W-:Y:S01]  /*2b810*/  MOV R8, R29 ;  /* 0x0000001d00087202 */ /* 0x001fe20000000f00 */
[----:B------:R-:W-:Y:S01]  /*2b820*/  IMAD.MOV.U32 R9, RZ, RZ, R12 ;  /* 0x000000ffff097224 */ /* 0x000fe200078e000c */
[----:B------:R-:W3:Y:S04]  /*2b830*/  LDL.LU R29, [R1+0x36b4] ;  /* 0x0036b400011d7983 */ /* 0x000ee80000300800 */
[----:B------:R-:W4:Y:S04]  /*2b840*/  LDL.LU R12, [R1+0x36b0] ;  /* 0x0036b000010c7983 */ /* 0x000f280000300800 */
[----:B------:R-:W4:Y:S04]  /*2b850*/  LDL.LU R10, [R1+0xd8] ;  /* 0x0000d800010a7983 */ /* 0x000f280000300800 */
[----:B------:R-:W4:Y:S04]  /*2b860*/  LDL.LU R11, [R1+0xdc] ;  /* 0x0000dc00010b7983 */ /* 0x000f280000300800 */
[----:B-1----:R0:W-:Y:S04]  /*2b870*/  STL.64 [R1+0xa0], R16 ;  /* 0x0000a01001007387 */ /* 0x0021e80000100a00 */
[----:B------:R1:W-:Y:S01]  /*2b880*/  STL.64 [R1+0xa8], R18 ;  /* 0x0000a81201007387 */ /* 0x0003e20000100a00 */
[----:B0-----:R-:W-:-:S03]  /*2b890*/  MOV R16, R13 ;  /* 0x0000000d00107202 */ /* 0x001fc60000000f00 */
[----:B------:R-:W4:Y:S04]  /*2b8a0*/  LDL.LU R13, [R1+0x36ac] ;  /* 0x0036ac00010d7983 */ /* 0x000f280000300800 */
[----:B--2---:R-:W-:Y:S04]  /*2b8b0*/  STL.64 [R1+0xb0], R24 ;  /* 0x0000b01801007387 */ /* 0x004fe80000100a00 */
[----:B------:R-:W-:Y:S01]  /*2b8c0*/  STL.64 [R1+0xb8], R26 ;  /* 0x0000b81a01007387 */ /* 0x000fe20000100a00 */
[----:B------:R-:W-:Y:S02]  /*2b8d0*/  MOV R17, R14 ;  /* 0x0000000e00117202 */ /* 0x000fe40000000f00 */
[----:B-1----:R-:W-:Y:S01]  /*2b8e0*/  MOV R18, R15 ;  /* 0x0000000f00127202 */ /* 0x002fe20000000f00 */
[----:B------:R-:W4:Y:S04]  /*2b8f0*/  LDL.LU R14, [R1+0x36a8] ;  /* 0x0036a800010e7983 */ /* 0x000f280000300800 */
[----:B------:R-:W4:Y:S01]  /*2b900*/  LDL.LU R15, [R1+0x36a4] ;  /* 0x0036a400010f7983 */ /* 0x000f220000300800 */
[----:B------:R-:W-:-:S03]  /*2b910*/  MOV R19, R28 ;  /* 0x0000001c00137202 */ /* 0x000fc60000000f00 */
[----:B------:R-:W0:Y:S04]  /*2b920*/  LDSM.16.M88.4 R24, [R0+UR6+0x10200] ;  /* 0x010200060018783b */ /* 0x000e280008000200 */
[----:B------:R-:W2:Y:S04]  /*2b930*/  LDL.LU R28, [R1+0x36a0] ;  /* 0x0036a000011c7983 */ /* 0x000ea80000300800 */
[----:B------:R-:W-:Y:S04]  /*2b940*/  STL.64 [R1+0x3688], R18 ;  /* 0x0036881201007387 */ /* 0x000fe80000100a00 */
[----:B------:R1:W-:Y:S04]  /*2b950*/  STL.64 [R1+0x3680], R16 ;  /* 0x0036801001007387 */ /* 0x0003e80000100a00 */
[----:B-1----:R-:W4:Y:S04]  /*2b960*/  LDL.LU R16, [R1+0x40] ;  /* 0x0000400001107983 */ /* 0x002f280000300800 */
[----:B------:R-:W4:Y:S01]  /*2b970*/  LDL.LU R17, [R1+0x44] ;  /* 0x0000440001117983 */ /* 0x000f220000300800 */
[----:B------:R-:W-:-:S03]  /*2b980*/  MOV R19, R7 ;  /* 0x0000000700137202 */ /* 0x000fc60000000f00 */
[----:B0-----:R-:W-:Y:S04]  /*2b990*/  STL.64 [R1+0xc0], R24 ;  /* 0x0000c01801007387 */ /* 0x001fe80000100a00 */
[----:B------:R0:W-:Y:S02]  /*2b9a0*/  STL [R1+0xc8], R26 ;  /* 0x0000c81a01007387 */ /* 0x0001e40000100800 */
[----:B0-----:R-:W-:Y:S01]  /*2b9b0*/  IMAD.MOV.U32 R26, RZ, RZ, R4 ;  /* 0x000000ffff1a7224 */ /* 0x001fe200078e0004 */
[----:B------:R-:W-:Y:S02]  /*2b9c0*/  MOV R24, R6 ;  /* 0x0000000600187202 */ /* 0x000fe40000000f00 */
[----:B------:R-:W-:Y:S02]  /*2b9d0*/  MOV R25, R5 ;  /* 0x0000000500197202 */ /* 0x000fe40000000f00 */
[----:B------:R-:W0:Y:S01]  /*2b9e0*/  LDSM.16.M88.4 R4, [R0+UR6+0x18200] ;  /* 0x018200060004783b */ /* 0x000e220008000200 */
[----:B---3--:R-:W-:Y:S01]  /*2b9f0*/  IMAD.MOV.U32 R18, RZ, RZ, R29 ;  /* 0x000000ffff127224 */ /* 0x008fe200078e001d */
[----:B------:R-:W-:-:S05]  /*2ba00*/  MOV R29, R27 ;  /* 0x0000001b001d7202 */ /* 0x000fca0000000f00 */
[----:B------:R-:W-:Y:S04]  /*2ba10*/  STL [R1+0x3550], R29 ;  /* 0x0035501d01007387 */ /* 0x000fe80000100800 */
[----:B------:R-:W-:Y:S04]  /*2ba20*/  STL [R1+0x33f0], R0 ;  /* 0x0033f00001007387 */ /* 0x000fe80000100800 */
[----:B0-----:R-:W-:Y:S04]  /*2ba30*/  STL.64 [R1+0xe0], R4 ;  /* 0x0000e00401007387 */ /* 0x001fe80000100a00 */
[----:B------:R-:W-:Y:S04]  /*2ba40*/  STL.64 [R1+0xe8], R6 ;  /* 0x0000e80601007387 */ /* 0x000fe80000100a00 */
[----:B--2---:R-:W0:Y:S01]  /*2ba50*/  LDSM.16.MT88.4 R4, [R28+UR6+0x24000] ;  /* 0x024000061c04783b */ /* 0x004e220008004200 */
[----:B----4-:R-:W-:-:S15]  /*2ba60*/  HMMA.16816.F32 R12, R20, R8, R12 ;  /* 0x00000008140c723c */ /* 0x010fde000000180c */
[----:B------:R-:W-:-:S09]  /*2ba70*/  NOP ;  /* 0x0000000000007918 */ /* 0x000fd20000000000 */
[----:B------:R-:W-:Y:S01]  /*2ba80*/  MOV R21, R14 ;  /* 0x0000000e00157202 */ /* 0x000fe20000000f00 */
[----:B------:R-:W-:Y:S01]  /*2ba90*/  IMAD.MOV.U32 R20, RZ, RZ, R15 ;  /* 0x000000ffff147224 */ /* 0x000fe200078e000f */
[----:B------:R-:W-:Y:S02]  /*2baa0*/  MOV R23, R12 ;  /* 0x0000000c00177202 */ /* 0x000fe40000000f00 */
[----:B------:R-:W-:Y:S01]  /*2bab0*/  MOV R22, R13 ;  /* 0x0000000d00167202 */ /* 0x000fe20000000f00 */
[----:B0-----:R-:W-:Y:S04]  /*2bac0*/  STL [R1+0x35d4], R4 ;  /* 0x0035d40401007387 */ /* 0x001fe80000100800 */
[----:B------:R-:W-:Y:S04]  /*2bad0*/  STL [R1+0x35d0], R5 ;  /* 0x0035d00501007387 */ /* 0x000fe80000100800 */
[----:B------:R0:W-:Y:S04]  /*2bae0*/  STL [R1+0x35cc], R6 ;  /* 0x0035cc0601007387 */ /* 0x0001e80000100800 */
[----:B------:R1:W-:Y:S04]  /*2baf0*/  STL [R1+0x35c8], R7 ;  /* 0x0035c80701007387 */ /* 0x0003e80000100800 */
[----:B0-----:R-:W2:Y:S04]  /*2bb00*/  LDL.LU R6, [R1+0x78] ;  /* 0x0000780001067983 */ /* 0x001ea80000300800 */
[----:B-1----:R-:W2:Y:S04]  /*2bb10*/  LDL.LU R7, [R1+0x7c] ;  /* 0x00007c0001077983 */ /* 0x002ea80000300800 */
[----:B------:R-:W2:Y:S04]  /*2bb20*/  LDL.LU.64 R14, [R1+0x3698] ;  /* 0x00369800010e7983 */ /* 0x000ea80000300a00 */
[----:B------:R-:W2:Y:S04]  /*2bb30*/  LDL.LU.64 R12, [R1+0x3690] ;  /* 0x00369000010c7983 */ /* 0x000ea80000300a00 */
[----:B------:R0:W-:Y:S04]  /*2bb40*/  STL.64 [R1+0x3648], R22 ;  /* 0x0036481601007387 */ /* 0x0001e80000100a00 */
[----:B------:R-:W-:Y:S01]  /*2bb50*/  STL.64 [R1+0x3640], R20 ;  /* 0x0036401401007387 */ /* 0x000fe20000100a00 */
[----:B------:R-:W-:-:S03]  /*2bb60*/  MOV R27, R3 ;  /* 0x00000003001b7202 */ /* 0x000fc60000000f00 */
[----:B0-----:R-:W3:Y:S04]  /*2bb70*/  LDL.LU R22, [R1+0x88] ;  /* 0x0000880001167983 */ /* 0x001ee80000300800 */
[----:B------:R-:W3:Y:S01]  /*2bb80*/  LDL.LU R23, [R1+0x8c] ;  /* 0x00008c0001177983 */ /* 0x000ee20000300800 */
[----:B--2---:R-:W-:-:S15]  /*2bb90*/  HMMA.16816.F32 R16, R12, R6, R16 ;  /* 0x000000060c10723c */ /* 0x004fde0000001810 */
[----:B------:R-:W-:-:S09]  /*2bba0*/  NOP ;  /* 0x0000000000007918 */ /* 0x000fd20000000000 */
[----:B------:R-:W-:Y:S02]  /*2bbb0*/  MOV R3, R18 ;  /* 0x0000001200037202 */ /* 0x000fe40000000f00 */
[----:B------:R-:W-:Y:S02]  /*2bbc0*/  MOV R0, R19 ;  /* 0x0000001300007202 */ /* 0x000fe40000000f00 */
[----:B------:R-:W-:Y:S02]  /*2bbd0*/  MOV R9, R16 ;  /* 0x0000001000097202 */ /* 0x000fe40000000f00 */
[----:B------:R-:W-:Y:S01]  /*2bbe0*/  MOV R8, R17 ;  /* 0x0000001100087202 */ /* 0x000fe20000000f00 */
[----:B------:R-:W3:Y:S04]  /*2bbf0*/  LDL.LU.64 R18, [R1+0x3688] ;  /* 0x0036880001127983 */ /* 0x000ee80000300a00 */
[----:B------:R-:W3:Y:S02]  /*2bc00*/  LDL.LU.64 R16, [R1+0x3680] ;  /* 0x0036800001107983 */ /* 0x000ee40000300a00 */
[----:B---3--:R-:W-:-:S15]  /*2bc10*/  HMMA.16816.F32 R16, R12, R22, R16 ;  /* 0x000000160c10723c */ /* 0x008fde0000001810 */
[----:B------:R-:W-:-:S08]  /*2bc20*/  NOP ;  /* 0x0000000000007918 */ /* 0x000fd00000000000 */
[----:B------:R-:W-:Y:S04]  /*2bc30*/  STL.64 [R1+0x50], R16 ;  /* 0x0000501001007387 */ /* 0x000fe80000100a00 */
[----:B------:R0:W-:Y:S04]  /*2bc40*/  STL.64 [R1+0x58], R18 ;  /* 0x0000581201007387 */ /* 0x0001e80000100a00 */
[----:B0-----:R-:W2:Y:S04]  /*2bc50*/  LDL.LU.64 R18, [R1+0x3678] ;  /* 0x0036780001127983 */ /* 0x001ea80000300a00 */
[----:B------:R0:W-:Y:S04]  /*2bc60*/  STL.64 [R1+0x3650], R22 ;  /* 0x0036501601007387 */ /* 0x0001e80000100a00 */
[----:B------:R-:W3:Y:S04]  /*2bc70*/  LDL.LU R20, [R1+0x20] ;  /* 0x0000200001147983 */ /* 0x000ee80000300800 */
[----:B------:R-:W3:Y:S04]  /*2bc80*/  LDL.LU R21, [R1+0x24] ;  /* 0x0000240001157983 */ /* 0x000ee80000300800 */
[----:B0-----:R-:W3:Y:S04]  /*2bc90*/  LDL.LU R22, [R1+0x28] ;  /* 0x0000280001167983 */ /* 0x001ee80000300800 */
[----:B------:R-:W3:Y:S01]  /*2bca0*/  LDL.LU R23, [R1+0x2c] ;  /* 0x00002c0001177983 */ /* 0x000ee20000300800 */
[----:B--2---:R-:W-:-:S15]  /*2bcb0*/  HMMA.16816.F32 R24, R12, R18, R24 ;  /* 0x000000120c18723c */ /* 0x004fde0000001818 */
[----:B------:R-:W-:-:S08]  /*2bcc0*/  NOP ;  /* 0x0000000000007918 */ /* 0x000fd00000000000 */
[----:B------:R-:W-:Y:S04]  /*2bcd0*/  STL.64 [R1+0x60], R24 ;  /* 0x0000601801007387 */ /* 0x000fe80000100a00 */
[----:B------:R0:W-:Y:S04]  /*2bce0*/  STL.64 [R1+0x68], R26 ;  /* 0x0000681a01007387 */ /* 0x0001e80000100a00 */
[----:B0-----:R-:W2:Y:S04]  /*2bcf0*/  LDL.LU.64 R26, [R1+0x3670] ;  /* 0x00367000011a7983 */ /* 0x001ea80000300a00 */
[----:B------:R-:W2:Y:S01]  /*2bd00*/  LDL.LU.64 R24, [R1+0x3668] ;  /* 0x0036680001187983 */ /* 0x000ea20000300a00 */
[----:B------:R-:W-:Y:S01]  /*2bd10*/  IMAD.MOV.U32 R5, RZ, RZ, R18 ;  /* 0x000000ffff057224 */ /* 0x000fe200078e0012 */
[----:B------:R-:W-:-:S02]  /*2bd20*/  MOV R4, R19 ;  /* 0x0000001300047202 */ /* 0x000fc40000000f00 */
[----:B------:R-:W3:Y:S04]  /*2bd30*/  LDL.LU.64 R18, [R1+0x3660] ;  /* 0x0036600001127983 */ /* 0x000ee80000300a00 */
[----:B------:R-:W3:Y:S01]  /*2bd40*/  LDL.LU.64 R16, [R1+0x3658] ;  /* 0x0036580001107983 */ /* 0x000ee20000300a00 */
[----:B--2---:R-:W-:Y:S07]  /*2bd50*/  HMMA.16816.F32 R24, R12, R10, R24 ;  /* 0x0000000a0c18723c */ /* 0x004fee0000001818 */
[----:B------:R-:W-:-:S02]  /*2bd60*/  MOV R14, R5 ;  /* 0x00000005000e7202 */ /* 0x000fc40000000f00 */
[----:B------:R-:W-:Y:S02]  /*2bd70*/  MOV R15, R4 ;  /* 0x00000004000f7202 */ /* 0x000fe40000000f00 */
[----:B---3--:R-:W-:-:S12]  /*2bd80*/  HMMA.16816.F32 R4, R16, R6, R20 ;  /* 0x000000061004723c */ /* 0x008fd80000001814 */
[----:B------:R0:W-:Y:S04]  /*2bd90*/  STL [R1+0x35e4], R24 ;  /* 0x0035e41801007387 */ /* 0x0001e80000100800 */
[----:B------:R1:W-:Y:S04]  /*2bda0*/  STL [R1+0x35e0], R25 ;  /* 0x0035e01901007387 */ /* 0x0003e80000100800 */
[----:B------:R2:W-:Y:S04]  /*2bdb0*/  STL [R1+0x35dc], R26 ;  /* 0x0035dc1a01007387 */ /* 0x0005e80000100800 */
[----:B------:R3:W-:Y:S04]  /*2bdc0*/  STL [R1+0x35d8], R27 ;  /* 0x0035d81b01007387 */ /* 0x0007e80000100800 */
[----:B0-----:R-:W4:Y:S04]  /*2bdd0*/  LDL.LU R24, [R1+0x10] ;  /* 0x0000100001187983 */ /* 0x001f280000300800 */
[----:B-1----:R-:W4:Y:S04]  /*2bde0*/  LDL.LU R25, [R1+0x14] ;  /* 0x0000140001197983 */ /* 0x002f280000300800 */
[----:B--2---:R-:W4:Y:S04]  /*2bdf0*/  LDL.LU R26, [R1+0x18] ;  /* 0x00001800011a7983 */ /* 0x004f280000300800 */
[----:B---3--:R-:W4:Y:S04]  /*2be00*/  LDL.LU R27, [R1+0x1c] ;  /* 0x00001c00011b7983 */ /* 0x008f280000300800 */
[----:B------:R-:W4:Y:S04]  /*2be10*/  LDL.LU.64 R22, [R1+0x3650] ;  /* 0x0036500001167983 */ /* 0x000f280000300a00 */
[----:B------:R-:W-:Y:S04]  /*2be20*/  STL [R1+0x24], R5 ;  /* 0x0000240501007387 */ /* 0x000fe80000100800 */
[----:B------:R0:W-:Y:S02]  /*2be30*/  STL.64 [R1+0x28], R6 ;  /* 0x0000280601007387 */ /* 0x0001e40000100a00 */
[----:B0-----:R-:W-:-:S05]  /*2be40*/  MOV R7, R4 ;  /* 0x0000000400077202 */ /* 0x001fca0000000f00 */
[----:B------:R-:W-:Y:S01]  /*2be50*/  STL [R1+0x35e8], R7 ;  /* 0x0035e80701007387 */ /* 0x000fe20000100800 */
[----:B----4-:R-:W-:-:S15]  /*2be60*/  HMMA.16816.F32 R20, R16, R22, R24 ;  /* 0x000000161014723c */ /* 0x010fde0000001818 */
[----:B------:R-:W-:-:S09]  /*2be70*/  NOP ;  /* 0x0000000000007918 */ /* 0x000fd20000000000 */
[----:B------:R-:W-:Y:S01]  /*2be80*/  MOV R4, R21 ;  /* 0x0000001500047202 */ /* 0x000fe20000000f00 */
[----:B------:R-:W-:Y:S01]  /*2be90*/  IMAD.MOV.U32 R27, RZ, RZ, R20 ;  /* 0x000000ffff1b7224 */ /* 0x000fe200078e0014 */
[----:B------:R-:W-:Y:S02]  /*2bea0*/  MOV R5, R22 ;  /* 0x0000001600057202 */ /* 0x000fe40000000f00 */
[----:B------:R-:W-:Y:S02]  /*2beb0*/  MOV R6, R23 ;  /* 0x0000001700067202 */ /* 0x000fe40000000f00 */
[----:B------:R-:W2:Y:S04]  /*2bec0*/  LDL.LU.64 R22, [R1+0x3648] ;  /* 0x0036480001167983 */ /* 0x000ea80000300a00 */
[----:B------:R-:W3:Y:S04]  /*2bed0*/  LDL.LU.64 R20, [R1+0x3640] ;  /* 0x0036400001147983 */ /* 0x000ee80000300a00 */
[----:B------:R-:W-:Y:S04]  /*2bee0*/  STL [R1+0x35f0], R4 ;  /* 0x0035f00401007387 */ /* 0x000fe80000100800 */
[----:B------:R0:W-:Y:S04]  /*2bef0*/  STL [R1+0x35ec], R27 ;  /* 0x0035ec1b01007387 */ /* 0x0001e80000100800 */
[----:B------:R-:W4:Y:S04]  /*2bf00*/  LDL.LU R24, [R1] ;  /* 0x0000000001187983 */ /* 0x000f280000300800 */
[----:B------:R-:W4:Y:S04]  /*2bf10*/  LDL.LU R25, [R1+0x4] ;  /* 0x0000040001197983 */ /* 0x000f280000300800 */
[----:B------:R-:W4:Y:S04]  /*2bf20*/  LDL.LU R26, [R1+0x8] ;  /* 0x00000800011a7983 */ /* 0x000f280000300800 */
[----:B0-----:R-:W4:Y:S02]  /*2bf30*/  LDL.LU R27, [R1+0xc] ;  /* 0x00000c00011b7983 */ /* 0x001f240000300800 */
[----:B----4-:R-:W-:Y:S07]  /*2bf40*/  HMMA.16816.F32 R12, R16, R14, R24 ;  /* 0x0000000e100c723c */ /* 0x010fee0000001818 */
[----:B---3--:R-:W-:-:S15]  /*2bf50*/  MOV R27, R20 ;  /* 0x00000014001b7202 */ /* 0x008fde0000000f00 */
[----:B------:R-:W-:-:S02]  /*2bf60*/  NOP ;  /* 0x0000000000007918 */ /* 0x000fc40000000000 */
[----:B------:R-:W-:Y:S02]  /*2bf70*/  MOV R26, R15 ;  /* 0x0000000f001a7202 */ /* 0x000fe40000000f00 */
[----:B------:R-:W-:Y:S01]  /*2bf80*/  MOV R7, R12 ;  /* 0x0000000c00077202 */ /* 0x000fe20000000f00 */
[----:B------:R-:W-:Y:S01]  /*2bf90*/  IMAD.MOV.U32 R24, RZ, RZ, R13 ;  /* 0x000000ffff187224 */ /* 0x000fe200078e000d */
[----:B------:R-:W-:Y:S02]  /*2bfa0*/  MOV R25, R14 ;  /* 0x0000000e00197202 */ /* 0x000fe40000000f00 */
[----:B------:R-:W0:Y:S04]  /*2bfb0*/  LDSM.16.MT88.4 R12, [R2+UR6+0x24400] ;  /* 0x02440006020c783b */ /* 0x000e280008004200 */
[----:B------:R1:W-:Y:S04]  /*2bfc0*/  STL [R1+0x3638], R26 ;  /* 0x0036381a01007387 */ /* 0x0003e80000100800 */
[----:B------:R2:W-:Y:S01]  /*2bfd0*/  STL.64 [R1+0x3630], R24 ;  /* 0x0036301801007387 */ /* 0x0005e20000100a00 */
[----:B-1----:R-:W-:Y:S01]  /*2bfe0*/  IMAD.MOV.U32 R26, RZ, RZ, R21 ;  /* 0x000000ffff1a7224 */ /* 0x002fe200078e0015 */
[----:B--2---:R-:W-:-:S02]  /*2bff0*/  MOV R24, R23 ;  /* 0x0000001700187202 */ /* 0x004fc40000000f00 */
[----:B------:R-:W-:Y:S02]  /*2c000*/  MOV R25, R22 ;  /* 0x0000001600197202 */ /* 0x000fe40000000f00 */
[----:B------:R-:W1:Y:S04]  /*2c010*/  LDSM.16.MT88.4 R20, [R28+UR6+0x24400] ;  /* 0x024400061c14783b */ /* 0x000e680008004200 */
[----:B------:R-:W-:Y:S04]  /*2c020*/  STL.64 [R1+0x3618], R6 ;  /* 0x0036180601007387 */ /* 0x000fe80000100a00 */
[----:B------:R-:W-:Y:S04]  /*2c030*/  STL [R1+0x3610], R5 ;  /* 0x0036100501007387 */ /* 0x000fe80000100800 */
[----:B0-----:R-:W-:Y:S04]  /*2c040*/  STL [R1+0x3564], R12 ;  /* 0x0035640c01007387 */ /* 0x001fe80000100800 */
[----:B------:R0:W-:Y:S04]  /*2c050*/  STL [R1+0x3560], R13 ;  /* 0x0035600d01007387 */ /* 0x0001e80000100800 */
[----:B------:R-:W-:Y:S04]  /*2c060*/  STL [R1+0x355c], R14 ;  /* 0x00355c0e01007387 */ /* 0x000fe80000100800 */
[----:B------:R-:W-:Y:S04]  /*2c070*/  STL [R1+0x3558], R15 ;  /* 0x0035580f01007387 */ /* 0x000fe80000100800 */
[----:B0-----:R-:W2:Y:S04]  /*2c080*/  LDL.LU.64 R12, [R1+0xb0] ;  /* 0x0000b000010c7983 */ /* 0x001ea80000300a00 */
[----:B------:R-:W-:Y:S04]  /*2c090*/  STL [R1+0x3568], R28 ;  /* 0x0035681c01007387 */ /* 0x000fe80000100800 */
[----:B-1----:R-:W-:Y:S04]  /*2c0a0*/  STL.64 [R1+0x34f0], R22 ;  /* 0x0034f01601007387 */ /* 0x002fe80000100a00 */
[----:B------:R0:W-:Y:S04]  /*2c0b0*/  STL.64 [R1+0x34e8], R20 ;  /* 0x0034e81401007387 */ /* 0x0001e80000100a00 */
[----:B0-----:R-:W3:Y:S04]  /*2c0c0*/  LDL.LU.64 R20, [R1+0xe0] ;  /* 0x0000e00001147983 */ /* 0x001ee80000300a00 */
[----:B------:R-:W4:Y:S01]  /*2c0d0*/  LDL.LU.64 R22, [R1+0xe8] ;  /* 0x0000e80001167983 */ /* 0x000f220000300a00 */
[----:B------:R-:W-:-:S02]  /*2c0e0*/  MOV R4, R9 ;  /* 0x0000000900047202 */ /* 0x000fc40000000f00 */
[----:B------:R-:W-:Y:S02]  /*2c0f0*/  MOV R5, R8 ;  /* 0x0000000800057202 */ /* 0x000fe40000000f00 */
[----:B------:R-:W-:Y:S01]  /*2c100*/  HMMA.16816.F32 R8, R16, R10, R24 ;  /* 0x0000000a1008723c */ /* 0x000fe20000001818 */
[----:B------:R-:W-:-:S15]  /*2c110*/  IMAD.MOV.U32 R7, RZ, RZ, R0 ;  /* 0x000000ffff077224 */ /* 0x000fde00078e0000 */
[----:B------:R-:W-:-:S08]  /*2c120*/  NOP ;  /* 0x0000000000007918 */ /* 0x000fd00000000000 */
[----:B------:R-:W-:Y:S02]  /*2c130*/  MOV R2, R10 ;  /* 0x0000000a00027202 */ /* 0x000fe40000000f00 */
[----:B------:R-:W-:Y:S02]  /*2c140*/  MOV R16, R9 ;  /* 0x0000000900107202 */ /* 0x000fe40000000f00 */
[----:B------:R-:W-:Y:S02]  /*2c150*/  MOV R17, R8 ;  /* 0x0000000800117202 */ /* 0x000fe40000000f00 */
[----:B------:R-:W-:Y:S01]  /*2c160*/  MOV R0, R11 ;  /* 0x0000000b00007202 */ /* 0x000fe20000000f00 */
[----:B----4-:R-:W-:Y:S04]  /*2c170*/  STL [R1+0x34fc], R22 ;  /* 0x0034fc1601007387 */ /* 0x010fe80000100800 */
[----:B------:R-:W-:Y:S04]  /*2c180*/  STL [R1+0x34f8], R23 ;  /* 0x0034f81701007387 */ /* 0x000fe80000100800 */
[----:B------:R-:W4:Y:S04]  /*2c190*/  LDL.LU R26, [R1+0x3638] ;  /* 0x00363800011a7983 */ /* 0x000f280000300800 */
[----:B------:R-:W4:Y:S04]  /*2c1a0*/  LDL.LU.64 R24, [R1+0x3630] ;  /* 0x0036300001187983 */ /* 0x000f280000300a00 */
[----:B------:R-:W2:Y:S04]  /*2c1b0*/  LDL.LU.64 R10, [R1+0x3628] ;  /* 0x00362800010a7983 */ /* 0x000ea80000300a00 */
[----:B------:R-:W2:Y:S04]  /*2c1c0*/  LDL.LU.64 R8, [R1+0x3620] ;  /* 0x0036200001087983 */ /* 0x000ea80000300a00 */
[----:B------:R-:W-:Y:S04]  /*2c1d0*/  STL [R1+0x3574], R2 ;  /* 0x0035740201007387 */ /* 0x000fe80000100800 */
[----:B------:R-:W-:Y:S04]  /*2c1e0*/  STL [R1+0x3570], R16 ;  /* 0x0035701001007387 */ /* 0x000fe80000100800 */
[----:B------:R0:W-:Y:S04]  /*2c1f0*/  STL [R1+0x356c], R17 ;  /* 0x00356c1101007387 */ /* 0x0001e80000100800 */
[----:B0-----:R-:W2:Y:S01]  /*2c200*/  LDL.LU.64 R16, [R1+0xa0] ;  /* 0x0000a00001107983 */ /* 0x001ea20000300a00 */
[----:B------:R-:W-:-:S07]  /*2c210*/  MOV R6, R3 ;  /* 0x0000000300067202 */ /* 0x000fce0000000f00 */
[----:B--2---:R-:W-:Y:S06]  /*2c220*/  HMMA.16816.F32 R4, R8, R16, R4 ;  /* 0x000000100804723c */ /* 0x004fec0000001804 */
[----:B------:R-:W-:Y:S01]  /*2c230*/  IMAD.MOV.U32 R23, RZ, RZ, R16 ;  /* 0x000000ffff177224 */ /* 0x000fe200078e0010 */
[----:B------:R-:W-:-:S15]  /*2c240*/  MOV R22, R17 ;  /* 0x0000001100167202 */ /* 0x000fde0000000f00 */
[----:B------:R-:W-:-:S02]  /*2c250*/  NOP ;  /* 0x0000000000007918 */ /* 0x000fc40000000000 */
[----:B------:R-:W-:Y:S01]  /*2c260*/  MOV R19, R6 ;  /* 0x0000000600137202 */ /* 0x000fe20000000f00 */
[----:B------:R-:W-:Y:S01]  /*2c270*/  IMAD.MOV.U32 R18, RZ, RZ, R7 ;  /* 0x000000ffff127224 */ /* 0x000fe200078e0007 */
[----:B------:R-:W-:Y:S01]  /*2c280*/  MOV R29, R5 ;  /* 0x00000005001d7202 */ /* 0x000fe20000000f00 */
[----:B------:R-:W2:Y:S04]  /*2c290*/  LDL.LU.64 R6, [R1+0x3618] ;  /* 0x0036180001067983 */ /* 0x000ea80000300a00 */
[----:B------:R-:W4:Y:S04]  /*2c2a0*/  LDL.LU R5, [R1+0x3610] ;  /* 0x0036100001057983 */ /* 0x000f280000300800 */
[----:B------:R0:W-:Y:S04]  /*2c2b0*/  STL.64 [R1+0x3608], R18 ;  /* 0x0036081201007387 */ /* 0x0001e80000100a00 */
[----:B------:R-:W2:Y:S04]  /*2c2c0*/  LDL.LU R16, [R1+0x50] ;  /* 0x0000500001107983 */ /* 0x000ea80000300800 */
[----:B------:R-:W2:Y:S04]  /*2c2d0*/  LDL.LU R17, [R1+0x54] ;  /* 0x0000540001117983 */ /* 0x000ea80000300800 */
[----:B0-----:R-:W2:Y:S04]  /*2c2e0*/  LDL.LU R18, [R1+0x58] ;  /* 0x0000580001127983 */ /* 0x001ea80000300800 */
[----:B------:R-:W2:Y:S04]  /*2c2f0*/  LDL.LU R19, [R1+0x5c] ;  /* 0x00005c0001137983 */ /* 0x000ea80000300800 */
[----:B------:R-:W-:Y:S01]  /*2c300*/  STL.64 [R1+0x3600], R22 ;  /* 0x0036001601007387 */ /* 0x000fe20000100a00 */
[----:B------:R-:W-:-:S03]  /*2c310*/  MOV R3, R4 ;  /* 0x0000000400037202 */ /* 0x000fc60000000f00 */
[----:B---3--:R0:W-:Y:S01]  /*2c320*/  STL.64 [R1+0x35f8], R20 ;  /* 0x0035f81401007387 */ /* 0x0081e20000100a00 */
[----:B------:R-:W-:Y:S02]  /*2c330*/  MOV R4, R12 ;  /* 0x0000000c00047202 */ /* 0x000fe40000000f00 */
[----:B------:R-:W-:Y:S01]  /*2c340*/  MOV R27, R13 ;  /* 0x0000000d001b7202 */ /* 0x000fe20000000f00 */
[----:B0-----:R-:W3:Y:S04]  /*2c350*/  LDL.LU R20, [R1+0x60] ;  /* 0x0000600001147983 */ /* 0x001ee80000300800 */
[----:B------:R-:W3:Y:S04]  /*2c360*/  LDL.LU R21, [R1+0x64] ;  /* 0x0000640001157983 */ /* 0x000ee80000300800 */
[----:B------:R-:W3:Y:S04]  /*2c370*/  LDL.LU R22, [R1+0x68] ;  /* 0x0000680001167983 */ /* 0x000ee80000300800 */
[----:B------:R-:W3:Y:S01]  /*2c380*/  LDL.LU R23, [R1+0x6c] ;  /* 0x00006c0001177983 */ /* 0x000ee20000300800 */
[----:B--2---:R-:W-:-:S15]  /*2c390*/  HMMA.16816.F32 R16, R8, R12, R16 ;  /* 0x0000000c0810723c */ /* 0x004fde0000001810 */
[----:B------:R-:W-:-:S09]  /*2c3a0*/  NOP ;  /* 0x0000000000007918 */ /* 0x000fd20000000000 */
[----:B------:R-:W-:Y:S01]  /*2c3b0*/  IMAD.MOV.U32 R14, RZ, RZ, R18 ;  /* 0x000000ffff0e7224 */ /* 0x000fe200078e0012 */
[----:B------:R-:W-:Y:S02]  /*2c3c0*/  MOV R15, R19 ;  /* 0x00000013000f7202 */ /* 0x000fe40000000f00 */
[----:B------:R-:W-:Y:S02]  /*2c3d0*/  MOV R12, R16 ;  /* 0x00000010000c7202 */ /* 0x000fe40000000f00 */
[----:B------:R-:W-:Y:S01]  /*2c3e0*/  MOV R13, R17 ;  /* 0x00000011000d7202 */ /* 0x000fe20000000f00 */
[----:B------:R-:W2:Y:S04]  /*2c3f0*/  LDL.LU.64 R18, [R1+0x3608] ;  /* 0x0036080001127983 */ /* 0x000ea80000300a00 */
[----:B------:R-:W-:Y:S04]  /*2c400*/  STL.64 [R1+0x3580], R14 ;  /* 0x0035800e01007387 */ /* 0x000fe80000100a00 */
[----:B------:R0:W-:Y:S04]  /*2c410*/  STL.64 [R1+0x3578], R12 ;  /* 0x0035780c01007387 */ /* 0x0001e80000100a00 */
[----:B0-----:R-:W3:Y:S04]  /*2c420*/  LDL.LU R12, [R1+0xc0] ;  /* 0x0000c000010c7983 */ /* 0x001ee80000300800 */
[----:B------:R-:W3:Y:S02]  /*2c430*/  LDL.LU R13, [R1+0xc4] ;  /* 0x0000c400010d7983 */ /* 0x000ee40000300800 */
        /* <DEDUP_REMOVED lines=8> */
[----:B------:R0:W-:Y:S02]  /*2c4c0*/  STL.64 [R1+0x3598], R12 ;  /* 0x0035980c01007387 */ /* 0x0001e40000100a00 */
[----:B0-----:R-:W-:-:S02]  /*2c4d0*/  MOV R12, R4 ;  /* 0x00000004000c7202 */ /* 0x001fc40000000f00 */
[----:B------:R-:W-:Y:S01]  /*2c4e0*/  MOV R13, R27 ;  /* 0x0000001b000d7202 */ /* 0x000fe20000000f00 */
[----:B------:R-:W3:Y:S04]  /*2c4f0*/  LDL.LU R4, [R1+0x35f0] ;  /* 0x0035f00001047983 */ /* 0x000ee80000300800 */
[----:B------:R-:W3:Y:S04]  /*2c500*/  LDL.LU R27, [R1+0x35ec] ;  /* 0x0035ec00011b7983 */ /* 0x000ee80000300800 */
[----:B------:R-:W-:Y:S04]  /*2c510*/  STL.64 [R1+0x35b0], R12 ;  /* 0x0035b00c01007387 */ /* 0x000fe80000100a00 */
[----:B--2---:R-:W-:Y:S04]  /*2c520*/  STL.64 [R1+0x3590], R18 ;  /* 0x0035901201007387 */ /* 0x004fe80000100a00 */
[----:B------:R0:W-:Y:S02]  /*2c530*/  STL.64 [R1+0x3588], R16 ;  /* 0x0035881001007387 */ /* 0x0001e40000100a00 */
[----:B0-----:R-:W-:-:S02]  /*2c540*/  IMAD.MOV.U32 R16, RZ, RZ, R7 ;  /* 0x000000ffff107224 */ /* 0x001fc400078e0007 */
[----:B------:R-:W2:Y:S01]  /*2c550*/  LDL.LU R7, [R1+0x35e8] ;  /* 0x0035e80001077983 */ /* 0x000ea20000300800 */
[----:B----4-:R-:W-:Y:S02]  /*2c560*/  MOV R18, R25 ;  /* 0x0000001900127202 */ /* 0x010fe40000000f00 */
[----:B------:R-:W-:Y:S02]  /*2c570*/  MOV R19, R26 ;  /* 0x0000001a00137202 */ /* 0x000fe40000000f00 */
[----:B------:R-:W-:Y:S02]  /*2c580*/  MOV R17, R24 ;  /* 0x0000001800117202 */ /* 0x000fe40000000f00 */
[----:B------:R-:W4:Y:S04]  /*2c590*/  LDL.LU R24, [R1+0x35e4] ;  /* 0x0035e40001187983 */ /* 0x000f280000300800 */
[----:B------:R-:W4:Y:S04]  /*2c5a0*/  LDL.LU R25, [R1+0x35e0] ;  /* 0x0035e00001197983 */ /* 0x000f280000300800 */
[----:B------:R-:W4:Y:S04]  /*2c5b0*/  LDL.LU R26, [R1+0x35dc] ;  /* 0x0035dc00011a7983 */ /* 0x000f280000300800 */
[----:B------:R0:W-:Y:S04]  /*2c5c0*/  STL.64 [R1+0x35a8], R18 ;  /* 0x0035a81201007387 */ /* 0x0001e80000100a00 */
[----:B------:R3:W-:Y:S01]  /*2c5d0*/  STL.64 [R1+0x35a0], R16 ;  /* 0x0035a01001007387 */ /* 0x0007e20000100a00 */
[----:B0-----:R-:W-:-:S02]  /*2c5e0*/  MOV R18, R5 ;  /* 0x0000000500127202 */ /* 0x001fc40000000f00 */
[----:B------:R-:W-:Y:S01]  /*2c5f0*/  MOV R19, R6 ;  /* 0x0000000600137202 */ /* 0x000fe20000000f00 */
[----:B---3--:R-:W-:Y:S01]  /*2c600*/  IMAD.MOV.U32 R17, RZ, RZ, R4 ;  /* 0x000000ffff117224 */ /* 0x008fe200078e0004 */
[----:B------:R-:W-:Y:S02]  /*2c610*/  MOV R16, R27 ;  /* 0x0000001b00107202 */ /* 0x000fe40000000f00 */
[----:B------:R-:W4:Y:S04]  /*2c620*/  LDL.LU R27, [R1+0x35d8] ;  /* 0x0035d800011b7983 */ /* 0x000f280000300800 */
[----:B------:R-:W3:Y:S04]  /*2c630*/  LDL.LU R4, [R1+0x35d4] ;  /* 0x0035d40001047983 */ /* 0x000ee80000300800 */
[----:B------:R-:W3:Y:S04]  /*2c640*/  LDL.LU R5, [R1+0x35d0] ;  /* 0x0035d00001057983 */ /* 0x000ee80000300800 */
[----:B------:R-:W3:Y:S04]  /*2c650*/  LDL.LU R6, [R1+0x35cc] ;  /* 0x0035cc0001067983 */ /* 0x000ee80000300800 */
[----:B------:R-:W-:Y:S04]  /*2c660*/  STL.64 [R1+0x35c0], R18 ;  /* 0x0035c01201007387 */ /* 0x000fe80000100a00 */
[----:B------:R2:W-:Y:S02]  /*2c670*/  STL.64 [R1+0x35b8], R16 ;  /* 0x0035b81001007387 */ /* 0x0005e40000100a00 */
[----:B--2---:R-:W-:-:S02]  /*2c680*/  MOV R16, R7 ;  /* 0x0000000700107202 */ /* 0x004fc40000000f00 */
[----:B------:R-:W3:Y:S04]  /*2c690*/  LDL.LU R7, [R1+0x35c8] ;  /* 0x0035c80001077983 */ /* 0x000ee80000300800 */
[----:B------:R-:W3:Y:S04]  /*2c6a0*/  LDL.LU R17, [R1+0x24] ;  /* 0x0000240001117983 */ /* 0x000ee80000300800 */
[----:B------:R-:W3:Y:S04]  /*2c6b0*/  LDL.LU R18, [R1+0x28] ;  /* 0x0000280001127983 */ /* 0x000ee80000300800 */
[----:B------:R-:W3:Y:S01]  /*2c6c0*/  LDL.LU R19, [R1+0x2c] ;  /* 0x00002c0001137983 */ /* 0x000ee20000300800 */
[----:B------:R-:W-:-:S02]  /*2c6d0*/  MOV R12, R23 ;  /* 0x00000017000c7202 */ /* 0x000fc40000000f00 */
[----:B------:R-:W-:Y:S01]  /*2c6e0*/  MOV R13, R22 ;  /* 0x00000016000d7202 */ /* 0x000fe20000000f00 */
[----:B----4-:R-:W-:Y:S01]  /*2c6f0*/  HMMA.16816.F32 R24, R8, R20, R24 ;  /* 0x000000140818723c */ /* 0x010fe20000001818 */
[----:B------:R-:W2:Y:S05]  /*2c700*/  LDL R11, [R1+0x144] ;  /* 0x00014400010b7983 */ /* 0x000eaa0000100800 */
[----:B---3--:R-:W-:-:S15]  /*2c710*/  HMMA.16816.F32 R12, R4, R12, R16 ;  /* 0x0000000c040c723c */ /* 0x008fde0000001810 */
[----:B------:R-:W-:-:S02]  /*2c720*/  NOP ;  /* 0x0000000000007918 */ /* 0x000fc40000000000 */
[----:B------:R-:W-:Y:S04]  /*2c730*/  STL [R1+0x3504], R26 ;  /* 0x0035041a01007387 */ /* 0x000fe80000100800 */
[----:B------:R-:W-:Y:S04]  /*2c740*/  STL [R1+0x3500], R27 ;  /* 0x0035001b01007387 */ /* 0x000fe80000100800 */
[----:B------:R-:W3:Y:S04]  /*2c750*/  LDL.LU.64 R18, [R1+0x35c0] ;  /* 0x0035c00001127983 */ /* 0x000ee80000300a00 */
[----:B------:R-:W3:Y:S04]  /*2c760*/  LDL.LU.64 R16, [R1+0x35b8] ;  /* 0x0035b80001107983 */ /* 0x000ee80000300a00 */
[----:B------:R0:W-:Y:S04]  /*2c770*/  STL.64 [R1+0x20], R12 ;  /* 0x0000200c01007387 */ /* 0x0001e80000100a00 */
[----:B------:R3:W-:Y:S04]  /*2c780*/  STL.64 [R1+0x28], R14 ;  /* 0x0000280e01007387 */ /* 0x0007e80000100a00 */
[----:B0-----:R-:W3:Y:S04]  /*2c790*/  LDL.LU.64 R12, [R1+0x35b0] ;  /* 0x0035b000010c7983 */ /* 0x001ee80000300a00 */
[----:B--2---:R-:W0:Y:S01]  /*2c7a0*/  LDSM.16.MT88.4 R8, [R11+UR6+0x24800] ;  /* 0x024800060b08783b */ /* 0x004e220008004200 */
[----:B---3--:R-:W-:Y:S03]  /*2c7b0*/  HMMA.16816.F32 R12, R4, R12, R16 ;  /* 0x0000000c040c723c */ /* 0x008fe60000001810 */
[----:B------:R-:W2:Y:S04]  /*2c7c0*/  LDL.LU.64 R18, [R1+0x35a8] ;  /* 0x0035a80001127983 */ /* 0x000ea80000300a00 */
[----:B------:R-:W2:-:S15]  /*2c7d0*/  LDL.LU.64 R16, [R1+0x35a0] ;  /* 0x0035a00001107983 */ /* 0x000e9e0000300a00 */
[----:B------:R-:W-:-:S01]  /*2c7e0*/  NOP ;  /* 0x0000000000007918 */ /* 0x000fc20000000000 */
[----:B------:R1:W-:Y:S04]  /*2c7f0*/  STL.64 [R1+0x10], R12 ;  /* 0x0000100c01007387 */ /* 0x0003e80000100a00 */
[----:B------:R2:W-:Y:S04]  /*2c800*/  STL.64 [R1+0x18], R14 ;  /* 0x0000180e01007387 */ /* 0x0005e80000100a00 */
[----:B-1----:R-:W2:Y:S02]  /*2c810*/  LDL.LU.64 R12, [R1+0x3598] ;  /* 0x00359800010c7983 */ /* 0x002ea40000300a00 */
[----:B--2---:R-:W-:Y:S02]  /*2c820*/  HMMA.16816.F32 R12, R4, R12, R16 ;  /* 0x0000000c040c723c */ /* 0x004fe40000001810 */
[----:B------:R-:W2:Y:S04]  /*2c830*/  LDL.LU.64 R18, [R1+0x3590] ;  /* 0x0035900001127983 */ /* 0x000ea80000300a00 */
[----:B------:R-:W3:-:S15]  /*2c840*/  LDL.LU.64 R16, [R1+0x3588] ;  /* 0x0035880001107983 */ /* 0x000ede0000300a00 */
[----:B------:R-:W-:-:S03]  /*2c850*/  NOP ;  /* 0x0000000000007918 */ /* 0x000fc60000000000 */
[----:B------:R-:W-:Y:S02]  /*2c860*/  MOV R22, R14 ;  /* 0x0000000e00167202 */ /* 0x000fe40000000f00 */
[----:B------:R-:W-:Y:S02]  /*2c870*/  MOV R23, R15 ;  /* 0x0000000f00177202 */ /* 0x000fe40000000f00 */
[----:B------:R-:W-:Y:S01]  /*2c880*/  MOV R26, R12 ;  /* 0x0000000c001a7202 */ /* 0x000fe20000000f00 */
[----:B------:R-:W-:Y:S01]  /*2c890*/  IMAD.MOV.U32 R27, RZ, RZ, R13 ;  /* 0x000000ffff1b7224 */ /* 0x000fe200078e000d */
[----:B------:R-:W4:Y:S04]  /*2c8a0*/  LDL.LU.64 R14, [R1+0x3580] ;  /* 0x00358000010e7983 */ /* 0x000f280000300a00 */
[----:B------:R-:W2:Y:S04]  /*2c8b0*/  LDL.LU.64 R12, [R1+0x3578] ;  /* 0x00357800010c7983 */ /* 0x000ea80000300a00 */
[----:B------:R1:W-:Y:S04]  /*2c8c0*/  STL.64 [R1+0x3510], R26 ;  /* 0x0035101a01007387 */ /* 0x0003e80000100a00 */
[----:B------:R0:W-:Y:S01]  /*2c8d0*/  STL.64 [R1+0x3508], R24 ;  /* 0x0035081801007387 */ /* 0x0001e20000100a00 */
[----:B-1----:R-:W-:-:S02]  /*2c8e0*/  MOV R27, R28 ;  /* 0x0000001c001b7202 */ /* 0x002fc40000000f00 */
[----:B0-----:R-:W-:Y:S02]  /*2c8f0*/  MOV R24, R2 ;  /* 0x0000000200187202 */ /* 0x001fe40000000f00 */
[----:B------:R-:W2:Y:S01]  /*2c900*/  LDL.LU R2, [R1+0x3574] ;  /* 0x0035740001027983 */ /* 0x000ea20000300800 */
[----:B---3--:R-:W-:Y:S01]  /*2c910*/  IMAD.MOV.U32 R26, RZ, RZ, R17 ;  /* 0x000000ffff1a7224 */ /* 0x008fe200078e0011 */
[----:B------:R-:W-:Y:S02]  /*2c920*/  MOV R25, R16 ;  /* 0x0000001000197202 */ /* 0x000fe40000000f00 */
[----:B------:R-:W3:Y:S04]  /*2c930*/  LDL.LU R16, [R1+0x3570] ;  /* 0x0035700001107983 */ /* 0x000ee80000300800 */
[----:B------:R-:W3:Y:S04]  /*2c940*/  LDL.LU R17, [R1+0x356c] ;  /* 0x00356c0001117983 */ /* 0x000ee80000300800 */
[----:B------:R-:W3:Y:S04]  /*2c950*/  LDL.LU R28, [R1+0x3568] ;  /* 0x00356800011c7983 */ /* 0x000ee80000300800 */
[----:B------:R4:W-:Y:S04]  /*2c960*/  STL.64 [R1+0x3520], R26 ;  /* 0x0035201a01007387 */ /* 0x0009e80000100a00 */
[----:B------:R2:W-:Y:S01]  /*2c970*/  STL.64 [R1+0x3518], R24 ;  /* 0x0035181801007387 */ /* 0x0005e20000100a00 */
[----:B----4-:R-:W-:-:S02]  /*2c980*/  MOV R26, R14 ;  /* 0x0000000e001a7202 */ /* 0x010fc40000000f00 */
[----:B--2---:R-:W-:Y:S01]  /*2c990*/  MOV R24, R12 ;  /* 0x0000000c00187202 */ /* 0x004fe20000000f00 */
[----:B------:R-:W-:Y:S01]  /*2c9a0*/  IMAD.MOV.U32 R27, RZ, RZ, R15 ;  /* 0x000000ffff1b7224 */ /* 0x000fe200078e000f */
[----:B------:R-:W2:Y:S01]  /*2c9b0*/  LDL.LU R12, [R1+0x3564] ;  /* 0x00356400010c7983 */ /* 0x000ea20000300800 */
[----:B------:R-:W-:-:S03]  /*2c9c0*/  MOV R25, R13 ;  /* 0x0000000d00197202 */ /* 0x000fc60000000f00 */
[----:B------:R-:W2:Y:S04]  /*2c9d0*/  LDL.LU R13, [R1+0x3560] ;  /* 0x00356000010d7983 */ /* 0x000ea80000300800 */
[----:B------:R-:W2:Y:S04]  /*2c9e0*/  LDL.LU R14, [R1+0x355c] ;  /* 0x00355c00010e7983 */ /* 0x000ea80000300800 */
[----:B------:R-:W2:Y:S04]  /*2c9f0*/  LDL.LU R15, [R1+0x3558] ;  /* 0x00355800010f7983 */ /* 0x000ea80000300800 */
[----:B------:R-:W-:Y:S04]  /*2ca00*/  STL.64 [R1+0x3540], R26 ;  /* 0x0035401a01007387 */ /* 0x000fe80000100a00 */
[----:B------:R0:W-:Y:S02]  /*2ca10*/  STL.64 [R1+0x3538], R24 ;  /* 0x0035381801007387 */ /* 0x0001e40000100a00 */
[----:B0-----:R-:W-:-:S02]  /*2ca20*/  MOV R24, R3 ;  /* 0x0000000300187202 */ /* 0x001fc40000000f00 */
[----:B------:R-:W4:Y:S01]  /*2ca30*/  LDL.LU R3, [R1+0x3554] ;  /* 0x0035540001037983 */ /* 0x000f220000300800 */
[----:B------:R-:W-:-:S03]  /*2ca40*/  MOV R25, R29 ;  /* 0x0000001d00197202 */ /* 0x000fc60000000f00 */
[----:B------:R-:W2:Y:S04]  /*2ca50*/  LDL.LU R29, [R1+0x3550] ;  /* 0x00355000011d7983 */ /* 0x000ea80000300800 */
[----:B------:R0:W-:Y:S04]  /*2ca60*/  STL.64 [R1+0x3488], R10 ;  /* 0x0034880a01007387 */ /* 0x0001e80000100a00 */
[----:B------:R3:W-:Y:S01]  /*2ca70*/  STL.64 [R1+0x3480], R8 ;  /* 0x0034800801007387 */ /* 0x0007e20000100a00 */
[----:B------:R-:W-:Y:S02]  /*2ca80*/  MOV R26, R19 ;  /* 0x00000013001a7202 */ /* 0x000fe40000000f00 */
[----:B------:R-:W-:-:S02]  /*2ca90*/  MOV R27, R18 ;  /* 0x00000012001b7202 */ /* 0x000fc40000000f00 */
[----:B0-----:R-:W-:Y:S02]  /*2caa0*/  MOV R10, R2 ;  /* 0x00000002000a7202 */ /* 0x001fe40000000f00 */
[----:B------:R-:W-:Y:S02]  /*2cab0*/  MOV R11, R0 ;  /* 0x00000000000b7202 */ /* 0x000fe40000000f00 */
[----:B---3--:R-:W-:Y:S01]  /*2cac0*/  MOV R9, R16 ;  /* 0x0000001000097202 */ /* 0x008fe20000000f00 */
[----:B------:R-:W-:Y:S02]  /*2cad0*/  IMAD.MOV.U32 R8, RZ, RZ, R17 ;  /* 0x000000ffff087224 */ /* 0x000fe400078e0011 */
[----:B----4-:R-:W0:Y:S02]  /*2cae0*/  LDSM.16.M88.4 R16, [R3+UR6+0x200] ;  /* 0x000200060310783b */ /* 0x010e240008000200 */
[----:B0-----:R-:W-:Y:S02]  /*2caf0*/  MOV R2, R16 ;  /* 0x0000001000027202 */ /* 0x001fe40000000f00 */
[----:B------:R-:W-:Y:S01]  /*2cb00*/  STL.64 [R1+0x78], R18 ;  /* 0x0000781201007387 */ /* 0x000fe20000100a00 */
[----:B------:R-:W-:-:S03]  /*2cb10*/  IMAD.MOV.U32 R0, RZ, RZ, R17 ;  /* 0x000000ffff007224 */ /* 0x000fc600078e0011 */
[----:B------:R-:W0:Y:S04]  /*2cb20*/  LDSM.16.M88.4 R16, [R3+UR6+0x8200] ;  /* 0x008200060310783b */ /* 0x000e280008000200 */
[----:B------:R-:W-:Y:S04]  /*2cb30*/  STL [R1+0x3494], R0 ;  /* 0x0034940001007387 */ /* 0x000fe80000100800 */
[----:B------:R-:W-:Y:S04]  /*2cb40*/  STL [R1+0x3490], R2 ;  /* 0x0034900201007387 */ /* 0x000fe80000100800 */
        /* <DEDUP_REMOVED lines=12> */
[----:B------:R0:W-:Y:S04]  /*2cc10*/  STL [R1+0x34a8], R18 ;  /* 0x0034a81201007387 */ /* 0x0001e80000100800 */
[----:B------:R-:W-:Y:S04]  /*2cc20*/  STL.64 [R1+0x34a0], R16 ;  /* 0x0034a01001007387 */ /* 0x000fe80000100a00 */
[----:B0-----:R-:W3:Y:S01]  /*2cc30*/  LDL.LU R18, [R1+0xc8] ;  /* 0x0000c80001127983 */ /* 0x001ee20000300800 */
[----:B--2---:R-:W-:Y:S01]  /*2cc40*/  MOV R19, R29 ;  /* 0x0000001d00137202 */ /* 0x004fe20000000f00 */
[----:B------:R-:W-:Y:S04]  /*2cc50*/  HMMA.16816.F32 R8, R4, R20, R8 ;  /* 0x000000140408723c */ /* 0x000fe80000001808 */
[----:B---3--:R0:W-:Y:S04]  /*2cc60*/  STL.64 [R1+0x3548], R18 ;  /* 0x0035481201007387 */ /* 0x0081e80000100a00 */
[----:B0-----:R-:W2:-:S15]  /*2cc70*/  LDL.LU.64 R18, [R1+0xa8] ;  /* 0x0000a80001127983 */ /* 0x001e9e0000300a00 */
[----:B------:R-:W-:Y:S04]  /*2cc80*/  STL [R1+0x349c], R11 ;  /* 0x00349c0b01007387 */ /* 0x000fe80000100800 */
[----:B------:R0:W-:Y:S04]  /*2cc90*/  STL [R1+0x3530], R10 ;  /* 0x0035300a01007387 */ /* 0x0001e80000100800 */
[----:B------:R-:W-:Y:S04]  /*2cca0*/  STL.64 [R1+0x3528], R8 ;  /* 0x0035280801007387 */ /* 0x000fe80000100a00 */
[----:B0-----:R-:W3:Y:S01]  /*2ccb0*/  LDL.LU.64 R10, [R1+0xb8] ;  /* 0x0000b800010a7983 */ /* 0x001ee20000300a00 */
[----:B--2---:R-:W-:Y:S06]  /*2ccc0*/  HMMA.16816.F32 R24, R12, R18, R24 ;  /* 0x000000120c18723c */ /* 0x004fec0000001818 */
[----:B------:R-:W-:-:S02]  /*2ccd0*/  MOV R4, R18 ;  /* 0x0000001200047202 */ /* 0x000fc40000000f00 */
[----:B------:R-:W-:Y:S02]  /*2cce0*/  MOV R3, R19 ;  /* 0x0000001300037202 */ /* 0x000fe40000000f00 */
[----:B------:R-:W2:-:S13]  /*2ccf0*/  LDL.LU.64 R18, [R1+0x3548] ;  /* 0x0035480001127983 */ /* 0x000e9a0000300a00 */
[----:B------:R0:W-:Y:S01]  /*2cd00*/  STL.64 [R1+0x40], R24 ;  /* 0x0000401801007387 */ /* 0x0001e20000100a00 */
[----:B------:R-:W-:Y:S01]  /*2cd10*/  MOV R17, R26 ;  /* 0x0000001a00117202 */ /* 0x000fe20000000f00 */
[----:B------:R-:W-:Y:S02]  /*2cd20*/  IMAD.MOV.U32 R16, RZ, RZ, R27 ;  /* 0x000000ffff107224 */ /* 0x000fe400078e001b */
[----:B------:R-:W4:Y:S04]  /*2cd30*/  LDL.LU.64 R26, [R1+0x3540] ;  /* 0x00354000011a7983 */ /* 0x000f280000300a00 */
[----:B0-----:R-:W4:Y:S01]  /*2cd40*/  LDL.LU.64 R24, [R1+0x3538] ;  /* 0x0035380001187983 */ /* 0x001f220000300a00 */
[----:B---3--:R-:W-:Y:S01]  /*2cd50*/  MOV R21, R10 ;  /* 0x0000000a00157202 */ /* 0x008fe20000000f00 */
[----:B----4-:R-:W-:Y:S02]  /*2cd60*/  HMMA.16816.F32 R24, R12, R10, R24 ;  /* 0x0000000a0c18723c */ /* 0x010fe40000001818 */
[----:B------:R-:W3:Y:S04]  /*2cd70*/  LDL.LU R10, [R1+0x3530] ;  /* 0x00353000010a7983 */ /* 0x000ee80000300800 */
[----:B------:R-:W4:-:S15]  /*2cd80*/  LDL.LU.64 R8, [R1+0x3528] ;  /* 0x0035280001087983 */ /* 0x000f1e0000300a00 */
[----:B------:R-:W-:-:S03]  /*2cd90*/  NOP ;  /* 0x0000000000007918 */ /* 0x000fc60000000000 */
[----:B------:R-:W-:Y:S01]  /*2cda0*/  IMAD.MOV.U32 R6, RZ, RZ, R26 ;  /* 0x000000ffff067224 */ /* 0x000fe200078e001a */
[----:B------:R-:W-:Y:S02]  /*2cdb0*/  MOV R5, R27 ;  /* 0x0000001b00057202 */ /* 0x000fe40000000f00 */
[----:B------:R-:W-:Y:S02]  /*2cdc0*/  MOV R29, R24 ;  /* 0x00000018001d7202 */ /* 0x000fe40000000f00 */
[----:B------:R-:W-:Y:S01]  /*2cdd0*/  MOV R7, R25 ;  /* 0x0000001900077202 */ /* 0x000fe20000000f00 */
[----:B------:R-:W2:Y:S04]  /*2cde0*/  LDL.LU.64 R26, [R1+0x3520] ;  /* 0x00352000011a7983 */ /* 0x000ea80000300a00 */
[----:B------:R-:W2:Y:S02]  /*2cdf0*/  LDL.LU.64 R24, [R1+0x3518] ;  /* 0x0035180001187983 */ /* 0x000ea40000300a00 */
[----:B--2---:R-:W-:-:S15]  /*2ce00*/  HMMA.16816.F32 R24, R12, R18, R24 ;  /* 0x000000120c18723c */ /* 0x004fde0000001818 */
[----:B------:R-:W-:-:S09]  /*2ce10*/  NOP ;  /* 0x0000000000007918 */ /* 0x000fd20000000000 */
[----:B------:R-:W-:Y:S01]  /*2ce20*/  MOV R0, R26 ;  /* 0x0000001a00007202 */ /* 0x000fe20000000f00 */
[----:B------:R-:W-:Y:S02]  /*2ce30*/  IMAD.MOV.U32 R2, RZ, RZ, R27 ;  /* 0x000000ffff027224 */ /* 0x000fe400078e001b */
[----:B------:R-:W2:Y:S01]  /*2ce40*/  LDL.LU.64 R26, [R1+0x3510] ;  /* 0x00351000011a7983 */ /* 0x000ea20000300a00 */
[----:B------:R-:W-:Y:S02]  /*2ce50*/  MOV R20, R11 ;  /* 0x0000000b00147202 */ /* 0x000fe40000000f00 */
[----:B------:R-:W-:Y:S02]  /*2ce60*/  MOV R11, R24 ;  /* 0x00000018000b7202 */ /* 0x000fe40000000f00 */
[----:B------:R-:W-:Y:S02]  /*2ce70*/  MOV R28, R25 ;  /* 0x00000019001c7202 */ /* 0x000fe40000000f00 */
[----:B------:R-:W2:Y:S04]  /*2ce80*/  LDL.LU.64 R24, [R1+0x3508] ;  /* 0x0035080001187983 */ /* 0x000ea80000300a00 */
[----:B------:R0:W-:Y:S04]  /*2ce90*/  STL.64 [R1+0x34c8], R18 ;  /* 0x0034c81201007387 */ /* 0x0001e80000100a00 */
[----:B------:R-:W-:Y:S01]  /*2cea0*/  STL.64 [R1+0x34c0], R16 ;  /* 0x0034c01001007387 */ /* 0x000fe20000100a00 */
[----:B0-----:R-:W-:-:S02]  /*2ceb0*/  MOV R18, R21 ;  /* 0x0000001500127202 */ /* 0x001fc40000000f00 */
[----:B------:R-:W-:-:S05]  /*2cec0*/  MOV R19, R20 ;  /* 0x0000001400137202 */ /* 0x000fca0000000f00 */
[----:B------:R-:W-:Y:S04]  /*2ced0*/  STL.64 [R1+0x34d0], R18 ;  /* 0x0034d01201007387 */ /* 0x000fe80000100a00 */
[----:B---3--:R0:W-:Y:S04]  /*2cee0*/  STL.64 [R1+0x34b8], R10 ;  /* 0x0034b80a01007387 */ /* 0x0081e80000100a00 */
[----:B----4-:R2:W-:Y:S01]  /*2cef0*/  STL.64 [R1+0x34b0], R8 ;  /* 0x0034b00801007387 */ /* 0x0105e20000100a00 */
[----:B0-----:R-:W-:Y:S02]  /*2cf00*/  MOV R10, R22 ;  /* 0x00000016000a7202 */ /* 0x001fe40000000f00 */
[----:B------:R-:W-:Y:S01]  /*2cf10*/  MOV R11, R23 ;  /* 0x00000017000b7202 */ /* 0x000fe20000000f00 */
[----:B--2---:R-:W-:Y:S01]  /*2cf20*/  IMAD.MOV.U32 R8, RZ, RZ, R26 ;  /* 0x000000ffff087224 */ /* 0x004fe200078e001a */
[----:B------:R-:W-:Y:S01]  /*2cf30*/  MOV R9, R27 ;  /* 0x0000001b00097202 */ /* 0x000fe20000000f00 */
[----:B------:R-:W2:Y:S04]  /*2cf40*/  LDL.LU R26, [R1+0x3504] ;  /* 0x00350400011a7983 */ /* 0x000ea80000300800 */
[----:B------:R-:W2:Y:S04]  /*2cf50*/  LDL.LU R27, [R1+0x3500] ;  /* 0x00350000011b7983 */ /* 0x000ea80000300800 */
[----:B------:R-:W3:Y:S04]  /*2cf60*/  LDL.LU R22, [R1+0x34fc] ;  /* 0x0034fc0001167983 */ /* 0x000ee80000300800 */
[----:B------:R-:W2:Y:S04]  /*2cf70*/  LDL.LU R23, [R1+0x34f8] ;  /* 0x0034f80001177983 */ /* 0x000ea80000300800 */
[----:B------:R-:W-:Y:S04]  /*2cf80*/  STL.64 [R1+0x34e0], R10 ;  /* 0x0034e00a01007387 */ /* 0x000fe80000100a00 */
[----:B------:R0:W-:Y:S01]  /*2cf90*/  STL.64 [R1+0x34d8], R8 ;  /* 0x0034d80801007387 */ /* 0x0001e20000100a00 */
[----:B------:R-:W-:-:S02]  /*2cfa0*/  MOV R18, R4 ;  /* 0x0000000400127202 */ /* 0x000fc40000000f00 */
[----:B------:R-:W-:Y:S01]  /*2cfb0*/  MOV R19, R3 ;  /* 0x0000000300137202 */ /* 0x000fe20000000f00 */
[----:B0-----:R-:W4:Y:S04]  /*2cfc0*/  LDL.LU R8, [R1+0x20] ;  /* 0x0000200001087983 */ /* 0x001f280000300800 */
[----:B------:R-:W4:Y:S04]  /*2cfd0*/  LDL.LU R9, [R1+0x24] ;  /* 0x0000240001097983 */ /* 0x000f280000300800 */
[----:B------:R-:W4:Y:S04]  /*2cfe0*/  LDL.LU R10, [R1+0x28] ;  /* 0x00002800010a7983 */ /* 0x000f280000300800 */
[----:B------:R-:W4:Y:S01]  /*2cff0*/  LDL.LU R11, [R1+0x2c] ;  /* 0x00002c00010b7983 */ /* 0x000f220000300800 */
[----:B---3--:R-:W-:Y:S01]  /*2d000*/  MOV R4, R22 ;  /* 0x0000001600047202 */ /* 0x008fe20000000f00 */
[----:B--2---:R-:W-:Y:S06]  /*2d010*/  HMMA.16816.F32 R24, R12, R22, R24 ;  /* 0x000000160c18723c */ /* 0x004fec0000001818 */
[----:B------:R-:W-:-:S02]  /*2d020*/  IMAD.MOV.U32 R3, RZ, RZ, R23 ;  /* 0x000000ffff037224 */ /* 0x000fc400078e0017 */
[----:B------:R-:W4:Y:S04]  /*2d030*/  LDL.LU.64 R22, [R1+0x34f0] ;  /* 0x0034f00001167983 */ /* 0x000f280000300a00 */
[----:B------:R-:W4:Y:S04]  /*2d040*/  LDL.LU.64 R20, [R1+0x34e8] ;  /* 0x0034e80001147983 */ /* 0x000f280000300a00 */
[----:B------:R-:W2:Y:S07]  /*2d050*/  LDL R15, [R1+0x144] ;  /* 0x00014400010f7983 */ /* 0x000eae0000100800 */
[----:B------:R0:W-:Y:S04]  /*2d060*/  STL [R1+0x3444], R24 ;  /* 0x0034441801007387 */ /* 0x0001e80000100800 */
[----:B------:R1:W-:Y:S04]  /*2d070*/  STL [R1+0x3440], R25 ;  /* 0x0034401901007387 */ /* 0x0003e80000100800 */
[----:B------:R3:W-:Y:S04]  /*2d080*/  STL [R1+0x343c], R26 ;  /* 0x00343c1a01007387 */ /* 0x0007e80000100800 */
[----:B------:R3:W-:Y:S04]  /*2d090*/  STL [R1+0x3438], R27 ;  /* 0x0034381b01007387 */ /* 0x0007e80000100800 */
[----:B0-----:R-:W2:Y:S04]  /*2d0a0*/  LDL.LU R24, [R1+0x10] ;  /* 0x0000100001187983 */ /* 0x001ea80000300800 */
[----:B-1----:R-:W2:Y:S04]  /*2d0b0*/  LDL.LU R25, [R1+0x14] ;  /* 0x0000140001197983 */ /* 0x002ea80000300800 */
[----:B---3--:R-:W3:Y:S04]  /*2d0c0*/  LDL.LU R26, [R1+0x18] ;  /* 0x00001800011a7983 */ /* 0x008ee80000300800 */
[----:B------:R-:W3:Y:S01]  /*2d0d0*/  LDL.LU R27, [R1+0x1c] ;  /* 0x00001c00011b7983 */ /* 0x000ee20000300800 */
[----:B----4-:R-:W-:Y:S03]  /*2d0e0*/  HMMA.16816.F32 R16, R20, R18, R8 ;  /* 0x000000121410723c */ /* 0x010fe60000001808 */
[----:B------:R-:W4:Y:S04]  /*2d0f0*/  LDL.LU.64 R10, [R1+0x34e0] ;  /* 0x0034e000010a7983 */ /* 0x000f280000300a00 */
[----:B------:R-:W4:Y:S04]  /*2d100*/  LDL.LU.64 R8, [R1+0x34d8] ;  /* 0x0034d80001087983 */ /* 0x000f280000300a00 */
[----:B--2---:R-:W0:-:S12]  /*2d110*/  LDSM.16.MT88.4 R12, [R15+UR6+0x24c00] ;  /* 0x024c00060f0c783b */ /* 0x004e180008004200 */
[----:B------:R-:W-:Y:S04]  /*2d120*/  STL.64 [R1+0x20], R16 ;  /* 0x0000201001007387 */ /* 0x000fe80000100a00 */
[----:B------:R1:W-:Y:S04]  /*2d130*/  STL.64 [R1+0x28], R18 ;  /* 0x0000281201007387 */ /* 0x0003e80000100a00 */
[----:B-1----:R-:W3:Y:S02]  /*2d140*/  LDL.LU.64 R18, [R1+0x34d0] ;  /* 0x0034d00001127983 */ /* 0x002ee40000300a00 */
[----:B---3--:R-:W-:-:S15]  /*2d150*/  HMMA.16816.F32 R16, R20, R18, R24 ;  /* 0x000000121410723c */ /* 0x008fde0000001818 */
[----:B------:R-:W-:-:S09]  /*2d160*/  NOP ;  /* 0x0000000000007918 */ /* 0x000fd20000000000 */
[----:B------:R-:W-:Y:S02]  /*2d170*/  MOV R26, R18 ;  /* 0x00000012001a7202 */ /* 0x000fe40000000f00 */
[----:B------:R-:W-:Y:S02]  /*2d180*/  MOV R27, R19 ;  /* 0x00000013001b7202 */ /* 0x000fe40000000f00 */
[----:B------:R-:W-:Y:S02]  /*2d190*/  MOV R24, R16 ;  /* 0x0000001000187202 */ /* 0x000fe40000000f00 */
[----:B------:R-:W-:Y:S01]  /*2d1a0*/  MOV R25, R17 ;  /* 0x0000001100197202 */ /* 0x000fe20000000f00 */
[----:B------:R-:W4:Y:S04]  /*2d1b0*/  LDL.LU.64 R18, [R1+0x34c8] ;  /* 0x0034c80001127983 */ /* 0x000f280000300a00 */
[----:B------:R-:W2:Y:S04]  /*2d1c0*/  LDL.LU.64 R16, [R1+0x34c0] ;  /* 0x0034c00001107983 */ /* 0x000ea80000300a00 */
[----:B------:R-:W-:Y:S04]  /*2d1d0*/  STL.64 [R1+0x3450], R26 ;  /* 0x0034501a01007387 */ /* 0x000fe80000100a00 */
[----:B------:R1:W-:Y:S04]  /*2d1e0*/  STL.64 [R1+0x3448], R24 ;  /* 0x0034481801007387 */ /* 0x0003e80000100a00 */
[----:B-1----:R-:W3:Y:S04]  /*2d1f0*/  LDL R24, [R1+0x90] ;  /* 0x0000900001187983 */ /* 0x002ee80000100800 */
[----:B------:R-:W3:Y:S04]  /*2d200*/  LDL R25, [R1+0x94] ;  /* 0x0000940001197983 */ /* 0x000ee80000100800 */
[----:B---3--:R1:W-:Y:S04]  /*2d210*/  STL.64 [R1+0x3460], R24 ;  /* 0x0034601801007387 */ /* 0x0083e80000100a00 */
[----:B-1----:R-:W3:Y:S01]  /*2d220*/  LDL.LU.64 R24, [R1+0x80] ;  /* 0x0000800001187983 */ /* 0x002ee20000300a00 */
[----:B--2---:R-:W-:Y:S01]  /*2d230*/  IMAD.MOV.U32 R26, RZ, RZ, R17 ;  /* 0x000000ffff1a7224 */ /* 0x004fe200078e0011 */
[----:B------:R-:W-:-:S02]  /*2d240*/  MOV R27, R16 ;  /* 0x00000010001b7202 */ /* 0x000fc40000000f00 */
[----:B----4-:R-:W-:Y:S01]  /*2d250*/  HMMA.16816.F32 R16, R20, R18, R8 ;  /* 0x000000121410723c */ /* 0x010fe20000001808 */
[----:B---3--:R1:W-:Y:S04]  /*2d260*/  STL.64 [R1+0x3478], R24 ;  /* 0x0034781801007387 */ /* 0x0083e80000100a00 */
[----:B-1----:R-:W2:Y:S04]  /*2d270*/  LDL.LU R24, [R1+0x40] ;  /* 0x0000400001187983 */ /* 0x002ea80000300800 */
[----:B------:R-:W2:Y:S04]  /*2d280*/  LDL.LU R25, [R1+0x44] ;  /* 0x0000440001197983 */ /* 0x000ea80000300800 */
[----:B------:R-:W3:Y:S04]  /*2d290*/  LDL.LU.64 R10, [R1+0x34b8] ;  /* 0x0034b800010a7983 */ /* 0x000ee80000300a00 */
[----:B------:R-:W4:Y:S06]  /*2d2a0*/  LDL.LU.64 R8, [R1+0x34b0] ;  /* 0x0034b00001087983 */ /* 0x000f2c0000300a00 */
[----:B------:R-:W-:Y:S04]  /*2d2b0*/  STL [R1+0x4], R17 ;  /* 0x0000041101007387 */ /* 0x000fe80000100800 */
[----:B------:R1:W-:Y:S02]  /*2d2c0*/  STL.64 [R1+0x8], R18 ;  /* 0x0000081201007387 */ /* 0x0003e40000100a00 */
[----:B-1----:R-:W-:-:S02]  /*2d2d0*/  MOV R19, R16 ;  /* 0x0000001000137202 */ /* 0x002fc40000000f00 */
[----:B------:R-:W2:Y:S04]  /*2d2e0*/  LDL.LU R18, [R1+0x34a8] ;  /* 0x0034a80001127983 */ /* 0x000ea80000300800 */
[----:B------:R-:W3:Y:S04]  /*2d2f0*/  LDL.LU.64 R16, [R1+0x34a0] ;  /* 0x0034a00001107983 */ /* 0x000ee80000300a00 */
[----:B--2---:R-:W-:Y:S04]  /*2d300*/  STL.64 [R1+0x3430], R18 ;  /* 0x0034301201007387 */ /* 0x004fe80000100a00 */
[----:B---3--:R1:W-:Y:S04]  /*2d310*/  STL.64 [R1+0x3428], R16 ;  /* 0x0034281001007387 */ /* 0x0083e80000100a00 */
[----:B-1----:R-:W2:Y:S01]  /*2d320*/  LDL.LU.64 R16, [R1+0x100] ;  /* 0x0001000001107983 */ /* 0x002ea20000300a00 */
[----:B------:R-:W-:Y:S01]  /*2d330*/  IMAD.MOV.U32 R18, RZ, RZ, R0 ;  /* 0x000000ffff127224 */ /* 0x000fe200078e0000 */
[----:B------:R-:W-:-:S02]  /*2d340*/  MOV R19, R2 ;  /* 0x0000000200137202 */ /* 0x000fc40000000f00 */
[----:B--2---:R1:W-:Y:S02]  /*2d350*/  STL.64 [R1+0x3458], R16 ;  /* 0x0034581001007387 */ /* 0x0043e40000100a00 */
[----:B-1----:R-:W-:Y:S02]  /*2d360*/  MOV R16, R11 ;  /* 0x0000000b00107202 */ /* 0x002fe40000000f00 */
[----:B------:R-:W-:Y:S01]  /*2d370*/  MOV R17, R28 ;  /* 0x0000001c00117202 */ /* 0x000fe20000000f00 */
[----:B------:R-:W4:Y:S04]  /*2d380*/  LDL.LU R11, [R1+0x349c] ;  /* 0x00349c00010b7983 */ /* 0x000f280000300800 */
[----:B------:R-:W2:Y:S04]  /*2d390*/  LDL.LU R28, [R1+0x3498] ;  /* 0x00349800011c7983 */ /* 0x000ea80000300800 */
[----:B------:R-:W3:Y:S04]  /*2d3a0*/  LDL.LU R0, [R1+0x3494] ;  /* 0x0034940001007983 */ /* 0x000ee80000300800 */
[----:B------:R-:W3:Y:S04]  /*2d3b0*/  LDL.LU R2, [R1+0x3490] ;  /* 0x0034900001027983 */ /* 0x000ee80000300800 */
[----:B------:R1:W-:Y:S04]  /*2d3c0*/  STL.64 [R1+0x3470], R18 ;  /* 0x0034701201007387 */ /* 0x0003e80000100a00 */
[----:B------:R1:W-:Y:S04]  /*2d3d0*/  STL.64 [R1+0x3468], R16 ;  /* 0x0034681001007387 */ /* 0x0003e80000100a00 */
[----:B0-----:R0:W-:Y:S01]  /*2d3e0*/  STL.64 [R1+0x33e8], R14 ;  /* 0x0033e80e01007387 */ /* 0x0011e20000100a00 */
[----:B-1----:R-:W-:-:S02]  /*2d3f0*/  MOV R18, R6 ;  /* 0x0000000600127202 */ /* 0x002fc40000000f00 */
[----:B------:R-:W-:Y:S01]  /*2d400*/  MOV R17, R7 ;  /* 0x0000000700117202 */ /* 0x000fe20000000f00 */
[----:B------:R-:W-:Y:S01]  /*2d410*/  IMAD.MOV.U32 R19, RZ, RZ, R5 ;  /* 0x000000ffff137224 */ /* 0x000fe200078e0005 */
[----:B0-----:R-:W-:Y:S02]  /*2d420*/  MOV R14, R4 ;  /* 0x00000004000e7202 */ /* 0x001fe40000000f00 */
[----:B------:R-:W-:Y:S01]  /*2d430*/  MOV R15, R3 ;  /* 0x00000003000f7202 */ /* 0x000fe20000000f00 */
[----:B------:R4:W-:Y:S04]  /*2d440*/  STL.64 [R1+0x33e0], R12 ;  /* 0x0033e00c01007387 */ /* 0x0009e80000100a00 */
[----:B--2---:R-:W0:Y:S04]  /*2d450*/  LDSM.16.MT88.4 R4, [R28+UR6+0x24c00] ;  /* 0x024c00061c04783b */ /* 0x004e280008004200 */
[----:B------:R-:W-:Y:S01]  /*2d460*/  STL [R1+0x33f4], R28 ;  /* 0x0033f41c01007387 */ /* 0x000fe20000100800 */
[----:B----4-:R-:W-:Y:S03]  /*2d470*/  HMMA.16816.F32 R12, R20, R14, R8 ;  /* 0x0000000e140c723c */ /* 0x010fe60000001808 */
[----:B0-----:R3:W-:Y:S04]  /*2d480*/  STL [R1+0x33a4], R4 ;  /* 0x0033a40401007387 */ /* 0x0017e80000100800 */
[----:B------:R0:W-:Y:S04]  /*2d490*/  STL [R1+0x33a0], R5 ;  /* 0x0033a00501007387 */ /* 0x0001e80000100800 */
[----:B------:R-:W-:Y:S04]  /*2d4a0*/  STL [R1+0x339c], R6 ;  /* 0x00339c0601007387 */ /* 0x000fe80000100800 */
[----:B------:R1:W-:Y:S04]  /*2d4b0*/  STL [R1+0x3398], R7 ;  /* 0x0033980701007387 */ /* 0x0003e80000100800 */
[----:B------:R-:W2:Y:S04]  /*2d4c0*/  LDL.LU.64 R10, [R1+0x3488] ;  /* 0x00348800010a7983 */ /* 0x000ea80000300a00 */
[----:B------:R-:W2:Y:S01]  /*2d4d0*/  LDL.LU.64 R8, [R1+0x3480] ;  /* 0x0034800001087983 */ /* 0x000ea20000300a00 */
[----:B---3--:R-:W-:-:S02]  /*2d4e0*/  MOV R4, R2 ;  /* 0x0000000200047202 */ /* 0x008fc40000000f00 */
[----:B0-----:R-:W-:Y:S02]  /*2d4f0*/  MOV R5, R0 ;  /* 0x0000000000057202 */ /* 0x001fe40000000f00 */
[----:B------:R-:W-:Y:S01]  /*2d500*/  MOV R16, R29 ;  /* 0x0000001d00107202 */ /* 0x000fe20000000f00 */
[----:B------:R-:W-:Y:S04]  /*2d510*/  STL [R1+0x33fc], R14 ;  /* 0x0033fc0e01007387 */ /* 0x000fe80000100800 */
[----:B------:R-:W-:Y:S01]  /*2d520*/  STL [R1+0x33f8], R15 ;  /* 0x0033f80f01007387 */ /* 0x000fe20000100800 */
[----:B--2---:R-:W-:-:S15]  /*2d530*/  HMMA.16816.F32 R24, R8, R4, R24 ;  /* 0x000000040818723c */ /* 0x004fde0000001818 */
[----:B------:R-:W-:-:S09]  /*2d540*/  NOP ;  /* 0x0000000000007918 */ /* 0x000fd20000000000 */
[----:B------:R-:W-:Y:S01]  /*2d550*/  IMAD.MOV.U32 R29, RZ, RZ, R24 ;  /* 0x000000ffff1d7224 */ /* 0x000fe200078e0018 */
[----:B------:R-:W-:Y:S02]  /*2d560*/  MOV R22, R25 ;  /* 0x0000001900167202 */ /* 0x000fe40000000f00 */
[----:B------:R-:W2:Y:S02]  /*2d570*/  LDL.LU.64 R24, [R1+0x3478] ;  /* 0x0034780001187983 */ /* 0x000ea40000300a00 */
[----:B--2---:R-:W-:Y:S06]  /*2d580*/  HMMA.16816.F32 R16, R8, R24, R16 ;  /* 0x000000180810723c */ /* 0x004fec0000001810 */
[----:B-1----:R-:W-:Y:S01]  /*2d590*/  MOV R7, R24 ;  /* 0x0000001800077202 */ /* 0x002fe20000000f00 */
[----:B------:R-:W-:-:S15]  /*2d5a0*/  IMAD.MOV.U32 R6, RZ, RZ, R25 ;  /* 0x000000ffff067224 */ /* 0x000fde00078e0019 */
[----:B------:R-:W-:-:S01]  /*2d5b0*/  NOP ;  /* 0x0000000000007918 */ /* 0x000fc20000000000 */
[----:B------:R-:W-:Y:S04]  /*2d5c0*/  STL.64 [R1+0x50], R16 ;  /* 0x0000501001007387 */ /* 0x000fe80000100a00 */
[----:B------:R0:W-:Y:S04]  /*2d5d0*/  STL.64 [R1+0x58], R18 ;  /* 0x0000581201007387 */ /* 0x0001e80000100a00 */
[----:B0-----:R-:W2:Y:S04]  /*2d5e0*/  LDL.LU.64 R18, [R1+0x3470] ;  /* 0x0034700001127983 */ /* 0x001ea80000300a00 */
[----:B------:R-:W2:Y:S04]  /*2d5f0*/  LDL.LU.64 R16, [R1+0x3468] ;  /* 0x0034680001107983 */ /* 0x000ea80000300a00 */
[----:B------:R-:W2:Y:S01]  /*2d600*/  LDL.LU.64 R24, [R1+0x3460] ;  /* 0x0034600001187983 */ /* 0x000ea20000300a00 */
[----:B------:R-:W-:-:S02]  /*2d610*/  MOV R3, R26 ;  /* 0x0000001a00037202 */ /* 0x000fc40000000f00 */
[----:B------:R-:W-:Y:S02]  /*2d620*/  MOV R2, R27 ;  /* 0x0000001b00027202 */ /* 0x000fe40000000f00 */
[----:B--2---:R-:W-:Y:S01]  /*2d630*/  HMMA.16816.F32 R24, R8, R24, R16 ;  /* 0x000000180818723c */ /* 0x004fe20000001810 */
[----:B------:R-:W2:-:S15]  /*2d640*/  LDL.LU.64 R16, [R1+0x3458] ;  /* 0x0034580001107983 */ /* 0x000e9e0000300a00 */
[----:B------:R-:W-:-:S08]  /*2d650*/  NOP ;  /* 0x0000000000007918 */ /* 0x000fd00000000000 */
[----:B------:R-:W-:Y:S02]  /*2d660*/  MOV R28, R26 ;  /* 0x0000001a001c7202 */ /* 0x000fe40000000f00 */
[----:B------:R-:W-:Y:S02]  /*2d670*/  MOV R0, R27 ;  /* 0x0000001b00007202 */ /* 0x000fe40000000f00 */
[----:B------:R-:W-:Y:S02]  /*2d680*/  MOV R14, R24 ;  /* 0x00000018000e7202 */ /* 0x000fe40000000f00 */
[----:B------:R-:W-:Y:S01]  /*2d690*/  MOV R15, R25 ;  /* 0x00000019000f7202 */ /* 0x000fe20000000f00 */
[----:B------:R-:W3:Y:S04]  /*2d6a0*/  LDL.LU.64 R26, [R1+0x3450] ;  /* 0x00345000011a7983 */ /* 0x000ee80000300a00 */
[----:B------:R-:W4:Y:S04]  /*2d6b0*/  LDL.LU.64 R24, [R1+0x3448] ;  /* 0x0034480001187983 */ /* 0x000f280000300a00 */
[----:B------:R3:W-:Y:S04]  /*2d6c0*/  STL.64 [R1+0x3408], R14 ;  /* 0x0034080e01007387 */ /* 0x0007e80000100a00 */
[----:B------:R4:W-:Y:S01]  /*2d6d0*/  STL.64 [R1+0x3400], R12 ;  /* 0x0034000c01007387 */ /* 0x0009e20000100a00 */
[----:B---3--:R-:W-:Y:S01]  /*2d6e0*/  MOV R14, R26 ;  /* 0x0000001a000e7202 */ /* 0x008fe20000000f00 */
[----:B----4-:R-:W-:Y:S01]  /*2d6f0*/  IMAD.MOV.U32 R12, RZ, RZ, R24 ;  /* 0x000000ffff0c7224 */ /* 0x010fe200078e0018 */
[----:B------:R-:W-:Y:S01]  /*2d700*/  MOV R15, R27 ;  /* 0x0000001b000f7202 */ /* 0x000fe20000000f00 */
[----:B------:R-:W3:Y:S01]  /*2d710*/  LDL.LU R24, [R1+0x3444] ;  /* 0x0034440001187983 */ /* 0x000ee20000300800 */
[----:B------:R-:W-:-:S03]  /*2d720*/  MOV R13, R25 ;  /* 0x00000019000d7202 */ /* 0x000fc60000000f00 */
[----:B------:R-:W3:Y:S04]  /*2d730*/  LDL.LU R25, [R1+0x3440] ;  /* 0x0034400001197983 */ /* 0x000ee80000300800 */
[----:B------:R-:W3:Y:S04]  /*2d740*/  LDL.LU R26, [R1+0x343c] ;  /* 0x00343c00011a7983 */ /* 0x000ee80000300800 */
[----:B------:R-:W3:Y:S04]  /*2d750*/  LDL.LU R27, [R1+0x3438] ;  /* 0x00343800011b7983 */ /* 0x000ee80000300800 */
[----:B------:R-:W-:Y:S04]  /*2d760*/  STL.64 [R1+0x3418], R14 ;  /* 0x0034180e01007387 */ /* 0x000fe80000100a00 */
[----:B------:R0:W-:Y:S04]  /*2d770*/  STL.64 [R1+0x3410], R12 ;  /* 0x0034100c01007387 */ /* 0x0001e80000100a00 */
[----:B0-----:R-:W4:Y:S04]  /*2d780*/  LDL.LU R12, [R1+0x20] ;  /* 0x00002000010c7983 */ /* 0x001f280000300800 */
[----:B------:R-:W4:Y:S04]  /*2d790*/  LDL.LU R13, [R1+0x24] ;  /* 0x00002400010d7983 */ /* 0x000f280000300800 */
[----:B------:R-:W4:Y:S04]  /*2d7a0*/  LDL.LU R14, [R1+0x28] ;  /* 0x00002800010e7983 */ /* 0x000f280000300800 */
[----:B------:R-:W4:Y:S04]  /*2d7b0*/  LDL.LU R15, [R1+0x2c] ;  /* 0x00002c00010f7983 */ /* 0x000f280000300800 */
[----:B------:R-:W4:Y:S04]  /*2d7c0*/  LDL R23, [R1+0x144] ;  /* 0x0001440001177983 */ /* 0x000f280000100800 */
[----:B------:R-:W4:Y:S01]  /*2d7d0*/  LDL.LU.64 R18, [R1+0x3430] ;  /* 0x0034300001127983 */ /* 0x000f220000300a00 */
[----:B--2---:R-:W-:Y:S01]  /*2d7e0*/  MOV R21, R16 ;  /* 0x0000001000157202 */ /* 0x004fe20000000f00 */
[----:B------:R-:W-:Y:S01]  /*2d7f0*/  IMAD.MOV.U32 R20, RZ, RZ, R17 ;  /* 0x000000ffff147224 */ /* 0x000fe200078e0011 */
[----:B---3--:R-:W-:Y:S01]  /*2d800*/  HMMA.16816.F32 R24, R8, R16, R24 ;  /* 0x000000100818723c */ /* 0x008fe20000001818 */
[----:B------:R-:W2:Y:S06]  /*2d810*/  LDL.LU.64 R16, [R1+0x3428] ;  /* 0x0034280001107983 */ /* 0x000eac0000300a00 */
[----:B----4-:R-:W-:-:S02]  /*2d820*/  MOV R8, R19 ;  /* 0x0000001300087202 */ /* 0x010fc40000000f00 */
[----:B------:R-:W2:Y:S04]  /*2d830*/  LDL.LU R19, [R1+0x3420] ;  /* 0x0034200001137983 */ /* 0x000ea80000300800 */
[----:B------:R-:W3:Y:S04]  /*2d840*/  LDL.LU R9, [R1+0x4] ;  /* 0x0000040001097983 */ /* 0x000ee80000300800 */
[----:B------:R-:W3:Y:S04]  /*2d850*/  LDL.LU R10, [R1+0x8] ;  /* 0x00000800010a7983 */ /* 0x000ee80000300800 */
[----:B------:R-:W3:Y:S04]  /*2d860*/  LDL.LU R11, [R1+0xc] ;  /* 0x00000c00010b7983 */ /* 0x000ee80000300800 */
[----:B------:R-:W-:Y:S04]  /*2d870*/  STL.64 [R1+0x33b0], R26 ;  /* 0x0033b01a01007387 */ /* 0x000fe80000100a00 */
[----:B------:R0:W-:Y:S02]  /*2d880*/  STL.64 [R1+0x33a8], R24 ;  /* 0x0033a81801007387 */ /* 0x0001e40000100a00 */
[----:B0-----:R-:W-:Y:S01]  /*2d890*/  MOV R25, R6 ;  /* 0x0000000600197202 */ /* 0x001fe20000000f00 */
[----:B--2---:R-:W-:-:S15]  /*2d8a0*/  HMMA.16816.F32 R12, R16, R4, R12 ;  /* 0x00000004100c723c */ /* 0x004fde000000180c */
[----:B------:R-:W-:-:S08]  /*2d8b0*/  NOP ;  /* 0x0000000000007918 */ /* 0x000fd00000000000 */
[----:B------:R0:W-:Y:S01]  /*2d8c0*/  STL [R1+0x20], R12 ;  /* 0x0000200c01007387 */ /* 0x0001e20000100800 */
[----:B------:R-:W-:Y:S01]  /*2d8d0*/  IMAD.MOV.U32 R5, RZ, RZ, R14 ;  /* 0x000000ffff057224 */ /* 0x000fe200078e000e */
[----:B------:R-:W-:Y:S02]  /*2d8e0*/  MOV R6, R15 ;  /* 0x0000000f00067202 */ /* 0x000fe40000000f00 */
[----:B------:R-:W-:Y:S01]  /*2d8f0*/  MOV R4, R13 ;  /* 0x0000000d00047202 */ /* 0x000fe20000000f00 */
[----:B------:R-:W2:Y:S04]  /*2d900*/  LDL.LU.64 R14, [R1+0x3418] ;  /* 0x00341800010e7983 */ /* 0x000ea80000300a00 */
[----:B0-----:R-:W2:Y:S01]  /*2d910*/  LDL.LU.64 R12, [R1+0x3410] ;  /* 0x00341000010c7983 */ /* 0x001ea20000300a00 */
[----:B------:R-:W-:-:S07]  /*2d920*/  MOV R24, R7 ;  /* 0x0000000700187202 */ /* 0x000fce0000000f00 */
[----:B--2---:R-:W-:Y:S01]  /*2d930*/  HMMA.16816.F32 R24, R16, R24, R12 ;  /* 0x000000181018723c */ /* 0x004fe2000000180c */
[----:B------:R-:W2:Y:S04]  /*2d940*/  LDL.LU.64 R14, [R1+0x3408] ;  /* 0x00340800010e7983 */ /* 0x000ea80000300a00 */
[----:B------:R-:W4:-:S15]  /*2d950*/  LDL.LU.64 R12, [R1+0x3400] ;  /* 0x00340000010c7983 */ /* 0x000f1e0000300a00 */
[----:B------:R-:W-:-:S03]  /*2d960*/  NOP ;  /* 0x0000000000007918 */ /* 0x000fc60000000000 */
[----:B------:R-:W-:Y:S04]  /*2d970*/  STL [R1+0x14], R25 ;  /* 0x0000141901007387 */ /* 0x000fe80000100800 */
[----:B------:R0:W-:Y:S01]  /*2d980*/  STL.64 [R1+0x18], R26 ;  /* 0x0000181a01007387 */ /* 0x0001e20000100a00 */
[----:B------:R-:W-:Y:S01]  /*2d990*/  MOV R7, R24 ;  /* 0x0000001800077202 */ /* 0x000fe20000000f00 */
[----:B0-----:R-:W-:Y:S01]  /*2d9a0*/  IMAD.MOV.U32 R26, RZ, RZ, R28 ;  /* 0x000000ffff1a7224 */ /* 0x001fe200078e001c */
[----:B------:R-:W-:Y:S02]  /*2d9b0*/  MOV R27, R0 ;  /* 0x00000000001b7202 */ /* 0x000fe40000000f00 */
[----:B--2---:R-:W-:Y:S02]  /*2d9c0*/  MOV R24, R14 ;  /* 0x0000000e00187202 */ /* 0x004fe40000000f00 */
[----:B------:R-:W-:Y:S01]  /*2d9d0*/  MOV R25, R15 ;  /* 0x0000000f00197202 */ /* 0x000fe20000000f00 */
[----:B------:R-:W4:Y:S04]  /*2d9e0*/  LDL.LU R14, [R1+0x33fc] ;  /* 0x0033fc00010e7983 */ /* 0x000f280000300800 */
[----:B------:R-:W4:Y:S04]  /*2d9f0*/  LDL.LU R15, [R1+0x33f8] ;  /* 0x0033f800010f7983 */ /* 0x000f280000300800 */
[----:B------:R-:W2:Y:S04]  /*2da00*/  LDL.LU R28, [R1+0x33f4] ;  /* 0x0033f400011c7983 */ /* 0x000ea80000300800 */
[----:B------:R-:W4:Y:S04]  /*2da10*/  LDL.LU R0, [R1+0x33f0] ;  /* 0x0033f00001007983 */ /* 0x000f280000300800 */
[----:B------:R0:W-:Y:S04]  /*2da20*/  STL.64 [R1+0x33d0], R26 ;  /* 0x0033d01a01007387 */ /* 0x0001e80000100a00 */
[----:B------:R-:W-:Y:S04]  /*2da30*/  STL.64 [R1+0x33c8], R24 ;  /* 0x0033c81801007387 */ /* 0x000fe80000100a00 */
[----:B0-----:R-:W3:Y:S04]  /*2da40*/  LDL.LU.64 R26, [R1+0x88] ;  /* 0x00008800011a7983 */ /* 0x001ee80000300a00 */
[----:B---3--:R-:W-:Y:S04]  /*2da50*/  STL.64 [R1+0x33d8], R26 ;  /* 0x0033d81a01007387 */ /* 0x008fe80000100a00 */
[----:B------:R-:W-:Y:S04]  /*2da60*/  STL.64 [R1+0x33c0], R6 ;  /* 0x0033c00601007387 */ /* 0x000fe80000100a00 */
[----:B------:R0:W-:Y:S04]  /*2da70*/  STL.64 [R1+0x33b8], R4 ;  /* 0x0033b80401007387 */ /* 0x0001e80000100a00 */
[----:B0-----:R-:W3:Y:S01]  /*2da80*/  LDL.LU.64 R4, [R1+0x90] ;  /* 0x0000900001047983 */ /* 0x001ee20000300a00 */
[----:B------:R-:W-:-:S02]  /*2da90*/  MOV R24, R29 ;  /* 0x0000001d00187202 */ /* 0x000fc40000000f00 */
[----:B------:R-:W-:Y:S01]  /*2daa0*/  MOV R26, R3 ;  /* 0x00000003001a7202 */ /* 0x000fe20000000f00 */
[----:B------:R-:W-:Y:S01]  /*2dab0*/  IMAD.MOV.U32 R27, RZ, RZ, R2 ;  /* 0x000000ffff1b7224 */ /* 0x000fe200078e0002 */
[----:B------:R-:W2:Y:S01]  /*2dac0*/  LDL.LU.64 R6, [R1+0x98] ;  /* 0x0000980001067983 */ /* 0x000ea20000300a00 */
[----:B------:R-:W-:Y:S01]  /*2dad0*/  MOV R25, R22 ;  /* 0x0000001600197202 */ /* 0x000fe20000000f00 */
[----:B---3--:R-:W-:-:S15]  /*2dae0*/  HMMA.16816.F32 R8, R16, R4, R8 ;  /* 0x000000041008723c */ /* 0x008fde0000001808 */
[----:B------:R-:W-:-:S08]  /*2daf0*/  NOP ;  /* 0x0000000000007918 */ /* 0x000fd00000000000 */
[----:B------:R-:W-:Y:S01]  /*2db00*/  STL [R1], R8 ;  /* 0x0000000801007387 */ /* 0x000fe20000100800 */
[----:B------:R-:W-:Y:S02]  /*2db10*/  MOV R29, R9 ;  /* 0x00000009001d7202 */ /* 0x000fe40000000f00 */
[----:B------:R-:W-:Y:S02]  /*2db20*/  MOV R3, R10 ;  /* 0x0000000a00037202 */ /* 0x000fe40000000f00 */
[----:B------:R-:W-:Y:S02]  /*2db30*/  MOV R2, R11 ;  /* 0x0000000b00027202 */ /* 0x000fe40000000f00 */
[----:B------:R-:W0:Y:S04]  /*2db40*/  LDSM.16.MT88.4 R8, [R23+UR6+0x25000] ;  /* 0x025000061708783b */ /* 0x000e280008004200 */
[----:B0-----:R0:W-:Y:S04]  /*2db50*/  STL.64 [R1+0x3350], R10 ;  /* 0x0033500a01007387 */ /* 0x0011e80000100a00 */
[----:B------:R1:W-:Y:S04]  /*2db60*/  STL.64 [R1+0x3348], R8 ;  /* 0x0033480801007387 */ /* 0x0003e80000100a00 */
[----:B0-----:R-:W3:Y:S01]  /*2db70*/  LDL.LU R10, [R1+0x108] ;  /* 0x00010800010a7983 */ /* 0x001ee20000300800 */
[----:B-1----:R-:W-:Y:S01]  /*2db80*/  MOV R8, R21 ;  /* 0x0000001500087202 */ /* 0x002fe20000000f00 */
[----:B------:R-:W-:-:S02]  /*2db90*/  IMAD.MOV.U32 R9, RZ, RZ, R20 ;  /* 0x000000ffff097224 */ /* 0x000fc400078e0014 */
[----:B------:R-:W3:Y:S04]  /*2dba0*/  LDL.LU R11, [R1+0x10c] ;  /* 0x00010c00010b7983 */ /* 0x000ee80000300800 */
[----:B----4-:R-:W0:Y:S04]  /*2dbb0*/  LDSM.16.M88.4 R20, [R0+UR6+0x280] ;  /* 0x000280060014783b */ /* 0x010e280008000200 */
[----:B0-----:R-:W-:Y:S04]  /*2dbc0*/  STL.64 [R1+0xd0], R20 ;  /* 0x0000d01401007387 */ /* 0x001fe80000100a00 */
[----:B------:R-:W-:Y:S04]  /*2dbd0*/  STL.64 [R1+0xd8], R22 ;  /* 0x0000d81601007387 */ /* 0x000fe80000100a00 */
        /* <DEDUP_REMOVED lines=10> */
[----:B--2---:R-:W0:Y:S04]  /*2dc80*/  LDSM.16.MT88.4 R20, [R28+UR6+0x25000] ;  /* 0x025000061c14783b */ /* 0x004e280008004200 */
[----:B------:R-:W-:Y:S01]  /*2dc90*/  STL [R1+0x3368], R28 ;  /* 0x0033681c01007387 */ /* 0x000fe20000100800 */
[----:B------:R-:W-:Y:S03]  /*2dca0*/  HMMA.16816.F32 R16, R16, R8, R12 ;  /* 0x000000081010723c */ /* 0x000fe6000000180c */
        /* <DEDUP_REMOVED lines=9> */
[----:B------:R1:W-:Y:S04]  /*2dd40*/  STL [R1+0x38], R18 ;  /* 0x0000381201007387 */ /* 0x0003e80000100800 */
[----:B------:R4:W-:Y:S04]  /*2dd50*/  STL [R1+0x336c], R19 ;  /* 0x00336c1301007387 */ /* 0x0009e80000100800 */
[----:B0-----:R-:W3:Y:S04]  /*2dd60*/  LDL.LU R16, [R1+0x50] ;  /* 0x0000500001107983 */ /* 0x001ee80000300800 */
[----:B------:R-:W3:Y:S04]  /*2dd70*/  LDL.LU R17, [R1+0x54] ;  /* 0x0000540001117983 */ /* 0x000ee80000300800 */
[----:B-1----:R-:W3:Y:S04]  /*2dd80*/  LDL.LU R18, [R1+0x58] ;  /* 0x0000580001127983 */ /* 0x002ee80000300800 */
[----:B----4-:R-:W3:Y:S01]  /*2dd90*/  LDL.LU R19, [R1+0x5c] ;  /* 0x00005c0001137983 */ /* 0x010ee20000300800 */
[----:B--2---:R-:W-:-:S15]  /*2dda0*/  HMMA.16816.F32 R24, R12, R22, R24 ;  /* 0x000000160c18723c */ /* 0x004fde0000001818 */
[----:B------:R-:W-:-:S08]  /*2ddb0*/  NOP ;  /* 0x0000000000007918 */ /* 0x000fd00000000000 */
[----:B------:R-:W-:Y:S04]  /*2ddc0*/  STL.64 [R1+0x40], R24 ;  /* 0x0000401801007387 */ /* 0x000fe80000100a00 */
[----:B------:R0:W-:Y:S01]  /*2ddd0*/  STL [R1+0x48], R26 ;  /* 0x0000481a01007387 */ /* 0x0001e20000100800 */
[----:B------:R-:W-:-:S03]  /*2dde0*/  MOV R28, R27 ;  /* 0x0000001b001c7202 */ /* 0x000fc60000000f00 */
[----:B0-----:R-:W3:Y:S02]  /*2ddf0*/  LDL.LU.64 R26, [R1+0x33d8] ;  /* 0x0033d800011a7983 */ /* 0x001ee40000300a00 */
[----:B---3--:R-:W-:Y:S06]  /*2de00*/  HMMA.16816.F32 R16, R12, R26, R16 ;  /* 0x0000001a0c10723c */ /* 0x008fec0000001810 */
[----:B------:R-:W-:Y:S02]  /*2de10*/  MOV R21, R26 ;  /* 0x0000001a00157202 */ /* 0x000fe40000000f00 */
[----:B------:R-:W-:-:S02]  /*2de20*/  MOV R9, R27 ;  /* 0x0000001b00097202 */ /* 0x000fc40000000f00 */
[----:B------:R-:W2:Y:S04]  /*2de30*/  LDL.LU.64 R26, [R1+0x33d0] ;  /* 0x0033d000011a7983 */ /* 0x000ea80000300a00 */
[----:B------:R-:W2:Y:S01]  /*2de40*/  LDL.LU.64 R24, [R1+0x33c8] ;  /* 0x0033c80001187983 */ /* 0x000ea20000300a00 */
[----:B------:R-:W-:Y:S01]  /*2de50*/  MOV R20, R6 ;  /* 0x0000000600147202 */ /* 0x000fe20000000f00 */
[----:B------:R-:W-:-:S07]  /*2de60*/  IMAD.MOV.U32 R0, RZ, RZ, R7 ;  /* 0x000000ffff007224 */ /* 0x000fce00078e0007 */
[----:B------:R-:W-:Y:S04]  /*2de70*/  STL.64 [R1+0x50], R16 ;  /* 0x0000501001007387 */ /* 0x000fe80000100a00 */
[----:B------:R0:W-:Y:S01]  /*2de80*/  STL [R1+0x58], R18 ;  /* 0x0000581201007387 */ /* 0x0001e20000100800 */
[----:B--2---:R-:W-:Y:S03]  /*2de90*/  HMMA.16816.F32 R24, R12, R6, R24 ;  /* 0x000000060c18723c */ /* 0x004fe60000001818 */
[----:B------:R-:W2:Y:S04]  /*2dea0*/  LDL.LU.64 R6, [R1+0x33c0] ;  /* 0x0033c00001067983 */ /* 0x000ea80000300a00 */
[----:B------:R-:W3:-:S15]  /*2deb0*/  LDL.LU.64 R4, [R1+0x33b8] ;  /* 0x0033b80001047983 */ /* 0x000ede0000300a00 */
[----:B------:R-:W-:-:S02]  /*2dec0*/  NOP ;  /* 0x0000000000007918 */ /* 0x000fc40000000000 */
[----:B0-----:R-:W-:Y:S02]  /*2ded0*/  MOV R18, R24 ;  /* 0x0000001800127202 */ /* 0x001fe40000000f00 */
[----:B------:R-:W-:Y:S02]  /*2dee0*/  MOV R16, R26 ;  /* 0x0000001a00107202 */ /* 0x000fe40000000f00 */
[----:B------:R-:W-:Y:S02]  /*2def0*/  MOV R8, R27 ;  /* 0x0000001b00087202 */ /* 0x000fe40000000f00 */
[----:B------:R-:W-:Y:S01]  /*2df00*/  MOV R17, R25 ;  /* 0x0000001900117202 */ /* 0x000fe20000000f00 */
[----:B------:R-:W4:Y:S04]  /*2df10*/  LDL.LU.64 R26, [R1+0x33b0] ;  /* 0x0033b000011a7983 */ /* 0x000f280000300a00 */
[----:B------:R-:W4:Y:S04]  /*2df20*/  LDL.LU.64 R24, [R1+0x33a8] ;  /* 0x0033a80001187983 */ /* 0x000f280000300a00 */
[----:B------:R0:W-:Y:S04]  /*2df30*/  STL.64 [R1+0x3378], R18 ;  /* 0x0033781201007387 */ /* 0x0001e80000100a00 */
[----:B------:R1:W-:Y:S01]  /*2df40*/  STL.64 [R1+0x3370], R16 ;  /* 0x0033701001007387 */ /* 0x0003e20000100a00 */
[----:B0-----:R-:W-:Y:S01]  /*2df50*/  IMAD.MOV.U32 R18, RZ, RZ, R21 ;  /* 0x000000ffff127224 */ /* 0x001fe200078e0015 */
[----:B------:R-:W-:-:S05]  /*2df60*/  MOV R19, R9 ;  /* 0x0000000900137202 */ /* 0x000fca0000000f00 */
[----:B------:R0:W-:Y:S04]  /*2df70*/  STL.64 [R1+0x3390], R18 ;  /* 0x0033901201007387 */ /* 0x0001e80000100a00 */
[----:B-1----:R-:W4:Y:S01]  /*2df80*/  LDL.LU R16, [R1+0x20] ;  /* 0x0000200001107983 */ /* 0x002f220000300800 */
[----:B---3--:R-:W-:Y:S02]  /*2df90*/  MOV R17, R4 ;  /* 0x0000000400117202 */ /* 0x008fe40000000f00 */
[----:B0-----:R-:W-:Y:S01]  /*2dfa0*/  MOV R18, R5 ;  /* 0x0000000500127202 */ /* 0x001fe20000000f00 */
[----:B------:R-:W3:Y:S04]  /*2dfb0*/  LDL.LU R4, [R1+0x33a4] ;  /* 0x0033a40001047983 */ /* 0x000ee80000300800 */
[----:B------:R-:W3:Y:S01]  /*2dfc0*/  LDL.LU R5, [R1+0x33a0] ;  /* 0x0033a00001057983 */ /* 0x000ee20000300800 */
[----:B--2---:R-:W-:-:S03]  /*2dfd0*/  MOV R19, R6 ;  /* 0x0000000600137202 */ /* 0x004fc60000000f00 */
[----:B------:R-:W3:Y:S04]  /*2dfe0*/  LDL.LU R6, [R1+0x339c] ;  /* 0x00339c0001067983 */ /* 0x000ee80000300800 */
[----:B------:R-:W-:Y:S04]  /*2dff0*/  STL.64 [R1+0x3388], R10 ;  /* 0x0033880a01007387 */ /* 0x000fe80000100a00 */
[----:B------:R0:W-:Y:S02]  /*2e000*/  STL [R1+0x3380], R8 ;  /* 0x0033800801007387 */ /* 0x0001e40000100800 */
[----:B0-----:R-:W-:-:S02]  /*2e010*/  IMAD.MOV.U32 R8, RZ, RZ, R7 ;  /* 0x000000ffff087224 */ /* 0x001fc400078e0007 */
[----:B------:R-:W3:Y:S04]  /*2e020*/  LDL.LU R7, [R1+0x3398] ;  /* 0x0033980001077983 */ /* 0x000ee80000300800 */
[----:B------:R-:W2:Y:S01]  /*2e030*/  LDL.LU R9, [R1+0x14] ;  /* 0x0000140001097983 */ /* 0x000ea20000300800 */
[----:B----4-:R-:W-:Y:S03]  /*2e040*/  HMMA.16816.F32 R24, R12, R10, R24 ;  /* 0x0000000a0c18723c */ /* 0x010fe60000001818 */
[----:B------:R-:W2:Y:S04]  /*2e050*/  LDL.LU R10, [R1+0x18] ;  /* 0x00001800010a7983 */ /* 0x000ea80000300800 */
[----:B------:R-:W2:-:S15]  /*2e060*/  LDL.LU R11, [R1+0x1c] ;  /* 0x00001c00010b7983 */ /* 0x000e9e0000300800 */
[----:B------:R-:W-:-:S01]  /*2e070*/  NOP ;  /* 0x0000000000007918 */ /* 0x000fc20000000000 */
[----:B------:R-:W-:Y:S04]  /*2e080*/  STL [R1+0x32fc], R25 ;  /* 0x0032fc1901007387 */ /* 0x000fe80000100800 */
[----:B------:R-:W-:Y:S04]  /*2e090*/  STL [R1+0x32f8], R26 ;  /* 0x0032f81a01007387 */ /* 0x000fe80000100800 */
[----:B------:R-:W-:Y:S01]  /*2e0a0*/  STL [R1+0x32f4], R27 ;  /* 0x0032f41b01007387 */ /* 0x000fe20000100800 */
[----:B---3--:R-:W-:-:S15]  /*2e0b0*/  HMMA.16816.F32 R16, R4, R22, R16 ;  /* 0x000000160410723c */ /* 0x008fde0000001810 */
[----:B------:R-:W-:-:S08]  /*2e0c0*/  NOP ;  /* 0x0000000000007918 */ /* 0x000fd00000000000 */
[----:B------:R0:W-:Y:S01]  /*2e0d0*/  STL [R1+0x2c], R19 ;  /* 0x00002c1301007387 */ /* 0x0001e20000100800 */
[----:B------:R-:W-:-:S03]  /*2e0e0*/  IMAD.MOV.U32 R23, RZ, RZ, R18 ;  /* 0x000000ffff177224 */ /* 0x000fc600078e0012 */
[----:B0-----:R-:W2:Y:S01]  /*2e0f0*/  LDL.LU.64 R18, [R1+0x3390] ;  /* 0x0033900001127983 */ /* 0x001ea20000300a00 */
[----:B------:R-:W-:Y:S02]  /*2e100*/  MOV R21, R16 ;  /* 0x0000001000157202 */ /* 0x000fe40000000f00 */
[----:B------:R-:W-:Y:S02]  /*2e110*/  MOV R22, R17 ;  /* 0x0000001100167202 */ /* 0x000fe40000000f00 */
[----:B------:R-:W-:Y:S01]  /*2e120*/  MOV R14, R20 ;  /* 0x00000014000e7202 */ /* 0x000fe20000000f00 */
[----:B--2---:R-:W-:Y:S01]  /*2e130*/  HMMA.16816.F32 R16, R4, R18, R8 ;  /* 0x000000120410723c */ /* 0x004fe20000001808 */
[----:B------:R-:W2:Y:S04]  /*2e140*/  LDL.LU.64 R10, [R1+0x3388] ;  /* 0x00338800010a7983 */ /* 0x000ea80000300a00 */
[----:B------:R-:W3:-:S15]  /*2e150*/  LDL.LU R8, [R1+0x3380] ;  /* 0x0033800001087983 */ /* 0x000ede0000300800 */
[----:B------:R-:W-:-:S04]  /*2e160*/  NOP ;  /* 0x0000000000007918 */ /* 0x000fc80000000000 */
[----:B------:R-:W-:Y:S02]  /*2e170*/  MOV R27, R18 ;  /* 0x00000012001b7202 */ /* 0x000fe40000000f00 */
[----:B------:R-:W-:Y:S02]  /*2e180*/  MOV R20, R19 ;  /* 0x0000001300147202 */ /* 0x000fe40000000f00 */
[----:B------:R-:W-:Y:S02]  /*2e190*/  MOV R25, R16 ;  /* 0x0000001000197202 */ /* 0x000fe40000000f00 */
[----:B------:R-:W-:Y:S01]  /*2e1a0*/  MOV R26, R17 ;  /* 0x00000011001a7202 */ /* 0x000fe20000000f00 */
[----:B------:R-:W4:Y:S04]  /*2e1b0*/  LDL.LU.64 R18, [R1+0x3378] ;  /* 0x0033780001127983 */ /* 0x000f280000300a00 */
[----:B------:R-:W2:Y:S04]  /*2e1c0*/  LDL.LU.64 R16, [R1+0x3370] ;  /* 0x0033700001107983 */ /* 0x000ea80000300a00 */
[----:B------:R-:W3:Y:S04]  /*2e1d0*/  LDL R9, [R1+0x144] ;  /* 0x0001440001097983 */ /* 0x000ee80000100800 */
[----:B------:R-:W-:Y:S04]  /*2e1e0*/  STL.64 [R1+0x3318], R22 ;  /* 0x0033181601007387 */ /* 0x000fe80000100a00 */
[----:B------:R0:W-:Y:S04]  /*2e1f0*/  STL.64 [R1+0x3310], R20 ;  /* 0x0033101401007387 */ /* 0x0001e80000100a00 */
[----:B0-----:R-:W2:Y:S04]  /*2e200*/  LDL.LU R20, [R1] ;  /* 0x0000000001147983 */ /* 0x001ea80000300800 */
[----:B------:R-:W-:Y:S04]  /*2e210*/  STL.64 [R1+0x3308], R26 ;  /* 0x0033081a01007387 */ /* 0x000fe80000100a00 */
[----:B------:R0:W-:Y:S04]  /*2e220*/  STL.64 [R1+0x3300], R24 ;  /* 0x0033001801007387 */ /* 0x0001e80000100a00 */
[----:B0-----:R-:W4:Y:S04]  /*2e230*/  LDL R24, [R1+0xf0] ;  /* 0x0000f00001187983 */ /* 0x001f280000100800 */
[----:B------:R-:W4:Y:S04]  /*2e240*/  LDL R25, [R1+0xf4] ;  /* 0x0000f40001197983 */ /* 0x000f280000100800 */
[----:B----4-:R0:W-:Y:S04]  /*2e250*/  STL.64 [R1+0x3320], R24 ;  /* 0x0033201801007387 */ /* 0x0101e80000100a00 */
[----:B0-----:R-:W4:Y:S04]  /*2e260*/  LDL.LU R24, [R1+0x50] ;  /* 0x0000500001187983 */ /* 0x001f280000300800 */
[----:B------:R-:W4:Y:S04]  /*2e270*/  LDL.LU R25, [R1+0x54] ;  /* 0x0000540001197983 */ /* 0x000f280000300800 */
[----:B------:R-:W3:Y:S01]  /*2e280*/  LDL.LU R26, [R1+0x58] ;  /* 0x00005800011a7983 */ /* 0x000ee20000300800 */
[----:B------:R-:W-:-:S03]  /*2e290*/  MOV R27, R19 ;  /* 0x00000013001b7202 */ /* 0x000fc60000000f00 */
[----:B------:R-:W4:Y:S01]  /*2e2a0*/  LDL.LU R19, [R1+0x336c] ;  /* 0x00336c0001137983 */ /* 0x000f220000300800 */
[----:B------:R-:W-:Y:S01]  /*2e2b0*/  MOV R15, R0 ;  /* 0x00000000000f7202 */ /* 0x000fe20000000f00 */
[----:B------:R-:W-:Y:S01]  /*2e2c0*/  IMAD.MOV.U32 R21, RZ, RZ, R29 ;  /* 0x000000ffff157224 */ /* 0x000fe200078e001d */
[----:B------:R-:W-:Y:S02]  /*2e2d0*/  MOV R22, R3 ;  /* 0x0000000300167202 */ /* 0x000fe40000000f00 */
[----:B------:R-:W-:-:S07]  /*2e2e0*/  MOV R23, R2 ;  /* 0x0000000200177202 */ /* 0x000fce0000000f00 */
[----:B--2---:R-:W-:Y:S01]  /*2e2f0*/  HMMA.16816.F32 R12, R4, R14, R20 ;  /* 0x0000000e040c723c */ /* 0x004fe20000001814 */
[----:B---3--:R-:W-:Y:S04]  /*2e300*/  STL.64 [R1+0x3340], R26 ;  /* 0x0033401a01007387 */ /* 0x008fe80000100a00 */
[----:B----4-:R0:W-:Y:S04]  /*2e310*/  STL.64 [R1+0x3338], R24 ;  /* 0x0033381801007387 */ /* 0x0101e80000100a00 */
[----:B0-----:R-:W2:Y:S04]  /*2e320*/  LDL.LU R24, [R1+0x40] ;  /* 0x0000400001187983 */ /* 0x001ea80000300800 */
[----:B------:R-:W2:Y:S04]  /*2e330*/  LDL.LU R25, [R1+0x44] ;  /* 0x0000440001197983 */ /* 0x000ea80000300800 */
[----:B------:R-:W3:Y:S01]  /*2e340*/  LDL.LU R26, [R1+0x48] ;  /* 0x00004800011a7983 */ /* 0x000ee20000300800 */
[----:B------:R-:W-:-:S03]  /*2e350*/  MOV R27, R28 ;  /* 0x0000001c001b7202 */ /* 0x000fc60000000f00 */
[----:B------:R-:W4:Y:S03]  /*2e360*/  LDL.LU R28, [R1+0x3368] ;  /* 0x00336800011c7983 */ /* 0x000f260000300800 */
[----:B------:R-:W-:Y:S02]  /*2e370*/  MOV R3, R12 ;  /* 0x0000000c00037202 */ /* 0x000fe40000000f00 */
[----:B------:R-:W-:Y:S01]  /*2e380*/  MOV R29, R13 ;  /* 0x0000000d001d7202 */ /* 0x000fe20000000f00 */
[----:B------:R-:W-:Y:S01]  /*2e390*/  IMAD.MOV.U32 R2, RZ, RZ, R14 ;  /* 0x000000ffff027224 */ /* 0x000fe200078e000e */
[----:B------:R-:W-:Y:S02]  /*2e3a0*/  MOV R0, R15 ;  /* 0x0000000f00007202 */ /* 0x000fe40000000f00 */
[----:B------:R-:W0:Y:S01]  /*2e3b0*/  LDSM.16.MT88.4 R12, [R9+UR6+0x25400] ;  /* 0x02540006090c783b */ /* 0x000e220008004200 */
[----:B------:R-:W-:Y:S01]  /*2e3c0*/  IMAD.MOV.U32 R20, RZ, RZ, R18 ;  /* 0x000000ffff147224 */ /* 0x000fe200078e0012 */
[----:B------:R-:W-:-:S02]  /*2e3d0*/  MOV R21, R17 ;  /* 0x0000001100157202 */ /* 0x000fc40000000f00 */
[----:B------:R-:W-:Y:S02]  /*2e3e0*/  MOV R22, R16 ;  /* 0x0000001000167202 */ /* 0x000fe40000000f00 */
[----:B------:R-:W-:Y:S01]  /*2e3f0*/  MOV R23, R8 ;  /* 0x0000000800177202 */ /* 0x000fe20000000f00 */
[----:B---3--:R1:W-:Y:S02]  /*2e400*/  STL.64 [R1+0x3360], R26 ;  /* 0x0033601a01007387 */ /* 0x0083e40000100a00 */
[----:B-1----:R-:W-:Y:S02]  /*2e410*/  MOV R27, R19 ;  /* 0x00000013001b7202 */ /* 0x002fe40000000f00 */
[----:B----4-:R-:W1:Y:S04]  /*2e420*/  LDSM.16.MT88.4 R16, [R28+UR6+0x25400] ;  /* 0x025400061c10783b */ /* 0x010e680008004200 */
[----:B--2---:R2:W-:Y:S04]  /*2e430*/  STL.64 [R1+0x3358], R24 ;  /* 0x0033581801007387 */ /* 0x0045e80000100a00 */
[----:B--2---:R-:W2:Y:S04]  /*2e440*/  LDL.LU R24, [R1+0x30] ;  /* 0x0000300001187983 */ /* 0x004ea80000300800 */
[----:B------:R-:W2:Y:S04]  /*2e450*/  LDL.LU R25, [R1+0x34] ;  /* 0x0000340001197983 */ /* 0x000ea80000300800 */
[----:B------:R-:W2:Y:S04]  /*2e460*/  LDL.LU R26, [R1+0x38] ;  /* 0x00003800011a7983 */ /* 0x000ea80000300800 */
[----:B------:R-:W-:Y:S04]  /*2e470*/  STL.64 [R1+0x3330], R22 ;  /* 0x0033301601007387 */ /* 0x000fe80000100a00 */
[----:B------:R3:W-:Y:S04]  /*2e480*/  STL.64 [R1+0x3328], R20 ;  /* 0x0033281401007387 */ /* 0x0007e80000100a00 */
[----:B---3--:R-:W3:Y:S04]  /*2e490*/  LDL.LU.64 R20, [R1+0xe0] ;  /* 0x0000e00001147983 */ /* 0x008ee80000300a00 */
[----:B0-----:R-:W-:Y:S04]  /*2e4a0*/  STL [R1+0x3290], R13 ;  /* 0x0032900d01007387 */ /* 0x001fe80000100800 */
[----:B------:R-:W-:Y:S04]  /*2e4b0*/  STL [R1+0x328c], R14 ;  /* 0x00328c0e01007387 */ /* 0x000fe80000100800 */
[----:B------:R-:W-:Y:S04]  /*2e4c0*/  STL [R1+0x3288], R15 ;  /* 0x0032880f01007387 */ /* 0x000fe80000100800 */
[----:B-1----:R-:W-:Y:S04]  /*2e4d0*/  STL.64 [R1+0x3238], R18 ;  /* 0x0032381201007387 */ /* 0x002fe80000100a00 */
[----:B------:R0:W-:Y:S04]  /*2e4e0*/  STL.64 [R1+0x3230], R16 ;  /* 0x0032301001007387 */ /* 0x0001e80000100a00 */
[----:B0-----:R-:W4:Y:S04]  /*2e4f0*/  LDL.LU.64 R16, [R1+0x110] ;  /* 0x0001100001107983 */ /* 0x001f280000300a00 */
[----:B------:R-:W3:Y:S01]  /*2e500*/  LDL.LU.64 R18, [R1+0x118] ;  /* 0x0001180001127983 */ /* 0x000ee20000300a00 */
[----:B--2---:R-:W-:-:S15]  /*2e510*/  HMMA.16816.F32 R8, R4, R10, R24 ;  /* 0x0000000a0408723c */ /* 0x004fde0000001818 */
[----:B------:R-:W-:-:S09]  /*2e520*/  NOP ;  /* 0x0000000000007918 */ /* 0x000fd20000000000 */
[----:B------:R-:W-:Y:S01]  /*2e530*/  MOV R4, R11 ;  /* 0x0000000b00047202 */ /* 0x000fe20000000f00 */
[----:B------:R-:W-:Y:S01]  /*2e540*/  IMAD.MOV.U32 R5, RZ, RZ, R10 ;  /* 0x000000ffff057224 */ /* 0x000fe200078e000a */
[----:B------:R-:W-:Y:S01]  /*2e550*/  MOV R6, R9 ;  /* 0x0000000900067202 */ /* 0x000fe20000000f00 */
[----:B---3--:R-:W-:Y:S04]  /*2e560*/  STL [R1+0x3244], R18 ;  /* 0x0032441201007387 */ /* 0x008fe80000100800 */
[----:B------:R-:W-:Y:S04]  /*2e570*/  STL [R1+0x3240], R19 ;  /* 0x0032401301007387 */ /* 0x000fe80000100800 */
[----:B------:R-:W2:Y:S04]  /*2e580*/  LDL.LU.64 R26, [R1+0x3360] ;  /* 0x00336000011a7983 */ /* 0x000ea80000300a00 */
[----:B------:R-:W2:Y:S04]  /*2e590*/  LDL.LU.64 R24, [R1+0x3358] ;  /* 0x0033580001187983 */ /* 0x000ea80000300a00 */
[----:B------:R0:W-:Y:S04]  /*2e5a0*/  STL [R1+0x30], R8 ;  /* 0x0000300801007387 */ /* 0x0001e80000100800 */
[----:B------:R-:W2:Y:S04]  /*2e5b0*/  LDL.LU.64 R10, [R1+0x3350] ;  /* 0x00335000010a7983 */ /* 0x000ea80000300a00 */
[----:B0-----:R-:W2:Y:S04]  /*2e5c0*/  LDL.LU.64 R8, [R1+0x3348] ;  /* 0x0033480001087983 */ /* 0x001ea80000300a00 */
[----:B------:R-:W-:Y:S04]  /*2e5d0*/  STL [R1+0x32b0], R4 ;  /* 0x0032b00401007387 */ /* 0x000fe80000100800 */
[----:B------:R0:W-:Y:S04]  /*2e5e0*/  STL [R1+0x32ac], R5 ;  /* 0x0032ac0501007387 */ /* 0x0001e80000100800 */
[----:B------:R-:W-:Y:S04]  /*2e5f0*/  STL [R1+0x32a8], R6 ;  /* 0x0032a80601007387 */ /* 0x000fe80000100800 */
[----:B0-----:R-:W2:Y:S02]  /*2e600*/  LDL.LU.64 R4, [R1+0xd0] ;  /* 0x0000d00001047983 */ /* 0x001ea40000300a00 */
[----:B--2---:R-:W-:-:S15]  /*2e610*/  HMMA.16816.F32 R24, R8, R4, R24 ;  /* 0x000000040818723c */ /* 0x004fde0000001818 */
[----:B------:R-:W-:-:S08]  /*2e620*/  NOP ;  /* 0x0000000000007918 */ /* 0x000fd00000000000 */
[----:B------:R-:W-:Y:S04]  /*2e630*/  STL.64 [R1+0x40], R24 ;  /* 0x0000401801007387 */ /* 0x000fe80000100a00 */
[----:B------:R0:W-:Y:S04]  /*2e640*/  STL.64 [R1+0x48], R26 ;  /* 0x0000481a01007387 */ /* 0x0001e80000100a00 */
[----:B0-----:R-:W2:Y:S04]  /*2e650*/  LDL.LU.64 R26, [R1+0x3340] ;  /* 0x00334000011a7983 */ /* 0x001ea80000300a00 */
[----:B------:R-:W2:Y:S01]  /*2e660*/  LDL.LU.64 R24, [R1+0x3338] ;  /* 0x0033380001187983 */ /* 0x000ea20000300a00 */
[----:B------:R-:W-:Y:S01]  /*2e670*/  MOV R15, R20 ;  /* 0x00000014000f7202 */ /* 0x000fe20000000f00 */
[----:B------:R-:W-:-:S02]  /*2e680*/  IMAD.MOV.U32 R14, RZ, RZ, R21 ;  /* 0x000000ffff0e7224 */ /* 0x000fc400078e0015 */
[----:B------:R-:W3:Y:S01]  /*2e690*/  LDL.LU.64 R22, [R1+0x3330] ;  /* 0x0033300001167983 */ /* 0x000ee20000300a00 */
[----:B------:R-:W-:Y:S01]  /*2e6a0*/  MOV R13, R4 ;  /* 0x00000004000d7202 */ /* 0x000fe20000000f00 */
[----:B--2---:R-:W-:Y:S02]  /*2e6b0*/  HMMA.16816.F32 R24, R8, R20, R24 ;  /* 0x000000140818723c */ /* 0x004fe40000001818 */
[----:B------:R-:W3:-:S15]  /*2e6c0*/  LDL.LU.64 R20, [R1+0x3328] ;  /* 0x0033280001147983 */ /* 0x000ede0000300a00 */
[----:B------:R-:W-:-:S06]  /*2e6d0*/  NOP ;  /* 0x0000000000007918 */ /* 0x000fcc0000000000 */
[----:B------:R0:W-:Y:S01]  /*2e6e0*/  STL [R1+0x50], R24 ;  /* 0x0000501801007387 */ /* 0x0001e20000100800 */
[----:B------:R-:W-:-:S03]  /*2e6f0*/  MOV R4, R25 ;  /* 0x0000001900047202 */ /* 0x000fc60000000f00 */
[----:B0-----:R-:W3:Y:S01]  /*2e700*/  LDL.LU.64 R24, [R1+0x3320] ;  /* 0x0033200001187983 */ /* 0x001ee20000300a00 */
[----:B------:R-:W-:Y:S02]  /*2e710*/  MOV R7, R5 ;  /* 0x0000000500077202 */ /* 0x000fe40000000f00 */
[----:B------:R-:W-:Y:S02]  /*2e720*/  MOV R5, R26 ;  /* 0x0000001a00057202 */ /* 0x000fe40000000f00 */
[----:B------:R-:W-:-:S05]  /*2e730*/  MOV R6, R27 ;  /* 0x0000001b00067202 */ /* 0x000fca0000000f00 */
[----:B------:R-:W-:Y:S04]  /*2e740*/  STL [R1+0x32c0], R6 ;  /* 0x0032c00601007387 */ /* 0x000fe80000100800 */
[----:B------:R0:W-:Y:S02]  /*2e750*/  STL.64 [R1+0x32b8], R4 ;  /* 0x0032b80401007387 */ /* 0x0001e40000100a00 */
[----:B0-----:R-:W-:Y:S01]  /*2e760*/  MOV R4, R15 ;  /* 0x0000000f00047202 */ /* 0x001fe20000000f00 */
[----:B------:R-:W-:-:S05]  /*2e770*/  IMAD.MOV.U32 R5, RZ, RZ, R14 ;  /* 0x000000ffff057224 */ /* 0x000fca00078e000e */
[----:B------:R0:W-:Y:S02]  /*2e780*/  STL.64 [R1+0x32c8], R4 ;  /* 0x0032c80401007387 */ /* 0x0001e40000100a00 */
[----:B0-----:R-:W-:Y:S01]  /*2e790*/  MOV R4, R13 ;  /* 0x0000000d00047202 */ /* 0x001fe20000000f00 */
[----:B---3--:R-:W-:Y:S01]  /*2e7a0*/  HMMA.16816.F32 R24, R8, R24, R20 ;  /* 0x000000180818723c */ /* 0x008fe20000001814 */
[----:B------:R-:W2:Y:S04]  /*2e7b0*/  LDL.LU.64 R22, [R1+0x3318] ;  /* 0x0033180001167983 */ /* 0x000ea80000300a00 */
[----:B------:R-:W3:-:S15]  /*2e7c0*/  LDL.LU.64 R20, [R1+0x3310] ;  /* 0x0033100001147983 */ /* 0x000ede0000300a00 */
[----:B------:R-:W-:-:S04]  /*2e7d0*/  NOP ;  /* 0x0000000000007918 */ /* 0x000fc80000000000 */
[----:B------:R-:W-:Y:S01]  /*2e7e0*/  MOV R14, R25 ;  /* 0x00000019000e7202 */ /* 0x000fe20000000f00 */
[----:B------:R-:W-:Y:S01]  /*2e7f0*/  IMAD.MOV.U32 R15, RZ, RZ, R26 ;  /* 0x000000ffff0f7224 */ /* 0x000fe200078e001a */
[----:B------:R-:W-:Y:S02]  /*2e800*/  MOV R28, R27 ;  /* 0x0000001b001c7202 */ /* 0x000fe40000000f00 */
[----:B------:R-:W-:Y:S01]  /*2e810*/  MOV R13, R24 ;  /* 0x00000018000d7202 */ /* 0x000fe20000000f00 */
[----:B------:R-:W4:Y:S04]  /*2e820*/  LDL.LU.64 R26, [R1+0x3308] ;  /* 0x00330800011a7983 */ /* 0x000f280000300a00 */
[----:B------:R-:W2:Y:S04]  /*2e830*/  LDL.LU.64 R24, [R1+0x3300] ;  /* 0x0033000001187983 */ /* 0x000ea80000300a00 */
[----:B------:R0:W-:Y:S04]  /*2e840*/  STL.64 [R1+0x32a0], R14 ;  /* 0x0032a00e01007387 */ /* 0x0001e80000100a00 */
[----:B0-----:R-:W3:Y:S04]  /*2e850*/  LDL R15, [R1+0x144] ;  /* 0x00014400010f7983 */ /* 0x001ee80000100800 */
[----:B------:R2:W-:Y:S01]  /*2e860*/  STL.64 [R1+0x3298], R12 ;  /* 0x0032980c01007387 */ /* 0x0005e20000100a00 */
[----:B----4-:R-:W-:-:S02]  /*2e870*/  MOV R14, R27 ;  /* 0x0000001b000e7202 */ /* 0x010fc40000000f00 */
[----:B--2---:R-:W-:Y:S02]  /*2e880*/  MOV R12, R25 ;  /* 0x00000019000c7202 */ /* 0x004fe40000000f00 */
[----:B------:R-:W-:Y:S01]  /*2e890*/  MOV R13, R26 ;  /* 0x0000001a000d7202 */ /* 0x000fe20000000f00 */
[----:B---3--:R0:W-:Y:S04]  /*2e8a0*/  STL [R1+0x32c4], R15 ;  /* 0x0032c40f01007387 */ /* 0x0081e80000100800 */
[----:B------:R-:W2:Y:S04]  /*2e8b0*/  LDL.LU R25, [R1+0x32fc] ;  /* 0x0032fc0001197983 */ /* 0x000ea80000300800 */
[----:B------:R-:W2:Y:S04]  /*2e8c0*/  LDL.LU R26, [R1+0x32f8] ;  /* 0x0032f800011a7983 */ /* 0x000ea80000300800 */
[----:B------:R-:W2:Y:S01]  /*2e8d0*/  LDL.LU R27, [R1+0x32f4] ;  /* 0x0032f400011b7983 */ /* 0x000ea20000300800 */
[----:B0-----:R-:W-:-:S03]  /*2e8e0*/  IMAD.MOV.U32 R15, RZ, RZ, R20 ;  /* 0x000000ffff0f7224 */ /* 0x001fc600078e0014 */
[----:B------:R-:W3:Y:S04]  /*2e8f0*/  LDL.LU R20, [R1+0x32f0] ;  /* 0x0032f00001147983 */ /* 0x000ee80000300800 */
[----:B------:R-:W-:Y:S04]  /*2e900*/  STL.64 [R1+0x32d8], R14 ;  /* 0x0032d80e01007387 */ /* 0x000fe80000100a00 */
[----:B------:R0:W-:Y:S02]  /*2e910*/  STL.64 [R1+0x32d0], R12 ;  /* 0x0032d00c01007387 */ /* 0x0001e40000100a00 */
[----:B0-----:R-:W-:-:S02]  /*2e920*/  MOV R12, R21 ;  /* 0x00000015000c7202 */ /* 0x001fc40000000f00 */
[----:B------:R-:W-:Y:S01]  /*2e930*/  MOV R13, R22 ;  /* 0x00000016000d7202 */ /* 0x000fe20000000f00 */
[----:B------:R-:W3:Y:S04]  /*2e940*/  LDL.LU R21, [R1+0x32ec] ;  /* 0x0032ec0001157983 */ /* 0x000ee80000300800 */
[----:B------:R-:W3:Y:S01]  /*2e950*/  LDL.LU R22, [R1+0x32e8] ;  /* 0x0032e80001167983 */ /* 0x000ee20000300800 */
[----:B------:R-:W-:-:S03]  /*2e960*/  MOV R14, R23 ;  /* 0x00000017000e7202 */ /* 0x000fc60000000f00 */
[----:B------:R-:W3:Y:S04]  /*2e970*/  LDL.LU R23, [R1+0x32e4] ;  /* 0x0032e40001177983 */ /* 0x000ee80000300800 */
[----:B------:R-:W3:Y:S01]  /*2e980*/  LDL.LU R15, [R1+0x2c] ;  /* 0x00002c00010f7983 */ /* 0x000ee20000300800 */
[----:B------:R-:W-:Y:S01]  /*2e990*/  MOV R5, R7 ;  /* 0x0000000700057202 */ /* 0x000fe20000000f00 */
[----:B--2---:R-:W-:Y:S07]  /*2e9a0*/  HMMA.16816.F32 R24, R8, R16, R24 ;  /* 0x000000100818723c */ /* 0x004fee0000001818 */
[----:B------:R-:W-:-:S02]  /*2e9b0*/  MOV R8, R3 ;  /* 0x0000000300087202 */ /* 0x000fc40000000f00 */
[----:B------:R-:W2:Y:S01]  /*2e9c0*/  LDL.LU R3, [R1+0x32e0] ;  /* 0x0032e00001037983 */ /* 0x000ea20000300800 */
[----:B---3--:R-:W-:-:S13]  /*2e9d0*/  HMMA.16816.F32 R4, R20, R4, R12 ;  /* 0x000000041404723c */ /* 0x008fda000000180c */
[----:B------:R-:W-:Y:S04]  /*2e9e0*/  STL [R1+0x324c], R26 ;  /* 0x00324c1a01007387 */ /* 0x000fe80000100800 */
[----:B------:R-:W-:Y:S04]  /*2e9f0*/  STL [R1+0x3248], R27 ;  /* 0x0032481b01007387 */ /* 0x000fe80000100800 */
[----:B------:R-:W3:Y:S04]  /*2ea00*/  LDL.LU.64 R14, [R1+0x32d8] ;  /* 0x0032d800010e7983 */ /* 0x000ee80000300a00 */
[----:B------:R-:W3:Y:S04]  /*2ea10*/  LDL.LU.64 R12, [R1+0x32d0] ;  /* 0x0032d000010c7983 */ /* 0x000ee80000300a00 */
[----:B------:R0:W-:Y:S04]  /*2ea20*/  STL.64 [R1+0x20], R4 ;  /* 0x0000200401007387 */ /* 0x0001e80000100a00 */
[----:B------:R3:W-:Y:S04]  /*2ea30*/  STL.64 [R1+0x28], R6 ;  /* 0x0000280601007387 */ /* 0x0007e80000100a00 */
[----:B0-----:R-:W3:Y:S02]  /*2ea40*/  LDL.LU.64 R4, [R1+0x32c8] ;  /* 0x0032c80001047983 */ /* 0x001ee40000300a00 */
[----:B---3--:R-:W-:Y:S02]  /*2ea50*/  HMMA.16816.F32 R4, R20, R4, R12 ;  /* 0x000000041404723c */ /* 0x008fe4000000180c */
[----:B------:R-:W3:-:S15]  /*2ea60*/  LDL.LU R15, [R1+0x32c4] ;  /* 0x0032c400010f7983 */ /* 0x000ede0000300800 */
[----:B------:R-:W-:-:S07]  /*2ea70*/  NOP ;  /* 0x0000000000007918 */ /* 0x000fce0000000000 */
[----:B------:R-:W-:Y:S02]  /*2ea80*/  MOV R26, R4 ;  /* 0x00000004001a7202 */ /* 0x000fe40000000f00 */
[----:B------:R-:W-:Y:S01]  /*2ea90*/  MOV R27, R5 ;  /* 0x00000005001b7202 */ /* 0x000fe20000000f00 */
[----:B------:R-:W-:Y:S01]  /*2eaa0*/  IMAD.MOV.U32 R18, RZ, RZ, R6 ;  /* 0x000000ffff127224 */ /* 0x000fe200078e0006 */
[----:B------:R-:W-:Y:S01]  /*2eab0*/  MOV R19, R7 ;  /* 0x0000000700137202 */ /* 0x000fe20000000f00 */
[----:B------:R-:W4:Y:S04]  /*2eac0*/  LDL.LU R6, [R1+0x32c0] ;  /* 0x0032c00001067983 */ /* 0x000f280000300800 */
[----:B------:R-:W4:Y:S04]  /*2ead0*/  LDL.LU.64 R4, [R1+0x32b8] ;  /* 0x0032b80001047983 */ /* 0x000f280000300a00 */
[----:B------:R-:W4:Y:S04]  /*2eae0*/  LDL R7, [R1+0x148] ;  /* 0x0001480001077983 */ /* 0x000f280000100800 */
[----:B------:R-:W-:Y:S04]  /*2eaf0*/  STL.64 [R1+0x3258], R26 ;  /* 0x0032581a01007387 */ /* 0x000fe80000100a00 */
[----:B------:R0:W-:Y:S04]  /*2eb00*/  STL.64 [R1+0x3250], R24 ;  /* 0x0032501801007387 */ /* 0x0001e80000100a00 */
[----:B0-----:R-:W2:Y:S04]  /*2eb10*/  LDL.LU.64 R24, [R1+0xf0] ;  /* 0x0000f00001187983 */ /* 0x001ea80000300a00 */
[----:B------:R-:W4:Y:S01]  /*2eb20*/  LDL.64 R26, [R1+0xf8] ;  /* 0x0000f800011a7983 */ /* 0x000f220000100a00 */
[----:B------:R-:W-:Y:S01]  /*2eb30*/  IMAD.MOV.U32 R9, RZ, RZ, R29 ;  /* 0x000000ffff097224 */ /* 0x000fe200078e001d */
[----:B------:R-:W-:-:S02]  /*2eb40*/  MOV R10, R2 ;  /* 0x00000002000a7202 */ /* 0x000fc40000000f00 */
[----:B------:R-:W-:-:S07]  /*2eb50*/  MOV R11, R0 ;  /* 0x00000000000b7202 */ /* 0x000fce0000000f00 */
[----:B--2---:R-:W-:-:S15]  /*2eb60*/  HMMA.16816.F32 R8, R20, R24, R8 ;  /* 0x000000181408723c */ /* 0x004fde0000001808 */
[----:B------:R-:W-:-:S08]  /*2eb70*/  NOP ;  /* 0x0000000000007918 */ /* 0x000fd00000000000 */
[----:B------:R-:W-:Y:S01]  /*2eb80*/  STL [R1], R8 ;  /* 0x0000000801007387 */ /* 0x000fe20000100800 */
[----:B------:R-:W-:Y:S02]  /*2eb90*/  MOV R29, R9 ;  /* 0x00000009001d7202 */ /* 0x000fe40000000f00 */
[----:B------:R-:W-:Y:S02]  /*2eba0*/  MOV R2, R10 ;  /* 0x0000000a00027202 */ /* 0x000fe40000000f00 */
[----:B------:R-:W-:Y:S02]  /*2ebb0*/  MOV R0, R11 ;  /* 0x0000000b00007202 */ /* 0x000fe40000000f00 */
[----:B---3--:R-:W0:Y:S04]  /*2ebc0*/  LDSM.16.MT88.4 R8, [R15+UR6+0x25800] ;  /* 0x025800060f08783b */ /* 0x008e280008004200 */
[----:B----4-:R-:W-:Y:S04]  /*2ebd0*/  STL.64 [R1+0x3260], R26 ;  /* 0x0032601a01007387 */ /* 0x010fe80000100a00 */
[----:B------:R-:W1:Y:S04]  /*2ebe0*/  LDSM.16.M88.4 R12, [R3+UR6+0x280] ;  /* 0x00028006030c783b */ /* 0x000e680008000200 */
[----:B0-----:R-:W-:Y:S04]  /*2ebf0*/  STL [R1+0x31cc], R10 ;  /* 0x0031cc0a01007387 */ /* 0x001fe80000100800 */
[----:B------:R-:W-:Y:S04]  /*2ec00*/  STL [R1+0x31c8], R11 ;  /* 0x0031c80b01007387 */ /* 0x000fe80000100800 */
[----:B------:R-:W2:Y:S04]  /*2ec10*/  LDL.LU R24, [R1+0x50] ;  /* 0x0000500001187983 */ /* 0x000ea80000300800 */
[----:B-1----:R-:W-:Y:S04]  /*2ec20*/  STL.64 [R1+0xa0], R12 ;  /* 0x0000a00c01007387 */ /* 0x002fe80000100a00 */
[----:B------:R-:W-:Y:S04]  /*2ec30*/  STL.64 [R1+0xa8], R14 ;  /* 0x0000a80e01007387 */ /* 0x000fe80000100a00 */
[----:B------:R-:W0:Y:S01]  /*2ec40*/  LDSM.16.M88.4 R12, [R3+UR6+0x8280] ;  /* 0x00828006030c783b */ /* 0x000e220008000200 */
[----:B------:R-:W-:-:S02]  /*2ec50*/  MOV R26, R5 ;  /* 0x00000005001a7202 */ /* 0x000fc40000000f00 */
[----:B------:R-:W-:Y:S01]  /*2ec60*/  MOV R27, R6 ;  /* 0x00000006001b7202 */ /* 0x000fe20000000f00 */
[----:B------:R-:W-:Y:S02]  /*2ec70*/  IMAD.MOV.U32 R25, RZ, RZ, R4 ;  /* 0x000000ffff197224 */ /* 0x000fe400078e0004 */
[----:B------:R-:W3:Y:S04]  /*2ec80*/  LDL.LU R4, [R1+0x32b0] ;  /* 0x0032b00001047983 */ /* 0x000ee80000300800 */
[----:B------:R-:W4:Y:S04]  /*2ec90*/  LDL.LU R5, [R1+0x32ac] ;  /* 0x0032ac0001057983 */ /* 0x000f280000300800 */
[----:B------:R-:W3:Y:S04]  /*2eca0*/  LDL.LU R6, [R1+0x32a8] ;  /* 0x0032a80001067983 */ /* 0x000ee80000300800 */
[----:B------:R-:W-:Y:S04]  /*2ecb0*/  STL.64 [R1+0x3270], R26 ;  /* 0x0032701a01007387 */ /* 0x000fe80000100a00 */
[----:B--2---:R1:W-:Y:S04]  /*2ecc0*/  STL.64 [R1+0x3268], R24 ;  /* 0x0032681801007387 */ /* 0x0043e80000100a00 */
[----:B-1----:R-:W2:Y:S04]  /*2ecd0*/  LDL.LU R24, [R1+0x40] ;  /* 0x0000400001187983 */ /* 0x002ea80000300800 */
[----:B------:R-:W2:Y:S04]  /*2ece0*/  LDL.LU R25, [R1+0x44] ;  /* 0x0000440001197983 */ /* 0x000ea80000300800 */
[----:B------:R-:W2:Y:S04]  /*2ecf0*/  LDL.LU R26, [R1+0x48] ;  /* 0x00004800011a7983 */ /* 0x000ea80000300800 */
[----:B------:R-:W2:Y:S04]  /*2ed00*/  LDL.LU R27, [R1+0x4c] ;  /* 0x00004c00011b7983 */ /* 0x000ea80000300800 */
[----:B0-----:R-:W-:Y:S04]  /*2ed10*/  STL.64 [R1+0xb0], R12 ;  /* 0x0000b00c01007387 */ /* 0x001fe80000100a00 */
[----:B------:R-:W-:Y:S04]  /*2ed20*/  STL.64 [R1+0xb8], R14 ;  /* 0x0000b80e01007387 */ /* 0x000fe80000100a00 */
[----:B------:R-:W0:Y:S02]  /*2ed30*/  LDSM.16.M88.4 R12, [R3+UR6+0x10280] ;  /* 0x01028006030c783b */ /* 0x000e240008000200 */
[----:B0-----:R-:W-:-:S02]  /*2ed40*/  MOV R10, R12 ;  /* 0x0000000c000a7202 */ /* 0x001fc40000000f00 */
[----:B------:R-:W-:Y:S01]  /*2ed50*/  STL.64 [R1+0xc8], R14 ;  /* 0x0000c80e01007387 */ /* 0x000fe20000100a00 */
[----:B------:R-:W-:-:S03]  /*2ed60*/  MOV R11, R13 ;  /* 0x0000000d000b7202 */ /* 0x000fc60000000f00 */
[----:B------:R-:W0:Y:S04]  /*2ed70*/  LDSM.16.M88.4 R12, [R3+UR6+0x18280] ;  /* 0x01828006030c783b */ /* 0x000e280008000200 */
[----:B------:R-:W-:Y:S04]  /*2ed80*/  STL.64 [R1+0x31d8], R10 ;  /* 0x0031d80a01007387 */ /* 0x000fe80000100a00 */
[----:B------:R1:W-:Y:S04]  /*2ed90*/  STL.64 [R1+0x31d0], R8 ;  /* 0x0031d00801007387 */ /* 0x0003e80000100a00 */
[----:B-1----:R-:W2:Y:S04]  /*2eda0*/  LDL.LU R8, [R1+0x30] ;  /* 0x0000300001087983 */ /* 0x002ea80000300800 */
[----:B0-----:R-:W-:Y:S04]  /*2edb0*/  STL.64 [R1+0x120], R12 ;  /* 0x0001200c01007387 */ /* 0x001fe80000100a00 */
[----:B------:R0:W-:Y:S04]  /*2edc0*/  STL.64 [R1+0x128], R14 ;  /* 0x0001280e01007387 */ /* 0x0001e80000100a00 */
[----:B0-----:R-:W2:Y:S04]  /*2edd0*/  LDL.LU.64 R14, [R1+0x32a0] ;  /* 0x0032a000010e7983 */ /* 0x001ea80000300a00 */
[----:B------:R-:W2:Y:S04]  /*2ede0*/  LDL.LU.64 R12, [R1+0x3298] ;  /* 0x00329800010c7983 */ /* 0x000ea80000300a00 */
[----:B------:R0:W-:Y:S04]  /*2edf0*/  STL [R1+0x3004], R3 ;  /* 0x0030040301007387 */ /* 0x0001e80000100800 */
[----:B0-----:R-:W2:Y:S01]  /*2ee00*/  LDL R3, [R1+0x144] ;  /* 0x0001440001037983 */ /* 0x001ea20000100800 */
[----:B---3--:R-:W-:Y:S01]  /*2ee10*/  IMAD.MOV.U32 R9, RZ, RZ, R6 ;  /* 0x000000ffff097224 */ /* 0x008fe200078e0006 */
[----:B----4-:R-:W-:-:S02]  /*2ee20*/  MOV R10, R5 ;  /* 0x00000005000a7202 */ /* 0x010fc40000000f00 */
[----:B------:R-:W-:Y:S02]  /*2ee30*/  MOV R11, R4 ;  /* 0x00000004000b7202 */ /* 0x000fe40000000f00 */
[----:B------:R-:W0:Y:S04]  /*2ee40*/  LDSM.16.MT88.4 R4, [R7+UR6+0x25800] ;  /* 0x025800060704783b */ /* 0x000e280008004200 */
[----:B--2---:R-:W-:Y:S04]  /*2ee50*/  STL [R1+0x31e8], R3 ;  /* 0x0031e80301007387 */ /* 0x004fe80000100800 */
[----:B0-----:R0:W-:Y:S04]  /*2ee60*/  STL [R1+0x31ec], R4 ;  /* 0x0031ec0401007387 */ /* 0x0011e80000100800 */
[----:B------:R1:W-:Y:S04]  /*2ee70*/  STL [R1+0x3184], R5 ;  /* 0x0031840501007387 */ /* 0x0003e80000100800 */
[----:B------:R2:W-:Y:S04]  /*2ee80*/  STL [R1+0x3180], R6 ;  /* 0x0031800601007387 */ /* 0x0005e80000100800 */
[----:B------:R3:W-:Y:S01]  /*2ee90*/  STL [R1+0x317c], R7 ;  /* 0x00317c0701007387 */ /* 0x0007e20000100800 */
[----:B0-----:R-:W-:-:S02]  /*2eea0*/  MOV R4, R13 ;  /* 0x0000000d00047202 */ /* 0x001fc40000000f00 */
[----:B-1----:R-:W-:Y:S01]  /*2eeb0*/  MOV R5, R14 ;  /* 0x0000000e00057202 */ /* 0x002fe20000000f00 */
[----:B--2---:R-:W-:Y:S01]  /*2eec0*/  IMAD.MOV.U32 R6, RZ, RZ, R15 ;  /* 0x000000ffff067224 */ /* 0x004fe200078e000f */
[----:B---3--:R-:W-:Y:S01]  /*2eed0*/  MOV R7, R28 ;  /* 0x0000001c00077202 */ /* 0x008fe20000000f00 */
[----:B------:R-:W2:Y:S04]  /*2eee0*/  LDL.LU R13, [R1+0x3290] ;  /* 0x00329000010d7983 */ /* 0x000ea80000300800 */
[----:B------:R-:W2:Y:S04]  /*2eef0*/  LDL.LU R14, [R1+0x328c] ;  /* 0x00328c00010e7983 */ /* 0x000ea80000300800 */
[----:B------:R-:W2:Y:S04]  /*2ef00*/  LDL.LU R15, [R1+0x3288] ;  /* 0x00328800010f7983 */ /* 0x000ea80000300800 */
[----:B------:R0:W-:Y:S04]  /*2ef10*/  STL.64 [R1+0x3280], R6 ;  /* 0x0032800601007387 */ /* 0x0001e80000100a00 */
        /* <DEDUP_REMOVED lines=10> */
[----:B------:R-:W-:-:S02]  /*2efc0*/  MOV R21, R6 ;  /* 0x0000000600157202 */ /* 0x000fc40000000f00 */
[----:B------:R-:W-:Y:S02]  /*2efd0*/  MOV R20, R7 ;  /* 0x0000000700147202 */ /* 0x000fe40000000f00 */
[----:B------:R-:W2:Y:S04]  /*2efe0*/  LDL.LU.64 R6, [R1+0x3280] ;  /* 0x0032800001067983 */ /* 0x000ea80000300a00 */
[----:B------:R-:W2:Y:S09]  /*2eff0*/  LDL.LU.64 R4, [R1+0x3278] ;  /* 0x0032780001047983 */ /* 0x000eb20000300a00 */
[----:B------:R-:W-:Y:S04]  /*2f000*/  STL.64 [R1+0x40], R24 ;  /* 0x0000401801007387 */ /* 0x000fe80000100a00 */
[----:B------:R0:W-:Y:S01]  /*2f010*/  STL [R1+0x48], R26 ;  /* 0x0000481a01007387 */ /* 0x0001e20000100800 */
[----:B------:R-:W-:-:S03]  /*2f020*/  MOV R28, R27 ;  /* 0x0000001b001c7202 */ /* 0x000fc60000000f00 */
[----:B0-----:R-:W4:Y:S04]  /*2f030*/  LDL.LU.64 R26, [R1+0x3270] ;  /* 0x00327000011a7983 */ /* 0x001f280000300a00 */
[----:B------:R-:W4:Y:S04]  /*2f040*/  LDL.LU.64 R24, [R1+0x3268] ;  /* 0x0032680001187983 */ /* 0x000f280000300a00 */
[----:B------:R0:W-:Y:S01]  /*2f050*/  STL [R1+0x31f8], R28 ;  /* 0x0031f81c01007387 */ /* 0x0001e20000100800 */
[----:B---3--:R-:W-:Y:S01]  /*2f060*/  MOV R16, R11 ;  /* 0x0000000b00107202 */ /* 0x008fe20000000f00 */
[----:B----4-:R-:W-:-:S15]  /*2f070*/  HMMA.16816.F32 R24, R12, R10, R24 ;  /* 0x0000000a0c18723c */ /* 0x010fde0000001818 */
[----:B------:R-:W-:-:S09]  /*2f080*/  NOP ;  /* 0x0000000000007918 */ /* 0x000fd20000000000 */
[----:B------:R-:W-:Y:S01]  /*2f090*/  MOV R11, R26 ;  /* 0x0000001a000b7202 */ /* 0x000fe20000000f00 */
[----:B------:R-:W-:Y:S02]  /*2f0a0*/  IMAD.MOV.U32 R22, RZ, RZ, R27 ;  /* 0x000000ffff167224 */ /* 0x000fe400078e001b */
[----:B------:R-:W2:Y:S01]  /*2f0b0*/  LDL.LU.64 R26, [R1+0x3260] ;  /* 0x00326000011a7983 */ /* 0x000ea20000300a00 */
[----:B------:R-:W-:Y:S01]  /*2f0c0*/  IMAD.MOV.U32 R17, RZ, RZ, R10 ;  /* 0x000000ffff117224 */ /* 0x000fe200078e000a */
[----:B------:R-:W-:Y:S01]  /*2f0d0*/  MOV R3, R24 ;  /* 0x0000001800037202 */ /* 0x000fe20000000f00 */
[----:B--2---:R-:W-:Y:S06]  /*2f0e0*/  HMMA.16816.F32 R4, R12, R26, R4 ;  /* 0x0000001a0c04723c */ /* 0x004fec0000001804 */
[----:B------:R-:W-:-:S02]  /*2f0f0*/  MOV R23, R26 ;  /* 0x0000001a00177202 */ /* 0x000fc40000000f00 */
[----:B------:R-:W2:Y:S01]  /*2f100*/  LDL.LU.64 R26, [R1+0x3258] ;  /* 0x00325800011a7983 */ /* 0x000ea20000300a00 */
[----:B------:R-:W-:-:S03]  /*2f110*/  MOV R10, R25 ;  /* 0x00000019000a7202 */ /* 0x000fc60000000f00 */
[----:B------:R-:W3:-:S12]  /*2f120*/  LDL.LU.64 R24, [R1+0x3250] ;  /* 0x0032500001187983 */ /* 0x000ed80000300a00 */
[----:B0-----:R-:W-:Y:S01]  /*2f130*/  MOV R28, R4 ;  /* 0x00000004001c7202 */ /* 0x001fe20000000f00 */
[----:B------:R-:W-:Y:S01]  /*2f140*/  IMAD.MOV.U32 R4, RZ, RZ, R7 ;  /* 0x000000ffff047224 */ /* 0x000fe200078e0007 */
[----:B------:R-:W-:Y:S02]  /*2f150*/  MOV R8, R5 ;  /* 0x0000000500087202 */ /* 0x000fe40000000f00 */
[----:B------:R-:W-:Y:S02]  /*2f160*/  MOV R9, R6 ;  /* 0x0000000600097202 */ /* 0x000fe40000000f00 */
[----:B------:R2:W-:Y:S01]  /*2f170*/  STL [R1+0x3210], R4 ;  /* 0x0032100401007387 */ /* 0x0005e20000100800 */
[----:B------:R-:W-:Y:S02]  /*2f180*/  MOV R6, R18 ;  /* 0x0000001200067202 */ /* 0x000fe40000000f00 */
[----:B------:R-:W-:Y:S02]  /*2f190*/  MOV R7, R19 ;  /* 0x0000001300077202 */ /* 0x000fe40000000f00 */
[----:B--2---:R-:W-:-:S02]  /*2f1a0*/  MOV R4, R26 ;  /* 0x0000001a00047202 */ /* 0x004fc40000000f00 */
[----:B------:R-:W-:Y:S01]  /*2f1b0*/  MOV R5, R27 ;  /* 0x0000001b00057202 */ /* 0x000fe20000000f00 */
[----:B------:R-:W3:Y:S04]  /*2f1c0*/  LDL.LU R26, [R1+0x324c] ;  /* 0x00324c00011a7983 */ /* 0x000ee80000300800 */
[----:B------:R-:W3:Y:S04]  /*2f1d0*/  LDL.LU R27, [R1+0x3248] ;  /* 0x00324800011b7983 */ /* 0x000ee80000300800 */
[----:B------:R-:W2:Y:S04]  /*2f1e0*/  LDL.LU R18, [R1+0x3244] ;  /* 0x0032440001127983 */ /* 0x000ea80000300800 */
[----:B------:R-:W3:Y:S04]  /*2f1f0*/  LDL.LU R19, [R1+0x3240] ;  /* 0x0032400001137983 */ /* 0x000ee80000300800 */
[----:B------:R-:W-:Y:S04]  /*2f200*/  STL.64 [R1+0x3220], R6 ;  /* 0x0032200601007387 */ /* 0x000fe80000100a00 */
[----:B------:R-:W-:Y:S04]  /*2f210*/  STL.64 [R1+0x3218], R4 ;  /* 0x0032180401007387 */ /* 0x000fe80000100a00 */
[----:B------:R0:W-:Y:S04]  /*2f220*/  STL.64 [R1+0x3208], R10 ;  /* 0x0032080a01007387 */ /* 0x0001e80000100a00 */
[----:B------:R1:W-:Y:S01]  /*2f230*/  STL.64 [R1+0x3200], R8 ;  /* 0x0032000801007387 */ /* 0x0003e20000100a00 */
[----:B0-----:R-:W-:-:S02]  /*2f240*/  MOV R10, R17 ;  /* 0x00000011000a7202 */ /* 0x001fc40000000f00 */
[----:B------:R-:W-:Y:S01]  /*2f250*/  MOV R11, R16 ;  /* 0x00000010000b7202 */ /* 0x000fe20000000f00 */
[----:B------:R-:W-:-:S04]  /*2f260*/  IMAD.MOV.U32 R5, RZ, RZ, R23 ;  /* 0x000000ffff057224 */ /* 0x000fc800078e0017 */
[----:B------:R0:W-:Y:S04]  /*2f270*/  STL.64 [R1+0x3228], R10 ;  /* 0x0032280a01007387 */ /* 0x0001e80000100a00 */
[----:B-1----:R-:W4:Y:S04]  /*2f280*/  LDL.LU R8, [R1+0x20] ;  /* 0x0000200001087983 */ /* 0x002f280000300800 */
[----:B------:R-:W4:Y:S01]  /*2f290*/  LDL.LU R9, [R1+0x24] ;  /* 0x0000240001097983 */ /* 0x000f220000300800 */
[----:B------:R-:W-:Y:S02]  /*2f2a0*/  MOV R6, R21 ;  /* 0x0000001500067202 */ /* 0x000fe40000000f00 */
[----:B------:R-:W-:Y:S01]  /*2f2b0*/  MOV R7, R20 ;  /* 0x0000001400077202 */ /* 0x000fe20000000f00 */
[----:B0-----:R-:W4:Y:S04]  /*2f2c0*/  LDL.LU R10, [R1+0x28] ;  /* 0x00002800010a7983 */ /* 0x001f280000300800 */
[----:B------:R-:W4:Y:S04]  /*2f2d0*/  LDL.LU R11, [R1+0x2c] ;  /* 0x00002c00010b7983 */ /* 0x000f280000300800 */
[----:B------:R-:W4:Y:S01]  /*2f2e0*/  LDL R23, [R1+0x148] ;  /* 0x0001480001177983 */ /* 0x000f220000100800 */
[----:B--2---:R-:W-:Y:S01]  /*2f2f0*/  IMAD.MOV.U32 R21, RZ, RZ, R18 ;  /* 0x000000ffff157224 */ /* 0x004fe200078e0012 */
[----:B---3--:R-:W-:Y:S06]  /*2f300*/  HMMA.16816.F32 R24, R12, R18, R24 ;  /* 0x000000120c18723c */ /* 0x008fec0000001818 */
[----:B------:R-:W-:-:S02]  /*2f310*/  MOV R20, R19 ;  /* 0x0000001300147202 */ /* 0x000fc40000000f00 */
[----:B------:R-:W4:Y:S04]  /*2f320*/  LDL.LU.64 R18, [R1+0x3238] ;  /* 0x0032380001127983 */ /* 0x000f280000300a00 */
[----:B------:R-:W4:Y:S04]  /*2f330*/  LDL.LU.64 R16, [R1+0x3230] ;  /* 0x0032300001107983 */ /* 0x000f280000300a00 */
[----:B------:R-:W2:Y:S01]  /*2f340*/  LDL.LU R15, [R1+0xfc] ;  /* 0x0000fc00010f7983 */ /* 0x000ea20000300800 */
[----:B------:R-:W-:-:S06]  /*2f350*/  MOV R14, R5 ;  /* 0x00000005000e7202 */ /* 0x000fcc0000000f00 */
[----:B------:R-:W-:Y:S04]  /*2f360*/  STL.64 [R1+0x31a0], R26 ;  /* 0x0031a01a01007387 */ /* 0x000fe80000100a00 */
[----:B------:R0:W-:Y:S04]  /*2f370*/  STL.64 [R1+0x3198], R24 ;  /* 0x0031981801007387 */ /* 0x0001e80000100a00 */
[----:B0-----:R-:W2:Y:S01]  /*2f380*/  LDL.LU R24, [R1] ;  /* 0x0000000001187983 */ /* 0x001ea20000300800 */
[----:B----4-:R-:W-:Y:S03]  /*2f390*/  HMMA.16816.F32 R4, R16, R6, R8 ;  /* 0x000000061004723c */ /* 0x010fe60000001808 */
[----:B------:R-:W3:-:S15]  /*2f3a0*/  LDL.LU.64 R10, [R1+0x3228] ;  /* 0x00322800010a7983 */ /* 0x000ede0000300a00 */
[----:B------:R-:W-:-:S05]  /*2f3b0*/  NOP ;  /* 0x0000000000007918 */ /* 0x000fca0000000000 */
[----:B------:R-:W-:Y:S04]  /*2f3c0*/  STL.64 [R1+0x20], R4 ;  /* 0x0000200401007387 */ /* 0x000fe80000100a00 */
[----:B------:R0:W-:Y:S04]  /*2f3d0*/  STL.64 [R1+0x28], R6 ;  /* 0x0000280601007387 */ /* 0x0001e80000100a00 */
[----:B0-----:R-:W3:Y:S04]  /*2f3e0*/  LDL.LU.64 R6, [R1+0x3220] ;  /* 0x0032200001067983 */ /* 0x001ee80000300a00 */
[----:B------:R-:W3:Y:S01]  /*2f3f0*/  LDL.LU.64 R4, [R1+0x3218] ;  /* 0x0032180001047983 */ /* 0x000ee20000300a00 */
[----:B------:R-:W-:-:S02]  /*2f400*/  MOV R25, R29 ;  /* 0x0000001d00197202 */ /* 0x000fc40000000f00 */
[----:B------:R-:W-:Y:S01]  /*2f410*/  MOV R26, R2 ;  /* 0x00000002001a7202 */ /* 0x000fe20000000f00 */
[----:B------:R-:W-:Y:S01]  /*2f420*/  IMAD.MOV.U32 R27, RZ, RZ, R0 ;  /* 0x000000ffff1b7224 */ /* 0x000fe200078e0000 */
[----:B---3--:R-:W-:Y:S01]  /*2f430*/  HMMA.16816.F32 R8, R16, R10, R4 ;  /* 0x0000000a1008723c */ /* 0x008fe20000001804 */
[----:B------:R-:W3:-:S15]  /*2f440*/  LDL.LU R4, [R1+0x3210] ;  /* 0x0032100001047983 */ /* 0x000ede0000300800 */
[----:B------:R-:W-:-:S07]  /*2f450*/  NOP ;  /* 0x0000000000007918 */ /* 0x000fce0000000000 */
[----:B------:R0:W-:Y:S01]  /*2f460*/  STL [R1+0x10], R8 ;  /* 0x0000100801007387 */ /* 0x0001e20000100800 */
[----:B------:R-:W-:Y:S02]  /*2f470*/  MOV R29, R10 ;  /* 0x0000000a001d7202 */ /* 0x000fe40000000f00 */
[----:B------:R-:W-:Y:S02]  /*2f480*/  MOV R2, R11 ;  /* 0x0000000b00027202 */ /* 0x000fe40000000f00 */
[----:B------:R-:W-:Y:S01]  /*2f490*/  MOV R0, R9 ;  /* 0x0000000900007202 */ /* 0x000fe20000000f00 */
[----:B------:R-:W4:Y:S04]  /*2f4a0*/  LDL.LU.64 R10, [R1+0x3208] ;  /* 0x00320800010a7983 */ /* 0x000f280000300a00 */
[----:B0-----:R-:W4:Y:S01]  /*2f4b0*/  LDL.LU.64 R8, [R1+0x3200] ;  /* 0x0032000001087983 */ /* 0x001f220000300a00 */
[----:B--2---:R-:W-:Y:S07]  /*2f4c0*/  HMMA.16816.F32 R12, R16, R14, R24 ;  /* 0x0000000e100c723c */ /* 0x004fee0000001818 */
[----:B------:R-:W-:-:S15]  /*2f4d0*/  MOV R24, R28 ;  /* 0x0000001c00187202 */ /* 0x000fde0000000f00 */
[----:B------:R-:W-:-:S01]  /*2f4e0*/  NOP ;  /* 0x0000000000007918 */ /* 0x000fc20000000000 */
[----:B------:R-:W-:Y:S04]  /*2f4f0*/  STL [R1+0xc], R15 ;  /* 0x00000c0f01007387 */ /* 0x000fe80000100800 */
[----:B------:R-:W2:Y:S01]  /*2f500*/  LDL.LU R28, [R1+0x31f8] ;  /* 0x0031f800011c7983 */ /* 0x000ea20000300800 */
[----:B---3--:R-:W-:Y:S01]  /*2f510*/  IMAD.MOV.U32 R27, RZ, RZ, R4 ;  /* 0x000000ffff1b7224 */ /* 0x008fe200078e0004 */
[----:B----4-:R-:W-:Y:S02]  /*2f520*/  MOV R26, R9 ;  /* 0x00000009001a7202 */ /* 0x010fe40000000f00 */
[----:B------:R-:W-:Y:S02]  /*2f530*/  MOV R25, R8 ;  /* 0x0000000800197202 */ /* 0x000fe40000000f00 */
[----:B------:R-:W3:Y:S04]  /*2f540*/  LDL.LU R8, [R1+0x31f4] ;  /* 0x0031f40001087983 */ /* 0x000ee80000300800 */
[----:B------:R-:W3:Y:S04]  /*2f550*/  LDL.LU R9, [R1+0x31f0] ;  /* 0x0031f00001097983 */ /* 0x000ee80000300800 */
[----:B------:R-:W4:Y:S04]  /*2f560*/  LDL.LU R4, [R1+0x31ec] ;  /* 0x0031ec0001047983 */ /* 0x000f280000300800 */
[----:B------:R-:W-:Y:S04]  /*2f570*/  STL.64 [R1+0x31b0], R26 ;  /* 0x0031b01a01007387 */ /* 0x000fe80000100a00 */
[----:B------:R0:W-:Y:S02]  /*2f580*/  STL.64 [R1+0x31a8], R24 ;  /* 0x0031a81801007387 */ /* 0x0001e40000100a00 */
[----:B0-----:R-:W-:-:S02]  /*2f590*/  MOV R24, R3 ;  /* 0x0000000300187202 */ /* 0x001fc40000000f00 */
[----:B------:R-:W2:Y:S01]  /*2f5a0*/  LDL.LU R3, [R1+0x31e8] ;  /* 0x0031e80001037983 */ /* 0x000ea20000300800 */
[----:B------:R-:W-:-:S03]  /*2f5b0*/  MOV R25, R10 ;  /* 0x0000000a00197202 */ /* 0x000fc60000000f00 */
[----:B------:R-:W3:Y:S01]  /*2f5c0*/  LDL.LU R10, [R1+0x31e4] ;  /* 0x0031e400010a7983 */ /* 0x000ee20000300800 */
[----:B------:R-:W-:-:S03]  /*2f5d0*/  MOV R26, R11 ;  /* 0x0000000b001a7202 */ /* 0x000fc60000000f00 */
[----:B------:R-:W3:Y:S01]  /*2f5e0*/  LDL.LU R11, [R1+0x31e0] ;  /* 0x0031e000010b7983 */ /* 0x000ee20000300800 */
[----:B------:R-:W-:Y:S01]  /*2f5f0*/  MOV R5, R12 ;  /* 0x0000000c00057202 */ /* 0x000fe20000000f00 */
[----:B------:R-:W-:Y:S01]  /*2f600*/  IMAD.MOV.U32 R6, RZ, RZ, R13 ;  /* 0x000000ffff067224 */ /* 0x000fe200078e000d */
[----:B------:R-:W-:Y:S02]  /*2f610*/  MOV R7, R14 ;  /* 0x0000000e00077202 */ /* 0x000fe40000000f00 */
[----:B------:R-:W-:-:S05]  /*2f620*/  MOV R27, R22 ;  /* 0x00000016001b7202 */ /* 0x000fca0000000f00 */
[----:B------:R-:W-:Y:S04]  /*2f630*/  STL.64 [R1+0x31c0], R26 ;  /* 0x0031c01a01007387 */ /* 0x000fe80000100a00 */
[----:B------:R0:W-:Y:S04]  /*2f640*/  STL.64 [R1+0x31b8], R24 ;  /* 0x0031b81801007387 */ /* 0x0001e80000100a00 */
[----:B0-----:R-:W3:Y:S04]  /*2f650*/  LDL.LU.64 R24, [R1+0xa0] ;  /* 0x0000a00001187983 */ /* 0x001ee80000300a00 */
[----:B------:R-:W-:Y:S04]  /*2f660*/  STL.64 [R1+0x3190], R6 ;  /* 0x0031900601007387 */ /* 0x000fe80000100a00 */
[----:B--2---:R-:W0:Y:S04]  /*2f670*/  LDSM.16.MT88.4 R12, [R3+UR6+0x25c00] ;  /* 0x025c0006030c783b */ /* 0x004e280008004200 */
[----:B----4-:R-:W-:Y:S04]  /*2f680*/  STL.64 [R1+0x3188], R4 ;  /* 0x0031880401007387 */ /* 0x010fe80000100a00 */
[----:B0-----:R0:W-:Y:S02]  /*2f690*/  STL.64 [R1+0x3148], R14 ;  /* 0x0031480e01007387 */ /* 0x0011e40000100a00 */
[----:B0-----:R-:W-:Y:S01]  /*2f6a0*/  IMAD.MOV.U32 R14, RZ, RZ, R21 ;  /* 0x000000ffff0e7224 */ /* 0x001fe200078e0015 */
[----:B------:R-:W-:-:S02]  /*2f6b0*/  MOV R15, R20 ;  /* 0x00000014000f7202 */ /* 0x000fc40000000f00 */
[----:B------:R-:W0:Y:S04]  /*2f6c0*/  LDSM.16.MT88.4 R20, [R23+UR6+0x25c00] ;  /* 0x025c00061714783b */ /* 0x000e280008004200 */
[----:B------:R3:W-:Y:S04]  /*2f6d0*/  STL.64 [R1+0x3140], R12 ;  /* 0x0031400c01007387 */ /* 0x0007e80000100a00 */
[----:B------:R-:W2:Y:S04]  /*2f6e0*/  LDL R4, [R1+0x120] ;  /* 0x0001200001047983 */ /* 0x000ea80000100800 */
[----:B------:R-:W2:Y:S01]  /*2f6f0*/  LDL R5, [R1+0x124] ;  /* 0x0001240001057983 */ /* 0x000ea20000100800 */
[----:B---3--:R-:W-:Y:S03]  /*2f700*/  HMMA.16816.F32 R12, R16, R14, R8 ;  /* 0x0000000e100c723c */ /* 0x008fe60000001808 */
[----:B0-----:R0:W-:Y:S04]  /*2f710*/  STL [R1+0x3100], R20 ;  /* 0x0031001401007387 */ /* 0x0011e80000100800 */
[----:B------:R1:W-:Y:S04]  /*2f720*/  STL [R1+0x30fc], R21 ;  /* 0x0030fc1501007387 */ /* 0x0003e80000100800 */
[----:B------:R-:W-:Y:S04]  /*2f730*/  STL [R1+0x30f8], R22 ;  /* 0x0030f81601007387 */ /* 0x000fe80000100800 */
[----:B------:R-:W-:Y:S04]  /*2f740*/  STL [R1+0x30f4], R23 ;  /* 0x0030f41701007387 */ /* 0x000fe80000100800 */
[----:B0-----:R-:W3:Y:S04]  /*2f750*/  LDL.LU R20, [R1+0xb0] ;  /* 0x0000b00001147983 */ /* 0x001ee80000300800 */
[----:B-1----:R-:W3:Y:S04]  /*2f760*/  LDL.LU R21, [R1+0xb4] ;  /* 0x0000b40001157983 */ /* 0x002ee80000300800 */
[----:B------:R-:W4:Y:S04]  /*2f770*/  LDL.LU.64 R10, [R1+0x31d8] ;  /* 0x0031d800010a7983 */ /* 0x000f280000300a00 */
[----:B------:R-:W2:Y:S01]  /*2f780*/  LDL.LU.64 R8, [R1+0x31d0] ;  /* 0x0031d00001087983 */ /* 0x000ea20000300a00 */
[----:B----4-:R-:W-:-:S02]  /*2f790*/  MOV R16, R10 ;  /* 0x0000000a00107202 */ /* 0x010fc40000000f00 */
[----:B------:R-:W-:Y:S01]  /*2f7a0*/  MOV R17, R11 ;  /* 0x0000000b00117202 */ /* 0x000fe20000000f00 */
[----:B------:R-:W2:Y:S04]  /*2f7b0*/  LDL.LU R10, [R1+0x31cc] ;  /* 0x0031cc00010a7983 */ /* 0x000ea80000300800 */
[----:B------:R-:W2:Y:S04]  /*2f7c0*/  LDL.LU R11, [R1+0x31c8] ;  /* 0x0031c800010b7983 */ /* 0x000ea80000300800 */
[----:B------:R0:W-:Y:S04]  /*2f7d0*/  STL [R1+0x315c], R12 ;  /* 0x00315c0c01007387 */ /* 0x0001e80000100800 */
[----:B------:R1:W-:Y:S04]  /*2f7e0*/  STL [R1+0x3158], R13 ;  /* 0x0031580d01007387 */ /* 0x0003e80000100800 */
[----:B------:R4:W-:Y:S04]  /*2f7f0*/  STL [R1+0x3154], R14 ;  /* 0x0031540e01007387 */ /* 0x0009e80000100800 */
[----:B------:R3:W-:Y:S04]  /*2f800*/  STL [R1+0x3150], R15 ;  /* 0x0031500f01007387 */ /* 0x0007e80000100800 */
[----:B0-----:R-:W2:Y:S04]  /*2f810*/  LDL.LU R12, [R1+0x40] ;  /* 0x00004000010c7983 */ /* 0x001ea80000300800 */
[----:B-1----:R-:W2:Y:S04]  /*2f820*/  LDL.LU R13, [R1+0x44] ;  /* 0x00004400010d7983 */ /* 0x002ea80000300800 */
[----:B----4-:R-:W2:Y:S01]  /*2f830*/  LDL.LU R14, [R1+0x48] ;  /* 0x00004800010e7983 */ /* 0x010ea20000300800 */
[----:B---3--:R-:W-:Y:S01]  /*2f840*/  MOV R15, R28 ;  /* 0x0000001c000f7202 */ /* 0x008fe20000000f00 */
[----:B------:R-:W-:Y:S01]  /*2f850*/  IMAD.MOV.U32 R7, RZ, RZ, R24 ;  /* 0x000000ffff077224 */ /* 0x000fe200078e0018 */
[----:B------:R-:W-:Y:S01]  /*2f860*/  MOV R6, R25 ;  /* 0x0000001900067202 */ /* 0x000fe20000000f00 */
[----:B------:R-:W3:Y:S04]  /*2f870*/  LDL.LU.64 R26, [R1+0x31c0] ;  /* 0x0031c000011a7983 */ /* 0x000ee80000300a00 */
[----:B--2---:R-:W-:Y:S01]  /*2f880*/  HMMA.16816.F32 R12, R8, R24, R12 ;  /* 0x00000018080c723c */ /* 0x004fe2000000180c */
[----:B------:R-:W3:-:S15]  /*2f890*/  LDL.LU.64 R24, [R1+0x31b8] ;  /* 0x0031b80001187983 */ /* 0x000ede0000300a00 */
[----:B------:R-:W-:-:S08]  /*2f8a0*/  NOP ;  /* 0x0000000000007918 */ /* 0x000fd00000000000 */
[----:B------:R-:W-:Y:S01]  /*2f8b0*/  MOV R28, R15 ;  /* 0x0000000f001c7202 */ /* 0x000fe20000000f00 */
[----:B------:R0:W-:Y:S04]  /*2f8c0*/  STL.64 [R1+0x40], R12 ;  /* 0x0000400c01007387 */ /* 0x0001e80000100a00 */
[----:B------:R1:W-:Y:S04]  /*2f8d0*/  STL [R1+0x48], R14 ;  /* 0x0000480e01007387 */ /* 0x0003e80000100800 */
[----:B------:R-:W-:Y:S01]  /*2f8e0*/  STL [R1+0x3160], R28 ;  /* 0x0031601c01007387 */ /* 0x000fe20000100800 */
[----:B---3--:R-:W-:-:S15]  /*2f8f0*/  HMMA.16816.F32 R24, R8, R20, R24 ;  /* 0x000000140818723c */ /* 0x008fde0000001818 */
[----:B------:R-:W-:-:S08]  /*2f900*/  NOP ;  /* 0x0000000000007918 */ /* 0x000fd00000000000 */
[----:B------:R2:W-:Y:S01]  /*2f910*/  STL [R1+0x5c], R27 ;  /* 0x00005c1b01007387 */ /* 0x0005e20000100800 */
[----:B------:R-:W-:Y:S01]  /*2f920*/  IMAD.MOV.U32 R15, RZ, RZ, R26 ;  /* 0x000000ffff0f7224 */ /* 0x000fe200078e001a */
[----:B0-----:R-:W-:Y:S02]  /*2f930*/  MOV R13, R24 ;  /* 0x00000018000d7202 */ /* 0x001fe40000000f00 */
[----:B-1----:R-:W-:Y:S01]  /*2f940*/  MOV R14, R25 ;  /* 0x00000019000e7202 */ /* 0x002fe20000000f00 */
[----:B--2---:R-:W2:Y:S04]  /*2f950*/  LDL.LU.64 R26, [R1+0x31b0] ;  /* 0x0031b000011a7983 */ /* 0x004ea80000300a00 */
[----:B------:R-:W2:Y:S04]  /*2f960*/  LDL.LU.64 R24, [R1+0x31a8] ;  /* 0x0031a80001187983 */ /* 0x000ea80000300a00 */
[----:B------:R-:W-:Y:S01]  /*2f970*/  STL.64 [R1+0x3168], R20 ;  /* 0x0031681401007387 */ /* 0x000fe20000100a00 */
[----:B--2---:R-:W-:-:S15]  /*2f980*/  HMMA.16816.F32 R24, R8, R16, R24 ;  /* 0x000000100818723c */ /* 0x004fde0000001818 */
[----:B------:R-:W-:-:S08]  /*2f990*/  NOP ;  /* 0x0000000000007918 */ /* 0x000fd00000000000 */
[----:B------:R0:W-:Y:S01]  /*2f9a0*/  STL.64 [R1+0x90], R24 ;  /* 0x0000901801007387 */ /* 0x0001e20000100a00 */
[----:B------:R-:W-:Y:S02]  /*2f9b0*/  MOV R28, R26 ;  /* 0x0000001a001c7202 */ /* 0x000fe40000000f00 */
[----:B------:R-:W-:Y:S02]  /*2f9c0*/  MOV R12, R27 ;  /* 0x0000001b000c7202 */ /* 0x000fe40000000f00 */
[----:B------:R-:W2:Y:S04]  /*2f9d0*/  LDL.LU.64 R26, [R1+0x31a0] ;  /* 0x0031a000011a7983 */ /* 0x000ea80000300a00 */
[----:B0-----:R-:W2:Y:S04]  /*2f9e0*/  LDL.LU.64 R24, [R1+0x3198] ;  /* 0x0031980001187983 */ /* 0x001ea80000300a00 */
[----:B------:R0:W-:Y:S01]  /*2f9f0*/  STL.64 [R1+0x3170], R16 ;  /* 0x0031701001007387 */ /* 0x0001e20000100a00 */
[----:B------:R-:W-:-:S02]  /*2fa00*/  MOV R20, R7 ;  /* 0x0000000700147202 */ /* 0x000fc40000000f00 */
[----:B------:R-:W-:Y:S01]  /*2fa10*/  MOV R21, R6 ;  /* 0x0000000600157202 */ /* 0x000fe20000000f00 */
[----:B0-----:R-:W3:Y:S04]  /*2fa20*/  LDL.LU R16, [R1+0x20] ;  /* 0x0000200001107983 */ /* 0x001ee80000300800 */
[----:B------:R-:W3:Y:S04]  /*2fa30*/  LDL.LU R17, [R1+0x24] ;  /* 0x0000240001117983 */ /* 0x000ee80000300800 */
[----:B------:R-:W3:Y:S04]  /*2fa40*/  LDL.LU R18, [R1+0x28] ;  /* 0x0000280001127983 */ /* 0x000ee80000300800 */
[----:B------:R-:W3:Y:S04]  /*2fa50*/  LDL.LU R19, [R1+0x2c] ;  /* 0x00002c0001137983 */ /* 0x000ee80000300800 */
[----:B------:R-:W4:Y:S01]  /*2fa60*/  LDL.LU.64 R6, [R1+0x3190] ;  /* 0x0031900001067983 */ /* 0x000f220000300a00 */
[----:B--2---:R-:W-:Y:S03]  /*2fa70*/  HMMA.16816.F32 R24, R8, R4, R24 ;  /* 0x000000040818723c */ /* 0x004fe60000001818 */
[----:B------:R-:W2:Y:S04]  /*2fa80*/  LDL.LU.64 R4, [R1+0x3188] ;  /* 0x0031880001047983 */ /* 0x000ea80000300a00 */
[----:B----4-:R-:W-:-:S02]  /*2fa90*/  MOV R9, R6 ;  /* 0x0000000600097202 */ /* 0x010fc40000000f00 */
[----:B------:R-:W-:Y:S01]  /*2faa0*/  MOV R10, R7 ;  /* 0x00000007000a7202 */ /* 0x000fe20000000f00 */
[----:B--2---:R-:W-:Y:S02]  /*2fab0*/  IMAD.MOV.U32 R8, RZ, RZ, R5 ;  /* 0x000000ffff087224 */ /* 0x004fe400078e0005 */
[----:B------:R-:W3:Y:S04]  /*2fac0*/  LDL.LU R5, [R1+0x3184] ;  /* 0x0031840001057983 */ /* 0x000ee80000300800 */
[----:B------:R-:W3:Y:S04]  /*2fad0*/  LDL.LU R6, [R1+0x3180] ;  /* 0x0031800001067983 */ /* 0x000ee80000300800 */
[----:B------:R-:W3:Y:S04]  /*2fae0*/  LDL.LU R7, [R1+0x317c] ;  /* 0x00317c0001077983 */ /* 0x000ee80000300800 */
[----:B------:R-:W2:Y:S04]  /*2faf0*/  LDL.LU R11, [R1+0xc] ;  /* 0x00000c00010b7983 */ /* 0x000ea80000300800 */
[----:B------:R-:W-:Y:S04]  /*2fb00*/  STL.64 [R1+0x3120], R26 ;  /* 0x0031201a01007387 */ /* 0x000fe80000100a00 */
[----:B------:R0:W-:Y:S04]  /*2fb10*/  STL.64 [R1+0x3118], R24 ;  /* 0x0031181801007387 */ /* 0x0001e80000100a00 */
[----:B0-----:R-:W4:Y:S01]  /*2fb20*/  LDL.LU R24, [R1+0x10] ;  /* 0x0000100001187983 */ /* 0x001f220000300800 */
[----:B------:R-:W-:-:S03]  /*2fb30*/  MOV R25, R0 ;  /* 0x0000000000197202 */ /* 0x000fc60000000f00 */
[----:B------:R-:W4:Y:S01]  /*2fb40*/  LDL.LU R0, [R1+0x3178] ;  /* 0x0031780001007983 */ /* 0x000f220000300800 */
[----:B---3--:R-:W-:Y:S03]  /*2fb50*/  HMMA.16816.F32 R20, R4, R20, R16 ;  /* 0x000000140414723c */ /* 0x008fe60000001810 */
[----:B------:R-:W2:-:S15]  /*2fb60*/  LDL.LU.64 R16, [R1+0x3170] ;  /* 0x0031700001107983 */ /* 0x000e9e0000300a00 */
[----:B------:R-:W-:-:S05]  /*2fb70*/  NOP ;  /* 0x0000000000007918 */ /* 0x000fca0000000000 */
[----:B------:R0:W-:Y:S04]  /*2fb80*/  STL.64 [R1+0x20], R20 ;  /* 0x0000201401007387 */ /* 0x0001e80000100a00 */
[----:B------:R1:W-:Y:S04]  /*2fb90*/  STL.64 [R1+0x28], R22 ;  /* 0x0000281601007387 */ /* 0x0003e80000100a00 */
[----:B0-----:R-:W4:Y:S01]  /*2fba0*/  LDL.LU.64 R20, [R1+0x3168] ;  /* 0x0031680001147983 */ /* 0x001f220000300a00 */
[----:B------:R-:W-:Y:S01]  /*2fbb0*/  MOV R26, R29 ;  /* 0x0000001d001a7202 */ /* 0x000fe20000000f00 */
[----:B------:R-:W-:Y:S01]  /*2fbc0*/  IMAD.MOV.U32 R27, RZ, RZ, R2 ;  /* 0x000000ffff1b7224 */ /* 0x000fe200078e0002 */
[C---:B--2---:R-:W-:Y:S01]  /*2fbd0*/  HMMA.16816.F32 R8, R4.reuse, R16, R8 ;  /* 0x000000100408723c */ /* 0x044fe20000001808 */
[----:B------:R-:W0:Y:S05]  /*2fbe0*/  LDSM.16.MT88.4 R16, [R3+UR6+0x26000] ;  /* 0x026000060310783b */ /* 0x000e2a0008004200 */
[----:B----4-:R-:W-:-:S15]  /*2fbf0*/  HMMA.16816.F32 R24, R4, R20, R24 ;  /* 0x000000140418723c */ /* 0x010fde0000001818 */
[----:B------:R-:W-:-:S08]  /*2fc00*/  NOP ;  /* 0x0000000000007918 */ /* 0x000fd00000000000 */
[----:B------:R-:W-:Y:S01]  /*2fc10*/  STL.64 [R1+0x18], R26 ;  /* 0x0000181a01007387 */ /* 0x000fe20000100a00 */
[----:B-1----:R-:W-:Y:S02]  /*2fc20*/  MOV R22, R24 ;  /* 0x0000001800167202 */ /* 0x002fe40000000f00 */
[----:B------:R-:W-:Y:S02]  /*2fc30*/  MOV R23, R25 ;  /* 0x0000001900177202 */ /* 0x000fe40000000f00 */
[----:B------:R-:W1:Y:S01]  /*2fc40*/  LDSM.16.M88.4 R24, [R0+UR6+0x300] ;  /* 0x000300060018783b */ /* 0x000e620008000200 */
[----:B------:R-:W-:Y:S02]  /*2fc50*/  MOV R20, R10 ;  /* 0x0000000a00147202 */ /* 0x000fe40000000f00 */
[----:B------:R-:W-:Y:S01]  /*2fc60*/  MOV R21, R11 ;  /* 0x0000000b00157202 */ /* 0x000fe20000000f00 */
[----:B------:R-:W-:Y:S04]  /*2fc70*/  STL.64 [R1], R8 ;  /* 0x0000000801007387 */ /* 0x000fe80000100a00 */
[----:B------:R-:W2:Y:S04]  /*2fc80*/  LDL R11, [R1+0x148] ;  /* 0x00014800010b7983 */ /* 0x000ea80000100800 */
[----:B------:R-:W-:Y:S04]  /*2fc90*/  STL.64 [R1+0x3110], R22 ;  /* 0x0031101601007387 */ /* 0x000fe80000100a00 */
[----:B------:R3:W-:Y:S04]  /*2fca0*/  STL.64 [R1+0x3108], R20 ;  /* 0x0031081401007387 */ /* 0x0007e80000100a00 */
[----:B---3--:R-:W3:Y:S04]  /*2fcb0*/  LDL.LU.64 R20, [R1+0x120] ;  /* 0x0001200001147983 */ /* 0x008ee80000300a00 */
[----:B------:R-:W4:Y:S04]  /*2fcc0*/  LDL.LU.64 R22, [R1+0x128] ;  /* 0x0001280001167983 */ /* 0x000f280000300a00 */
[----:B------:R-:W-:Y:S04]  /*2fcd0*/  STL [R1+0x30f0], R3 ;  /* 0x0030f00301007387 */ /* 0x000fe80000100800 */
[----:B0-----:R-:W-:Y:S04]  /*2fce0*/  STL [R1+0x30a4], R16 ;  /* 0x0030a41001007387 */ /* 0x001fe80000100800 */
[----:B------:R-:W-:Y:S04]  /*2fcf0*/  STL [R1+0x30a0], R17 ;  /* 0x0030a01101007387 */ /* 0x000fe80000100800 */
[----:B------:R-:W-:Y:S04]  /*2fd00*/  STL [R1+0x309c], R18 ;  /* 0x00309c1201007387 */ /* 0x000fe80000100800 */
[----:B------:R0:W-:Y:S04]  /*2fd10*/  STL [R1+0x3098], R19 ;  /* 0x0030981301007387 */ /* 0x0001e80000100800 */
[----:B0-----:R-:W4:Y:S04]  /*2fd20*/  LDL.64 R18, [R1+0xa8] ;  /* 0x0000a80001127983 */ /* 0x001f280000100a00 */
[----:B-1----:R-:W-:Y:S04]  /*2fd30*/  STL.64 [R1+0xe0], R24 ;  /* 0x0000e01801007387 */ /* 0x002fe80000100a00 */
[----:B------:R-:W-:Y:S04]  /*2fd40*/  STL.64 [R1+0xe8], R26 ;  /* 0x0000e81a01007387 */ /* 0x000fe80000100a00 */
[----:B------:R-:W0:Y:S04]  /*2fd50*/  LDSM.16.M88.4 R24, [R0+UR6+0x8300] ;  /* 0x008300060018783b */ /* 0x000e280008000200 */
[----:B0-----:R-:W-:Y:S04]  /*2fd60*/  STL.64 [R1+0x100], R24 ;  /* 0x0001001801007387 */ /* 0x001fe80000100a00 */
[----:B------:R-:W-:Y:S04]  /*2fd70*/  STL.64 [R1+0x108], R26 ;  /* 0x0001081a01007387 */ /* 0x000fe80000100a00 */
[----:B------:R-:W0:Y:S04]  /*2fd80*/  LDSM.16.M88.4 R24, [R0+UR6+0x10300] ;  /* 0x010300060018783b */ /* 0x000e280008000200 */
[----:B0-----:R-:W-:Y:S04]  /*2fd90*/  STL.64 [R1+0x110], R24 ;  /* 0x0001101801007387 */ /* 0x001fe80000100a00 */
[----:B------:R-:W-:Y:S01]  /*2fda0*/  STL [R1+0x118], R26 ;  /* 0x0001181a01007387 */ /* 0x000fe20000100800 */
[----:B------:R-:W-:-:S03]  /*2fdb0*/  IMAD.MOV.U32 R29, RZ, RZ, R27 ;  /* 0x000000ffff1d7224 */ /* 0x000fc600078e001b */
[----:B------:R-:W0:Y:S04]  /*2fdc0*/  LDSM.16.M88.4 R24, [R0+UR6+0x18300] ;  /* 0x018300060018783b */ /* 0x000e280008000200 */
[----:B------:R-:W-:Y:S04]  /*2fdd0*/  STL [R1+0x2fc8], R29 ;  /* 0x002fc81d01007387 */ /* 0x000fe80000100800 */
[----:B0-----:R0:W-:Y:S04]  /*2fde0*/  STL.64 [R1+0x130], R24 ;  /* 0x0001301801007387 */ /* 0x0011e80000100a00 */
[----:B0-----:R-:W3:Y:S04]  /*2fdf0*/  LDL.LU R24, [R1+0x90] ;  /* 0x0000900001187983 */ /* 0x001ee80000300800 */
[----:B------:R-:W3:Y:S01]  /*2fe00*/  LDL.LU R25, [R1+0x94] ;  /* 0x0000940001197983 */ /* 0x000ee20000300800 */
[----:B------:R-:W-:-:S02]  /*2fe10*/  MOV R2, R26 ;  /* 0x0000001a00027202 */ /* 0x000fc40000000f00 */
[----:B------:R-:W-:Y:S02]  /*2fe20*/  MOV R0, R27 ;  /* 0x0000001b00007202 */ /* 0x000fe40000000f00 */
[----:B------:R-:W-:Y:S02]  /*2fe30*/  MOV R26, R28 ;  /* 0x0000001c001a7202 */ /* 0x000fe40000000f00 */
[----:B------:R-:W-:Y:S01]  /*2fe40*/  MOV R27, R12 ;  /* 0x0000000c001b7202 */ /* 0x000fe20000000f00 */
[----:B------:R-:W4:Y:S04]  /*2fe50*/  LDL.LU R28, [R1+0x3160] ;  /* 0x00316000011c7983 */ /* 0x000f280000300800 */
[----:B------:R-:W4:Y:S04]  /*2fe60*/  LDL.LU R12, [R1+0x315c] ;  /* 0x00315c00010c7983 */ /* 0x000f280000300800 */
[----:B------:R0:W-:Y:S02]  /*2fe70*/  STL.64 [R1+0x3138], R26 ;  /* 0x0031381a01007387 */ /* 0x0001e40000100a00 */
[----:B0-----:R-:W-:-:S02]  /*2fe80*/  MOV R26, R15 ;  /* 0x0000000f001a7202 */ /* 0x001fc40000000f00 */
[----:B--2---:R-:W0:Y:S04]  /*2fe90*/  LDSM.16.MT88.4 R8, [R11+UR6+0x26000] ;  /* 0x026000060b08783b */ /* 0x004e280008004200 */
[----:B---3--:R1:W-:Y:S02]  /*2fea0*/  STL.64 [R1+0x3130], R24 ;  /* 0x0031301801007387 */ /* 0x0083e40000100a00 */
[----:B-1----:R-:W-:Y:S01]  /*2feb0*/  IMAD.MOV.U32 R24, RZ, RZ, R13 ;  /* 0x000000ffff187224 */ /* 0x002fe200078e000d */
[----:B------:R-:W-:Y:S01]  /*2fec0*/  MOV R25, R14 ;  /* 0x0000000e00197202 */ /* 0x000fe20000000f00 */
[----:B------:R-:W4:Y:S04]  /*2fed0*/  LDL.LU R13, [R1+0x3158] ;  /* 0x00315800010d7983 */ /* 0x000f280000300800 */
[----:B------:R-:W4:Y:S04]  /*2fee0*/  LDL.LU R14, [R1+0x3154] ;  /* 0x00315400010e7983 */ /* 0x000f280000300800 */
[----:B------:R-:W4:Y:S04]  /*2fef0*/  LDL.LU R15, [R1+0x3150] ;  /* 0x00315000010f7983 */ /* 0x000f280000300800 */
[----:B------:R-:W2:Y:S04]  /*2ff00*/  LDL.LU R27, [R1+0x5c] ;  /* 0x00005c00011b7983 */ /* 0x000ea80000300800 */
[----:B------:R-:W-:Y:S04]  /*2ff10*/  STL [R1+0x303c], R0 ;  /* 0x00303c0001007387 */ /* 0x000fe80000100800 */
[----:B------:R-:W-:Y:S04]  /*2ff20*/  STL [R1+0x3038], R2 ;  /* 0x0030380201007387 */ /* 0x000fe80000100800 */
[----:B0-----:R-:W-:Y:S04]  /*2ff30*/  STL [R1+0x3050], R8 ;  /* 0x0030500801007387 */ /* 0x001fe80000100800 */
[----:B------:R-:W-:Y:S04]  /*2ff40*/  STL [R1+0x304c], R9 ;  /* 0x00304c0901007387 */ /* 0x000fe80000100800 */
[----:B------:R-:W-:Y:S04]  /*2ff50*/  STL [R1+0x3048], R10 ;  /* 0x0030480a01007387 */ /* 0x000fe80000100800 */
[----:B------:R0:W-:Y:S04]  /*2ff60*/  STL [R1+0x3044], R11 ;  /* 0x0030440b01007387 */ /* 0x0001e80000100800 */
[----:B0-----:R-:W2:Y:S01]  /*2ff70*/  LDL.LU.64 R10, [R1+0xb8] ;  /* 0x0000b800010a7983 */ /* 0x001ea20000300a00 */
[----:B----4-:R-:W-:Y:S03]  /*2ff80*/  HMMA.16816.F32 R4, R4, R20, R12 ;  /* 0x000000140404723c */ /* 0x010fe6000000180c */
[----:B------:R-:W2:Y:S04]  /*2ff90*/  LDL.LU.64 R14, [R1+0x3148] ;  /* 0x00314800010e7983 */ /* 0x000ea80000300a00 */
[----:B------:R-:W2:-:S15]  /*2ffa0*/  LDL.LU.64 R12, [R1+0x3140] ;  /* 0x00314000010c7983 */ /* 0x000e9e0000300a00 */
[----:B------:R-:W-:-:S01]  /*2ffb0*/  NOP ;  /* 0x0000000000007918 */ /* 0x000fc20000000000 */
[----:B------:R0:W-:Y:S04]  /*2ffc0*/  STL.64 [R1+0x60], R4 ;  /* 0x0000600401007387 */ /* 0x0001e80000100a00 */
[----:B------:R1:W-:Y:S04]  /*2ffd0*/  STL.64 [R1+0x68], R6 ;  /* 0x0000680601007387 */ /* 0x0003e80000100a00 */
[----:B0-----:R-:W3:Y:S04]  /*2ffe0*/  LDL.LU R4, [R1+0x40] ;  /* 0x0000400001047983 */ /* 0x001ee80000300800 */
[----:B------:R-:W3:Y:S04]  /*2fff0*/  LDL.LU R5, [R1+0x44] ;  /* 0x0000440001057983 */ /* 0x000ee80000300800 */
[----:B-1----:R-:W3:Y:S01]  /*30000*/  LDL.LU R6, [R1+0x48] ;  /* 0x0000480001067983 */ /* 0x002ee20000300800 */
[----:B------:R-:W-:-:S03]  /*30010*/  MOV R7, R28 ;  /* 0x0000001c00077202 */ /* 0x000fc60000000f00 */
[----:B------:R0:W-:Y:S01]  /*30020*/  STL.64 [R1+0x3128], R22 ;  /* 0x0031281601007387 */ /* 0x0001e20000100a00 */
[----:B------:R-:W-:-:S03]  /*30030*/  MOV R3, R19 ;  /* 0x0000001300037202 */ /* 0x000fc60000000f00 */
[----:B0-----:R-:W4:Y:S01]  /*30040*/  LDL.LU.64 R22, [R1+0xc8] ;  /* 0x0000c80001167983 */ /* 0x001f220000300a00 */
[C---:B--2---:R-:W-:Y:S06]  /*30050*/  HMMA.16816.F32 R24, R12.reuse, R10, R24 ;  /* 0x0000000a0c18723c */ /* 0x044fec0000001818 */
[----:B---3--:R-:W-:-:S15]  /*30060*/  HMMA.16816.F32 R4, R12, R18, R4 ;  /* 0x000000120c04723c */ /* 0x008fde0000001804 */
[----:B------:R-:W-:-:S03]  /*30070*/  NOP ;  /* 0x0000000000007918 */ /* 0x000fc60000000000 */
[----:B------:R-:W-:Y:S02]  /*30080*/  MOV R9, R27 ;  /* 0x0000001b00097202 */ /* 0x000fe40000000f00 */
[----:B------:R-:W-:-:S04]  /*30090*/  MOV R28, R24 ;  /* 0x00000018001c7202 */ /* 0x000fc80000000f00 */
[----:B------:R-:W-:Y:S01]  /*300a0*/  MOV R29, R5 ;  /* 0x00000005001d7202 */ /* 0x000fe20000000f00 */
[----:B------:R-:W-:Y:S01]  /*300b0*/  IMAD.MOV.U32 R19, RZ, RZ, R4 ;  /* 0x000000ffff137224 */ /* 0x000fe200078e0004 */
[----:B------:R-:W-:Y:S01]  /*300c0*/  MOV R5, R10 ;  /* 0x0000000a00057202 */ /* 0x000fe20000000f00 */
[----:B------:R-:W-:Y:S01]  /*300d0*/  IMAD.MOV.U32 R4, RZ, RZ, R11 ;  /* 0x000000ffff047224 */ /* 0x000fe200078e000b */
[----:B------:R-:W-:Y:S01]  /*300e0*/  MOV R10, R26 ;  /* 0x0000001a000a7202 */ /* 0x000fe20000000f00 */
[----:B------:R-:W-:Y:S01]  /*300f0*/  STL [R1+0x30a8], R29 ;  /* 0x0030a81d01007387 */ /* 0x000fe20000100800 */
[----:B------:R-:W-:-:S03]  /*30100*/  MOV R11, R25 ;  /* 0x00000019000b7202 */ /* 0x000fc60000000f00 */
[----:B------:R-:W2:Y:S04]  /*30110*/  LDL.LU.64 R26, [R1+0x3138] ;  /* 0x00313800011a7983 */ /* 0x000ea80000300a00 */
[----:B------:R-:W2:Y:S04]  /*30120*/  LDL.LU.64 R24, [R1+0x3130] ;  /* 0x0031300001187983 */ /* 0x000ea80000300a00 */
[----:B------:R-:W-:Y:S04]  /*30130*/  STL.64 [R1+0x30e8], R10 ;  /* 0x0030e80a01007387 */ /* 0x000fe80000100a00 */
[----:B------:R0:W-:Y:S04]  /*30140*/  STL [R1+0x30e0], R9 ;  /* 0x0030e00901007387 */ /* 0x0001e80000100800 */
[----:B------:R-:W3:Y:S01]  /*30150*/  LDL.LU R8, [R1+0x20] ;  /* 0x0000200001087983 */ /* 0x000ee20000300800 */
[----:B------:R-:W-:-:S02]  /*30160*/  MOV R2, R6 ;  /* 0x0000000600027202 */ /* 0x000fc40000000f00 */
[----:B------:R-:W-:Y:S01]  /*30170*/  MOV R0, R7 ;  /* 0x0000000700007202 */ /* 0x000fe20000000f00 */
[----:B----4-:R-:W-:Y:S01]  /*30180*/  IMAD.MOV.U32 R7, RZ, RZ, R22 ;  /* 0x000000ffff077224 */ /* 0x010fe200078e0016 */
[----:B------:R-:W-:Y:S01]  /*30190*/  MOV R6, R23 ;  /* 0x0000001700067202 */ /* 0x000fe20000000f00 */
[----:B0-----:R-:W3:Y:S04]  /*301a0*/  LDL.LU R9, [R1+0x24] ;  /* 0x0000240001097983 */ /* 0x001ee80000300800 */
[----:B------:R-:W3:Y:S04]  /*301b0*/  LDL.LU R10, [R1+0x28] ;  /* 0x00002800010a7983 */ /* 0x000ee80000300800 */
[----:B------:R-:W3:Y:S01]  /*301c0*/  LDL.LU R11, [R1+0x2c] ;  /* 0x00002c00010b7983 */ /* 0x000ee20000300800 */
[----:B--2---:R-:W-:Y:S03]  /*301d0*/  HMMA.16816.F32 R24, R12, R22, R24 ;  /* 0x000000160c18723c */ /* 0x004fe60000001818 */
[----:B------:R-:W2:-:S15]  /*301e0*/  LDL.LU.64 R22, [R1+0x3128] ;  /* 0x0031280001167983 */ /* 0x000e9e0000300a00 */
[----:B------:R-:W-:-:S06]  /*301f0*/  NOP ;  /* 0x0000000000007918 */ /* 0x000fcc0000000000 */
[----:B------:R-:W-:Y:S01]  /*30200*/  MOV R17, R26 ;  /* 0x0000001a00117202 */ /* 0x000fe20000000f00 */
[----:B------:R-:W-:Y:S01]  /*30210*/  IMAD.MOV.U32 R18, RZ, RZ, R27 ;  /* 0x000000ffff127224 */ /* 0x000fe200078e001b */
[----:B------:R-:W-:Y:S02]  /*30220*/  MOV R29, R24 ;  /* 0x00000018001d7202 */ /* 0x000fe40000000f00 */
[----:B------:R-:W-:Y:S01]  /*30230*/  MOV R16, R25 ;  /* 0x0000001900107202 */ /* 0x000fe20000000f00 */
[----:B------:R-:W4:Y:S04]  /*30240*/  LDL.LU.64 R26, [R1+0x3120] ;  /* 0x00312000011a7983 */ /* 0x000f280000300a00 */
[----:B------:R-:W4:Y:S04]  /*30250*/  LDL.LU.64 R24, [R1+0x3118] ;  /* 0x0031180001187983 */ /* 0x000f280000300a00 */
[----:B------:R0:W-:Y:S04]  /*30260*/  STL.64 [R1+0x30b8], R18 ;  /* 0x0030b81201007387 */ /* 0x0001e80000100a00 */
[----:B------:R-:W-:Y:S01]  /*30270*/  STL.64 [R1+0x30b0], R16 ;  /* 0x0030b01001007387 */ /* 0x000fe20000100a00 */
[----:B0-----:R-:W-:-:S02]  /*30280*/  MOV R18, R7 ;  /* 0x0000000700127202 */ /* 0x001fc40000000f00 */
[----:B------:R-:W-:-:S05]  /*30290*/  MOV R19, R6 ;  /* 0x0000000600137202 */ /* 0x000fca0000000f00 */
[----:B------:R0:W-:Y:S02]  /*302a0*/  STL.64 [R1+0x30c8], R18 ;  /* 0x0030c81201007387 */ /* 0x0001e40000100a00 */
[----:B0-----:R-:W-:Y:S02]  /*302b0*/  MOV R18, R5 ;  /* 0x0000000500127202 */ /* 0x001fe40000000f00 */
[----:B------:R-:W-:Y:S01]  /*302c0*/  MOV R19, R4 ;  /* 0x0000000400137202 */ /* 0x000fe20000000f00 */
[----:B--2---:R-:W-:Y:S01]  /*302d0*/  IMAD.MOV.U32 R5, RZ, RZ, R22 ;  /* 0x000000ffff057224 */ /* 0x004fe200078e0016 */
[----:B------:R-:W-:Y:S01]  /*302e0*/  MOV R4, R23 ;  /* 0x0000001700047202 */ /* 0x000fe20000000f00 */
[----:B----4-:R-:W-:Y:S01]  /*302f0*/  HMMA.16816.F32 R24, R12, R22, R24 ;  /* 0x000000160c18723c */ /* 0x010fe20000001818 */
[----:B------:R-:W2:Y:S04]  /*30300*/  LDL.LU.64 R22, [R1+0x3110] ;  /* 0x0031100001167983 */ /* 0x000ea80000300a00 */
[----:B------:R-:W4:Y:S04]  /*30310*/  LDL.LU.64 R20, [R1+0x3108] ;  /* 0x0031080001147983 */ /* 0x000f280000300a00 */
[----:B------:R0:W-:Y:S04]  /*30320*/  STL.64 [R1+0x30c0], R4 ;  /* 0x0030c00401007387 */ /* 0x0001e80000100a00 */
[----:B0-----:R-:W3:Y:S04]  /*30330*/  LDL.LU R4, [R1] ;  /* 0x0000000001047983 */ /* 0x001ee80000300800 */
[----:B------:R-:W3:Y:S01]  /*30340*/  LDL.LU R5, [R1+0x4] ;  /* 0x0000040001057983 */ /* 0x000ee20000300800 */
[----:B----4-:R-:W-:-:S02]  /*30350*/  MOV R6, R20 ;  /* 0x0000001400067202 */ /* 0x010fc40000000f00 */
[----:B------:R-:W-:Y:S01]  /*30360*/  MOV R7, R21 ;  /* 0x0000001500077202 */ /* 0x000fe20000000f00 */
[----:B------:R-:W4:Y:S04]  /*30370*/  LDL.LU R20, [R1+0x3100] ;  /* 0x0031000001147983 */ /* 0x000f280000300800 */
[----:B------:R-:W4:Y:S04]  /*30380*/  LDL.LU R21, [R1+0x30fc] ;  /* 0x0030fc0001157983 */ /* 0x000f280000300800 */
[----:B------:R-:W-:Y:S04]  /*30390*/  STL.64 [R1+0x30d8], R6 ;  /* 0x0030d80601007387 */ /* 0x000fe80000100a00 */
[----:B---3--:R2:W-:Y:S02]  /*303a0*/  STL.64 [R1+0x30d0], R4 ;  /* 0x0030d00401007387 */ /* 0x0085e40000100a00 */
[----:B--2---:R-:W-:Y:S01]  /*303b0*/  MOV R4, R22 ;  /* 0x0000001600047202 */ /* 0x004fe20000000f00 */
[----:B------:R-:W-:Y:S01]  /*303c0*/  IMAD.MOV.U32 R5, RZ, RZ, R23 ;  /* 0x000000ffff057224 */ /* 0x000fe200078e0017 */
[----:B------:R-:W4:Y:S04]  /*303d0*/  LDL.LU R22, [R1+0x30f8] ;  /* 0x0030f80001167983 */ /* 0x000f280000300800 */
[----:B------:R-:W4:Y:S04]  /*303e0*/  LDL.LU R23, [R1+0x30f4] ;  /* 0x0030f40001177983 */ /* 0x000f280000300800 */
[----:B------:R-:W4:Y:S04]  /*303f0*/  LDL.LU R6, [R1+0x18] ;  /* 0x0000180001067983 */ /* 0x000f280000300800 */
[----:B------:R-:W4:Y:S04]  /*30400*/  LDL.LU R7, [R1+0x1c] ;  /* 0x00001c0001077983 */ /* 0x000f280000300800 */
[----:B------:R-:W2:Y:S04]  /*30410*/  LDL R15, [R1+0x148] ;  /* 0x00014800010f7983 */ /* 0x000ea80000100800 */
[----:B------:R0:W-:Y:S04]  /*30420*/  STL.64 [R1+0x3070], R26 ;  /* 0x0030701a01007387 */ /* 0x0001e80000100a00 */
[----:B------:R1:W-:Y:S04]  /*30430*/  STL.64 [R1+0x3068], R24 ;  /* 0x0030681801007387 */ /* 0x0003e80000100a00 */
[----:B0-----:R-:W1:Y:S01]  /*30440*/  LDL.LU R26, [R1+0xa8] ;  /* 0x0000a800011a7983 */ /* 0x001e620000300800 */
[----:B------:R-:W-:-:S03]  /*30450*/  MOV R27, R3 ;  /* 0x00000003001b7202 */ /* 0x000fc60000000f00 */
[----:B------:R-:W3:Y:S01]  /*30460*/  LDL.LU R3, [R1+0x30f0] ;  /* 0x0030f00001037983 */ /* 0x000ee20000300800 */
[C---:B----4-:R-:W-:Y:S03]  /*30470*/  HMMA.16816.F32 R16, R20.reuse, R18, R4 ;  /* 0x000000121410723c */ /* 0x050fe60000001804 */
[----:B--2---:R-:W-:Y:S03]  /*30480*/  LDSM.16.MT88.4 R12, [R15+UR6+0x26400] ;  /* 0x026400060f0c783b */ /* 0x004fe60008004200 */
[----:B-1----:R-:W-:Y:S01]  /*30490*/  HMMA.16816.F32 R24, R20, R26, R8 ;  /* 0x0000001a1418723c */ /* 0x002fe20000001808 */
[----:B------:R-:W2:Y:S04]  /*304a0*/  LDL.LU.64 R10, [R1+0x30e8] ;  /* 0x0030e800010a7983 */ /* 0x000ea80000300a00 */
[----:B------:R-:W4:-:S15]  /*304b0*/  LDL.LU R9, [R1+0x30e0] ;  /* 0x0030e00001097983 */ /* 0x000f1e0000300800 */
[----:B------:R-:W-:-:S03]  /*304c0*/  NOP ;  /* 0x0000000000007918 */ /* 0x000fc60000000000 */
[----:B------:R0:W-:Y:S04]  /*304d0*/  STL.64 [R1+0x50], R24 ;  /* 0x0000501801007387 */ /* 0x0001e80000100a00 */
[----:B------:R2:W-:Y:S01]  /*304e0*/  STL [R1+0x58], R26 ;  /* 0x0000581a01007387 */ /* 0x0005e20000100800 */
[----:B------:R-:W-:Y:S02]  /*304f0*/  MOV R8, R27 ;  /* 0x0000001b00087202 */ /* 0x000fe40000000f00 */
[----:B0-----:R-:W-:Y:S02]  /*30500*/  MOV R24, R28 ;  /* 0x0000001c00187202 */ /* 0x001fe40000000f00 */
[----:B------:R-:W-:Y:S01]  /*30510*/  MOV R28, R19 ;  /* 0x00000013001c7202 */ /* 0x000fe20000000f00 */
[----:B--2---:R-:W-:Y:S01]  /*30520*/  IMAD.MOV.U32 R26, RZ, RZ, R10 ;  /* 0x000000ffff1a7224 */ /* 0x004fe200078e000a */
[----:B----4-:R-:W-:-:S02]  /*30530*/  MOV R27, R9 ;  /* 0x00000009001b7202 */ /* 0x010fc40000000f00 */
[----:B------:R-:W-:-:S03]  /*30540*/  MOV R25, R11 ;  /* 0x0000000b00197202 */ /* 0x000fc60000000f00 */
[----:B------:R-:W-:Y:S04]  /*30550*/  STL.64 [R1+0x3080], R26 ;  /* 0x0030801a01007387 */ /* 0x000fe80000100a00 */
[----:B------:R0:W-:Y:S04]  /*30560*/  STL.64 [R1+0x3078], R24 ;  /* 0x0030781801007387 */ /* 0x0001e80000100a00 */
[----:B0-----:R-:W2:Y:S04]  /*30570*/  LDL.LU.64 R24, [R1+0xe0] ;  /* 0x0000e00001187983 */ /* 0x001ea80000300a00 */
[----:B------:R-:W4:Y:S04]  /*30580*/  LDL.LU.64 R6, [R1+0x30d8] ;  /* 0x0030d80001067983 */ /* 0x000f280000300a00 */
[----:B------:R-:W4:Y:S04]  /*30590*/  LDL.LU.64 R4, [R1+0x30d0] ;  /* 0x0030d00001047983 */ /* 0x000f280000300a00 */
[----:B------:R-:W-:Y:S04]  /*305a0*/  STL.64 [R1+0x40], R16 ;  /* 0x0000401001007387 */ /* 0x000fe80000100a00 */
[----:B------:R0:W-:Y:S04]  /*305b0*/  STL [R1+0x48], R18 ;  /* 0x0000481201007387 */ /* 0x0001e80000100800 */
[----:B0-----:R-:W4:Y:S02]  /*305c0*/  LDL.LU.64 R18, [R1+0x30c8] ;  /* 0x0030c80001127983 */ /* 0x001f240000300a00 */
[----:B----4-:R-:W-:Y:S02]  /*305d0*/  HMMA.16816.F32 R16, R20, R18, R4 ;  /* 0x000000121410723c */ /* 0x010fe40000001804 */
[----:B------:R-:W4:-:S15]  /*305e0*/  LDL.LU.64 R4, [R1+0x30c0] ;  /* 0x0030c00001047983 */ /* 0x000f1e0000300a00 */
[----:B------:R-:W-:-:S06]  /*305f0*/  NOP ;  /* 0x0000000000007918 */ /* 0x000fcc0000000000 */
[----:B------:R0:W-:Y:S01]  /*30600*/  STL [R1+0x3c], R19 ;  /* 0x00003c1301007387 */ /* 0x0001e20000100800 */
[----:B------:R-:W-:Y:S01]  /*30610*/  IMAD.MOV.U32 R11, RZ, RZ, R18 ;  /* 0x000000ffff0b7224 */ /* 0x000fe200078e0012 */
[----:B------:R-:W-:Y:S02]  /*30620*/  MOV R9, R16 ;  /* 0x0000001000097202 */ /* 0x000fe40000000f00 */
[----:B------:R-:W-:Y:S01]  /*30630*/  MOV R10, R17 ;  /* 0x00000011000a7202 */ /* 0x000fe20000000f00 */
[----:B0-----:R-:W2:Y:S04]  /*30640*/  LDL.LU.64 R18, [R1+0x30b8] ;  /* 0x0030b80001127983 */ /* 0x001ea80000300a00 */
[----:B------:R-:W2:Y:S04]  /*30650*/  LDL.LU.64 R16, [R1+0x30b0] ;  /* 0x0030b00001107983 */ /* 0x000ea80000300a00 */
[----:B------:R4:W-:Y:S04]  /*30660*/  STL.64 [R1+0x3060], R10 ;  /* 0x0030600a01007387 */ /* 0x0009e80000100a00 */
[----:B------:R-:W-:Y:S04]  /*30670*/  STL.64 [R1+0x3058], R8 ;  /* 0x0030580801007387 */ /* 0x000fe80000100a00 */
[----:B---3--:R-:W-:Y:S01]  /*30680*/  STL [R1+0x3040], R3 ;  /* 0x0030400301007387 */ /* 0x008fe20000100800 */
[----:B----4-:R-:W-:-:S02]  /*30690*/  MOV R10, R5 ;  /* 0x00000005000a7202 */ /* 0x010fc40000000f00 */
[----:B------:R-:W-:Y:S02]  /*306a0*/  MOV R11, R4 ;  /* 0x00000004000b7202 */ /* 0x000fe40000000f00 */
[----:B------:R-:W0:Y:S04]  /*306b0*/  LDSM.16.MT88.4 R4, [R3+UR6+0x26400] ;  /* 0x026400060304783b */ /* 0x000e280008004200 */
[----:B0-----:R-:W-:Y:S04]  /*306c0*/  STL.64 [R1+0x2fe8], R6 ;  /* 0x002fe80601007387 */ /* 0x001fe80000100a00 */
[----:B------:R0:W-:Y:S04]  /*306d0*/  STL.64 [R1+0x2fe0], R4 ;  /* 0x002fe00401007387 */ /* 0x0001e80000100a00 */
[----:B0-----:R-:W3:Y:S04]  /*306e0*/  LDL.LU R4, [R1+0x60] ;  /* 0x0000600001047983 */ /* 0x001ee80000300800 */
[----:B------:R-:W3:Y:S04]  /*306f0*/  LDL.LU R5, [R1+0x64] ;  /* 0x0000640001057983 */ /* 0x000ee80000300800 */
[----:B------:R-:W3:Y:S04]  /*30700*/  LDL.LU R6, [R1+0x68] ;  /* 0x0000680001067983 */ /* 0x000ee80000300800 */
[----:B------:R-:W3:Y:S04]  /*30710*/  LDL.LU R7, [R1+0x6c] ;  /* 0x00006c0001077983 */ /* 0x000ee80000300800 */
[----:B------:R2:W-:Y:S04]  /*30720*/  STL.64 [R1+0x2fb0], R14 ;  /* 0x002fb00e01007387 */ /* 0x0005e80000100a00 */
[----:B------:R0:W-:Y:S01]  /*30730*/  STL.64 [R1+0x2fa8], R12 ;  /* 0x002fa80c01007387 */ /* 0x0001e20000100a00 */
[----:B--2---:R-:W-:Y:S01]  /*30740*/  IMAD.MOV.U32 R14, RZ, RZ, R17 ;  /* 0x000000ffff0e7224 */ /* 0x004fe200078e0011 */
[----:B0-----:R-:W-:-:S02]  /*30750*/  MOV R12, R29 ;  /* 0x0000001d000c7202 */ /* 0x001fc40000000f00 */
[----:B------:R-:W-:Y:S01]  /*30760*/  MOV R15, R18 ;  /* 0x00000012000f7202 */ /* 0x000fe20000000f00 */
[----:B------:R-:W2:Y:S01]  /*30770*/  LDL.LU R29, [R1+0x30a8] ;  /* 0x0030a800011d7983 */ /* 0x000ea20000300800 */
[----:B------:R-:W-:-:S03]  /*30780*/  MOV R13, R16 ;  /* 0x00000010000d7202 */ /* 0x000fc60000000f00 */
[----:B------:R-:W4:Y:S04]  /*30790*/  LDL.LU R16, [R1+0x30a4] ;  /* 0x0030a40001107983 */ /* 0x000f280000300800 */
[----:B------:R-:W4:Y:S04]  /*307a0*/  LDL.LU R17, [R1+0x30a0] ;  /* 0x0030a00001117983 */ /* 0x000f280000300800 */
[----:B------:R-:W4:Y:S04]  /*307b0*/  LDL.LU R18, [R1+0x309c] ;  /* 0x00309c0001127983 */ /* 0x000f280000300800 */
[----:B------:R-:W-:Y:S04]  /*307c0*/  STL.64 [R1+0x3090], R14 ;  /* 0x0030900e01007387 */ /* 0x000fe80000100a00 */
[----:B------:R0:W-:Y:S02]  /*307d0*/  STL.64 [R1+0x3088], R12 ;  /* 0x0030880c01007387 */ /* 0x0001e40000100a00 */
[----:B0-----:R-:W-:-:S02]  /*307e0*/  MOV R12, R19 ;  /* 0x00000013000c7202 */ /* 0x001fc40000000f00 */
[----:B------:R-:W4:Y:S01]  /*307f0*/  LDL.LU R19, [R1+0x3098] ;  /* 0x0030980001137983 */ /* 0x000f220000300800 */
[----:B------:R-:W-:Y:S01]  /*30800*/  MOV R14, R2 ;  /* 0x00000002000e7202 */ /* 0x000fe20000000f00 */
[----:B------:R-:W-:Y:S01]  /*30810*/  IMAD.MOV.U32 R15, RZ, RZ, R0 ;  /* 0x000000ffff0f7224 */ /* 0x000fe200078e0000 */
[----:B---3--:R-:W-:Y:S01]  /*30820*/  HMMA.16816.F32 R4, R20, R10, R4 ;  /* 0x0000000a1404723c */ /* 0x008fe20000001804 */
[----:B------:R-:W3:Y:S04]  /*30830*/  LDL.LU.64 R20, [R1+0x100] ;  /* 0x0001000001147983 */ /* 0x000ee80000300a00 */
[----:B------:R-:W3:Y:S01]  /*30840*/  LDL.LU.64 R8, [R1+0x130] ;  /* 0x0001300001087983 */ /* 0x000ee20000300a00 */
[----:B--2---:R-:W-:-:S07]  /*30850*/  MOV R13, R29 ;  /* 0x0000001d000d7202 */ /* 0x004fce0000000f00 */
[----:B----4-:R-:W-:Y:S10]  /*30860*/  HMMA.16816.F32 R12, R16, R24, R12 ;  /* 0x00000018100c723c */ /* 0x010ff4000000180c */
[----:B------:R-:W-:Y:S04]  /*30870*/  STL [R1+0x2ffc], R4 ;  /* 0x002ffc0401007387 */ /* 0x000fe80000100800 */
[----:B------:R0:W-:Y:S04]  /*30880*/  STL [R1+0x2ff8], R5 ;  /* 0x002ff80501007387 */ /* 0x0001e80000100800 */
[----:B------:R-:W-:Y:S04]  /*30890*/  STL [R1+0x2ff4], R6 ;  /* 0x002ff40601007387 */ /* 0x000fe80000100800 */
[----:B------:R-:W-:Y:S01]  /*308a0*/  STL [R1+0x2ff0], R7 ;  /* 0x002ff00701007387 */ /* 0x000fe20000100800 */
[----:B------:R-:W-:-:S02]  /*308b0*/  MOV R11, R24 ;  /* 0x00000018000b7202 */ /* 0x000fc40000000f00 */
[----:B------:R-:W-:Y:S01]  /*308c0*/  MOV R10, R25 ;  /* 0x00000019000a7202 */ /* 0x000fe20000000f00 */
[----:B0-----:R-:W2:Y:S04]  /*308d0*/  LDL.LU.64 R4, [R1+0x110] ;  /* 0x0001100001047983 */ /* 0x001ea80000300a00 */
[----:B------:R-:W-:Y:S04]  /*308e0*/  STL.64 [R1+0x70], R12 ;  /* 0x0000700c01007387 */ /* 0x000fe80000100a00 */
[----:B------:R0:W-:Y:S04]  /*308f0*/  STL.64 [R1+0x78], R14 ;  /* 0x0000780e01007387 */ /* 0x0001e80000100a00 */
[----:B0-----:R-:W4:Y:S04]  /*30900*/  LDL.LU.64 R14, [R1+0x3090] ;  /* 0x00309000010e7983 */ /* 0x001f280000300a00 */
[----:B------:R-:W4:Y:S04]  /*30910*/  LDL.LU.64 R12, [R1+0x3088] ;  /* 0x00308800010c7983 */ /* 0x000f280000300a00 */
[----:B------:R-:W4:Y:S04]  /*30920*/  LDL.LU.64 R26, [R1+0x3080] ;  /* 0x00308000011a7983 */ /* 0x000f280000300a00 */
[----:B------:R-:W4:Y:S01]  /*30930*/  LDL.LU.64 R24, [R1+0x3078] ;  /* 0x0030780001187983 */ /* 0x000f220000300a00 */
[----:B---3--:R-:W-:-:S02]  /*30940*/  MOV R2, R20 ;  /* 0x0000001400027202 */ /* 0x008fc40000000f00 */
[----:B------:R-:W-:Y:S02]  /*30950*/  MOV R29, R21 ;  /* 0x00000015001d7202 */ /* 0x000fe40000000f00 */
[----:B--2---:R-:W-:Y:S01]  /*30960*/  MOV R3, R4 ;  /* 0x0000000400037202 */ /* 0x004fe20000000f00 */
[----:B------:R-:W-:Y:S01]  /*30970*/  IMAD.MOV.U32 R0, RZ, RZ, R5 ;  /* 0x000000ffff007224 */ /* 0x000fe200078e0005 */
[C---:B----4-:R-:W-:Y:S06]  /*30980*/  HMMA.16816.F32 R12, R16.reuse, R4, R12 ;  /* 0x00000004100c723c */ /* 0x050fec000000180c */
[----:B------:R-:W-:-:S15]  /*30990*/  HMMA.16816.F32 R24, R16, R20, R24 ;  /* 0x000000141018723c */ /* 0x000fde0000001818 */
[----:B------:R-:W-:-:S03]  /*309a0*/  NOP ;  /* 0x0000000000007918 */ /* 0x000fc60000000000 */
[----:B------:R-:W-:-:S06]  /*309b0*/  MOV R6, R14 ;  /* 0x0000000e00067202 */ /* 0x000fcc0000000f00 */
[----:B------:R-:W-:Y:S01]  /*309c0*/  IMAD.MOV.U32 R23, RZ, RZ, R24 ;  /* 0x000000ffff177224 */ /* 0x000fe200078e0018 */
[----:B------:R-:W-:Y:S02]  /*309d0*/  MOV R7, R15 ;  /* 0x0000000f00077202 */ /* 0x000fe40000000f00 */
[----:B------:R-:W-:Y:S02]  /*309e0*/  MOV R21, R26 ;  /* 0x0000001a00157202 */ /* 0x000fe40000000f00 */
[----:B------:R-:W-:Y:S02]  /*309f0*/  MOV R20, R27 ;  /* 0x0000001b00147202 */ /* 0x000fe40000000f00 */
[----:B------:R-:W-:Y:S02]  /*30a00*/  MOV R4, R12 ;  /* 0x0000000c00047202 */ /* 0x000fe40000000f00 */
[----:B------:R-:W-:Y:S02]  /*30a10*/  MOV R5, R13 ;  /* 0x0000000d00057202 */ /* 0x000fe40000000f00 */
[----:B------:R-:W-:Y:S01]  /*30a20*/  MOV R22, R25 ;  /* 0x0000001900167202 */ /* 0x000fe20000000f00 */
[----:B------:R-:W2:Y:S04]  /*30a30*/  LDL.LU.64 R26, [R1+0x3070] ;  /* 0x00307000011a7983 */ /* 0x000ea80000300a00 */
[----:B------:R-:W2:Y:S04]  /*30a40*/  LDL.LU.64 R24, [R1+0x3068] ;  /* 0x0030680001187983 */ /* 0x000ea80000300a00 */
[----:B------:R-:W-:Y:S04]  /*30a50*/  STL [R1+0x3000], R23 ;  /* 0x0030001701007387 */ /* 0x000fe80000100800 */
[----:B------:R-:W-:Y:S04]  /*30a60*/  STL.64 [R1+0x3010], R6 ;  /* 0x0030100601007387 */ /* 0x000fe80000100a00 */
[----:B------:R0:W-:Y:S04]  /*30a70*/  STL.64 [R1+0x3008], R4 ;  /* 0x0030080401007387 */ /* 0x0001e80000100a00 */
[----:B0-----:R-:W3:Y:S04]  /*30a80*/  LDL.LU R4, [R1+0x40] ;  /* 0x0000400001047983 */ /* 0x001ee80000300800 */
[----:B------:R-:W3:Y:S04]  /*30a90*/  LDL.LU R5, [R1+0x44] ;  /* 0x0000440001057983 */ /* 0x000ee80000300800 */
[----:B------:R-:W4:Y:S01]  /*30aa0*/  LDL.LU R6, [R1+0x48] ;  /* 0x0000480001067983 */ /* 0x000f220000300800 */
[----:B------:R-:W-:Y:S01]  /*30ab0*/  IMAD.MOV.U32 R7, RZ, RZ, R28 ;  /* 0x000000ffff077224 */ /* 0x000fe200078e001c */
[----:B------:R-:W-:-:S02]  /*30ac0*/  MOV R23, R8 ;  /* 0x0000000800177202 */ /* 0x000fc40000000f00 */
[----:B------:R-:W-:Y:S01]  /*30ad0*/  MOV R28, R9 ;  /* 0x00000009001c7202 */ /* 0x000fe20000000f00 */
[----:B--2---:R-:W-:Y:S01]  /*30ae0*/  HMMA.16816.F32 R12, R16, R8, R24 ;  /* 0x00000008100c723c */ /* 0x004fe20000001818 */
[----:B----4-:R-:W-:Y:S04]  /*30af0*/  STL.64 [R1+0x3020], R6 ;  /* 0x0030200601007387 */ /* 0x010fe80000100a00 */
[----:B---3--:R0:W-:Y:S02]  /*30b00*/  STL.64 [R1+0x3018], R4 ;  /* 0x0030180401007387 */ /* 0x0081e40000100a00 */
[----:B0-----:R-:W-:Y:S02]  /*30b10*/  MOV R4, R11 ;  /* 0x0000000b00047202 */ /* 0x001fe40000000f00 */
[----:B------:R-:W-:-:S02]  /*30b20*/  MOV R5, R10 ;  /* 0x0000000a00057202 */ /* 0x000fc40000000f00 */
[----:B------:R-:W2:Y:S04]  /*30b30*/  LDL.LU.64 R10, [R1+0x3060] ;  /* 0x00306000010a7983 */ /* 0x000ea80000300a00 */
[----:B------:R-:W3:Y:S04]  /*30b40*/  LDL.LU.64 R8, [R1+0x3058] ;  /* 0x0030580001087983 */ /* 0x000ee80000300a00 */
[----:B------:R-:W-:Y:S04]  /*30b50*/  STL.64 [R1+0x3030], R22 ;  /* 0x0030301601007387 */ /* 0x000fe80000100a00 */
[----:B------:R0:W-:Y:S04]  /*30b60*/  STL.64 [R1+0x3028], R20 ;  /* 0x0030281401007387 */ /* 0x0001e80000100a00 */
[----:B0-----:R-:W4:Y:S04]  /*30b70*/  LDL.LU R20, [R1+0x50] ;  /* 0x0000500001147983 */ /* 0x001f280000300800 */
[----:B------:R-:W4:Y:S04]  /*30b80*/  LDL.LU R21, [R1+0x54] ;  /* 0x0000540001157983 */ /* 0x000f280000300800 */
[----:B------:R-:W4:Y:S01]  /*30b90*/  LDL.LU R22, [R1+0x58] ;  /* 0x0000580001167983 */ /* 0x000f220000300800 */
[----:B---3--:R-:W-:Y:S01]  /*30ba0*/  IMAD.MOV.U32 R23, RZ, RZ, R8 ;  /* 0x000000ffff177224 */ /* 0x008fe200078e0008 */
[----:B------:R-:W-:-:S02]  /*30bb0*/  MOV R16, R9 ;  /* 0x0000000900107202 */ /* 0x000fc40000000f00 */
[----:B------:R-:W4:Y:S04]  /*30bc0*/  LDL.LU R8, [R1+0x3050] ;  /* 0x0030500001087983 */ /* 0x000f280000300800 */
[----:B------:R-:W4:Y:S01]  /*30bd0*/  LDL.LU R9, [R1+0x304c] ;  /* 0x00304c0001097983 */ /* 0x000f220000300800 */
[----:B--2---:R-:W-:Y:S02]  /*30be0*/  MOV R17, R10 ;  /* 0x0000000a00117202 */ /* 0x004fe40000000f00 */
[----:B------:R-:W-:Y:S01]  /*30bf0*/  MOV R18, R11 ;  /* 0x0000000b00127202 */ /* 0x000fe20000000f00 */
[----:B------:R-:W4:Y:S04]  /*30c00*/  LDL.LU R10, [R1+0x3048] ;  /* 0x00304800010a7983 */ /* 0x000f280000300800 */
[----:B------:R-:W4:Y:S04]  /*30c10*/  LDL.LU R11, [R1+0x3044] ;  /* 0x00304400010b7983 */ /* 0x000f280000300800 */
[----:B------:R-:W2:Y:S01]  /*30c20*/  LDL.LU R19, [R1+0x3c] ;  /* 0x00003c0001137983 */ /* 0x000ea20000300800 */
[----:B------:R-:W-:Y:S01]  /*30c30*/  MOV R24, R3 ;  /* 0x0000000300187202 */ /* 0x000fe20000000f00 */
[----:B------:R-:W-:-:S02]  /*30c40*/  IMAD.MOV.U32 R25, RZ, RZ, R0 ;  /* 0x000000ffff197224 */ /* 0x000fc400078e0000 */
[----:B------:R-:W3:Y:S04]  /*30c50*/  LDL.LU R3, [R1+0x3040] ;  /* 0x0030400001037983 */ /* 0x000ee80000300800 */
[----:B------:R-:W3:Y:S04]  /*30c60*/  LDL.LU R0, [R1+0x303c] ;  /* 0x00303c0001007983 */ /* 0x000ee80000300800 */
[----:B------:R-:W-:Y:S04]  /*30c70*/  STL.64 [R1+0x2fc0], R14 ;  /* 0x002fc00e01007387 */ /* 0x000fe80000100a00 */
[----:B------:R0:W-:Y:S02]  /*30c80*/  STL.64 [R1+0x2fb8], R12 ;  /* 0x002fb80c01007387 */ /* 0x0001e40000100a00 */
[----:B0-----:R-:W-:-:S02]  /*30c90*/  MOV R12, R2 ;  /* 0x00000002000c7202 */ /* 0x001fc40000000f00 */
[----:B------:R-:W3:Y:S01]  /*30ca0*/  LDL.LU R2, [R1+0x3038] ;  /* 0x0030380001027983 */ /* 0x000ee20000300800 */
[----:B------:R-:W-:Y:S01]  /*30cb0*/  MOV R13, R29 ;  /* 0x0000001d000d7202 */ /* 0x000fe20000000f00 */
[----:B----4-:R-:W-:Y:S02]  /*30cc0*/  HMMA.16816.F32 R4, R8, R4, R20 ;  /* 0x000000040804723c */ /* 0x010fe40000001814 */
[----:B------:R-:W4:Y:S04]  /*30cd0*/  LDL.LU.64 R22, [R1+0x3030] ;  /* 0x0030300001167983 */ /* 0x000f280000300a00 */
[----:B------:R-:W4:-:S15]  /*30ce0*/  LDL.LU.64 R20, [R1+0x3028] ;  /* 0x0030280001147983 */ /* 0x000f1e0000300a00 */
[----:B------:R-:W-:-:S02]  /*30cf0*/  NOP ;  /* 0x0000000000007918 */ /* 0x000fc40000000000 */
[----:B------:R-:W-:Y:S04]  /*30d00*/  STL [R1+0x14], R5 ;  /* 0x0000140501007387 */ /* 0x000fe80000100800 */
[----:B------:R0:W-:Y:S01]  /*30d10*/  STL.64 [R1+0x18], R6 ;  /* 0x0000180601007387 */ /* 0x0001e20000100a00 */
[----:B------:R-:W-:-:S03]  /*30d20*/  MOV R29, R4 ;  /* 0x00000004001d7202 */ /* 0x000fc60000000f00 */
[----:B0-----:R-:W4:Y:S04]  /*30d30*/  LDL.LU.64 R6, [R1+0x3020] ;  /* 0x0030200001067983 */ /* 0x001f280000300a00 */
[----:B------:R-:W4:Y:S01]  /*30d40*/  LDL.LU.64 R4, [R1+0x3018] ;  /* 0x0030180001047983 */ /* 0x000f220000300a00 */
[C---:B--2---:R-:W-:Y:S03]  /*30d50*/  HMMA.16816.F32 R24, R8.reuse, R24, R16 ;  /* 0x000000180818723c */ /* 0x044fe60000001810 */
[----:B---3--:R0:W1:Y:S03]  /*30d60*/  LDSM.16.MT88.4 R16, [R3+UR6+0x26800] ;  /* 0x026800060310783b */ /* 0x0080660008004200 */
[----:B----4-:R-:W-:Y:S01]  /*30d70*/  HMMA.16816.F32 R12, R8, R12, R4 ;  /* 0x0000000c080c723c */ /* 0x010fe20000001804 */
[----:B------:R-:W2:Y:S04]  /*30d80*/  LDL.LU.64 R6, [R1+0x3010] ;  /* 0x0030100001067983 */ /* 0x000ea80000300a00 */
[----:B------:R-:W3:-:S12]  /*30d90*/  LDL.LU.64 R4, [R1+0x3008] ;  /* 0x0030080001047983 */ /* 0x000ed80000300a00 */
[----:B------:R4:W-:Y:S06]  /*30da0*/  STL.64 [R1+0x2f98], R26 ;  /* 0x002f981a01007387 */ /* 0x0009ec0000100a00 */
[----:B------:R-:W-:Y:S04]  /*30db0*/  STL.64 [R1], R12 ;  /* 0x0000000c01007387 */ /* 0x000fe80000100a00 */
[----:B------:R-:W-:Y:S04]  /*30dc0*/  STL.64 [R1+0x8], R14 ;  /* 0x0000080e01007387 */ /* 0x000fe80000100a00 */
[----:B------:R-:W-:Y:S04]  /*30dd0*/  STL.64 [R1+0x2f90], R24 ;  /* 0x002f901801007387 */ /* 0x000fe80000100a00 */
[----:B0-----:R-:W2:Y:S04]  /*30de0*/  LDL.LU R3, [R1+0x3004] ;  /* 0x0030040001037983 */ /* 0x001ea80000300800 */
[----:B----4-:R-:W4:Y:S04]  /*30df0*/  LDL.LU R26, [R1+0x108] ;  /* 0x00010800011a7983 */ /* 0x010f280000300800 */
[----:B------:R-:W4:Y:S04]  /*30e00*/  LDL.LU R27, [R1+0x10c] ;  /* 0x00010c00011b7983 */ /* 0x000f280000300800 */
[----:B-1----:R-:W-:Y:S04]  /*30e10*/  STL.64 [R1+0x2f48], R18 ;  /* 0x002f481201007387 */ /* 0x002fe80000100a00 */
[----:B------:R0:W-:Y:S02]  /*30e20*/  STL.64 [R1+0x2f40], R16 ;  /* 0x002f401001007387 */ /* 0x0001e40000100a00 */
[----:B0-----:R-:W-:-:S02]  /*30e30*/  MOV R16, R23 ;  /* 0x0000001700107202 */ /* 0x001fc40000000f00 */
[----:B------:R-:W4:Y:S01]  /*30e40*/  LDL.LU R23, [R1+0x3000] ;  /* 0x0030000001177983 */ /* 0x000f220000300800 */
[----:B------:R-:W-:Y:S02]  /*30e50*/  MOV R18, R2 ;  /* 0x0000000200127202 */ /* 0x000fe40000000f00 */
[----:B------:R-:W-:Y:S01]  /*30e60*/  MOV R19, R0 ;  /* 0x0000000000137202 */ /* 0x000fe20000000f00 */
[----:B------:R-:W-:Y:S01]  /*30e70*/  IMAD.MOV.U32 R17, RZ, RZ, R28 ;  /* 0x000000ffff117224 */ /* 0x000fe200078e001c */
[----:B--2---:R-:W0:Y:S04]  /*30e80*/  LDSM.16.M88.4 R12, [R3+UR6+0x300] ;  /* 0x00030006030c783b */ /* 0x004e280008000200 */
[----:B0-----:R-:W-:Y:S04]  /*30e90*/  STL.64 [R1+0xc0], R12 ;  /* 0x0000c00c01007387 */ /* 0x001fe80000100a00 */
[----:B------:R-:W-:Y:S04]  /*30ea0*/  STL.64 [R1+0xc8], R14 ;  /* 0x0000c80e01007387 */ /* 0x000fe80000100a00 */
[----:B------:R-:W0:Y:S04]  /*30eb0*/  LDSM.16.M88.4 R12, [R3+UR6+0x8300] ;  /* 0x00830006030c783b */ /* 0x000e280008000200 */
[----:B0-----:R-:W-:Y:S04]  /*30ec0*/  STL.64 [R1+0xd0], R12 ;  /* 0x0000d00c01007387 */ /* 0x001fe80000100a00 */
[----:B------:R-:W-:Y:S04]  /*30ed0*/  STL.64 [R1+0xd8], R14 ;  /* 0x0000d80e01007387 */ /* 0x000fe80000100a00 */
[----:B------:R-:W0:Y:S02]  /*30ee0*/  LDSM.16.M88.4 R12, [R3+UR6+0x10300] ;  /* 0x01030006030c783b */ /* 0x000e240008000200 */
[----:B0-----:R-:W-:-:S02]  /*30ef0*/  MOV R2, R12 ;  /* 0x0000000c00027202 */ /* 0x001fc40000000f00 */
[----:B------:R-:W-:Y:S01]  /*30f00*/  STL.64 [R1+0xf8], R14 ;  /* 0x0000f80e01007387 */ /* 0x000fe20000100a00 */
[----:B------:R-:W-:-:S03]  /*30f10*/  MOV R0, R13 ;  /* 0x0000000d00007202 */ /* 0x000fc60000000f00 */
[----:B------:R-:W0:Y:S04]  /*30f20*/  LDSM.16.M88.4 R12, [R3+UR6+0x18300] ;  /* 0x01830006030c783b */ /* 0x000e280008000200 */
[----:B------:R-:W-:Y:S04]  /*30f30*/  STL [R1+0x2f64], R0 ;  /* 0x002f640001007387 */ /* 0x000fe80000100800 */
[----:B------:R1:W-:Y:S04]  /*30f40*/  STL [R1+0x2f60], R2 ;  /* 0x002f600201007387 */ /* 0x0003e80000100800 */
[----:B-1----:R-:W2:Y:S04]  /*30f50*/  LDL R2, [R1+0x148] ;  /* 0x0001480001027983 */ /* 0x002ea80000100800 */
[----:B0-----:R3:W-:Y:S04]  /*30f60*/  STL.64 [R1+0x120], R12 ;  /* 0x0001200c01007387 */ /* 0x0017e80000100a00 */
[----:B------:R0:W-:Y:S01]  /*30f70*/  STL [R1+0x128], R14 ;  /* 0x0001280e01007387 */ /* 0x0001e20000100800 */
[----:B------:R-:W-:Y:S01]  /*30f80*/  IMAD.MOV.U32 R28, RZ, RZ, R15 ;  /* 0x000000ffff1c7224 */ /* 0x000fe200078e000f */
[----:B------:R-:W-:-:S02]  /*30f90*/  MOV R15, R7 ;  /* 0x00000007000f7202 */ /* 0x000fc40000000f00 */
[----:B---3--:R-:W-:Y:S02]  /*30fa0*/  MOV R12, R4 ;  /* 0x00000004000c7202 */ /* 0x008fe40000000f00 */
[----:B------:R-:W-:Y:S01]  /*30fb0*/  MOV R13, R5 ;  /* 0x00000005000d7202 */ /* 0x000fe20000000f00 */
[----:B------:R-:W3:Y:S04]  /*30fc0*/  LDL.LU R4, [R1+0x2ffc] ;  /* 0x002ffc0001047983 */ /* 0x000ee80000300800 */
[----:B------:R-:W3:Y:S01]  /*30fd0*/  LDL.LU R5, [R1+0x2ff8] ;  /* 0x002ff80001057983 */ /* 0x000ee20000300800 */
[----:B0-----:R-:W-:-:S03]  /*30fe0*/  MOV R14, R6 ;  /* 0x00000006000e7202 */ /* 0x001fc60000000f00 */
[----:B------:R-:W3:Y:S04]  /*30ff0*/  LDL.LU R6, [R1+0x2ff4] ;  /* 0x002ff40001067983 */ /* 0x000ee80000300800 */
[----:B------:R-:W3:Y:S04]  /*31000*/  LDL.LU R7, [R1+0x2ff0] ;  /* 0x002ff00001077983 */ /* 0x000ee80000300800 */
[----:B------:R0:W-:Y:S04]  /*31010*/  STL.64 [R1+0x2fd8], R14 ;  /* 0x002fd80e01007387 */ /* 0x0001e80000100a00 */
[----:B------:R4:W-:Y:S01]  /*31020*/  STL.64 [R1+0x2fd0], R12 ;  /* 0x002fd00c01007387 */ /* 0x0009e20000100a00 */
[----:B0-----:R-:W-:Y:S01]  /*31030*/  MOV R14, R21 ;  /* 0x00000015000e7202 */ /* 0x001fe20000000f00 */
[----:B----4-:R-:W-:Y:S01]  /*31040*/  IMAD.MOV.U32 R12, RZ, RZ, R23 ;  /* 0x000000ffff0c7224 */ /* 0x010fe200078e0017 */
[----:B------:R-:W-:-:S02]  /*31050*/  MOV R13, R22 ;  /* 0x00000016000d7202 */ /* 0x000fc40000000f00 */
[----:B------:R-:W-:Y:S01]  /*31060*/  MOV R15, R20 ;  /* 0x00000014000f7202 */ /* 0x000fe20000000f00 */
[----:B------:R-:W-:Y:S04]  /*31070*/  STL [R1+0x2f08], R28 ;  /* 0x002f081c01007387 */ /* 0x000fe80000100800 */
[----:B------:R-:W-:Y:S04]  /*31080*/  STL [R1+0x2e28], R3 ;  /* 0x002e280301007387 */ /* 0x000fe80000100800 */
[----:B--2---:R-:W0:Y:S04]  /*31090*/  LDSM.16.MT88.4 R20, [R2+UR6+0x26800] ;  /* 0x026800060214783b */ /* 0x004e280008004200 */
[----:B------:R-:W-:Y:S01]  /*310a0*/  STL [R1+0x2f68], R2 ;  /* 0x002f680201007387 */ /* 0x000fe20000100800 */
[----:B---3--:R-:W-:Y:S03]  /*310b0*/  HMMA.16816.F32 R4, R8, R16, R4 ;  /* 0x000000100804723c */ /* 0x008fe60000001804 */
[----:B0-----:R0:W-:Y:S04]  /*310c0*/  STL.64 [R1+0x2f00], R22 ;  /* 0x002f001601007387 */ /* 0x0011e80000100a00 */
[----:B------:R-:W-:Y:S04]  /*310d0*/  STL.64 [R1+0x2ef8], R20 ;  /* 0x002ef81401007387 */ /* 0x000fe80000100a00 */
[----:B0-----:R-:W2:Y:S04]  /*310e0*/  LDL.LU R22, [R1+0xe8] ;  /* 0x0000e80001167983 */ /* 0x001ea80000300800 */
[----:B------:R-:W2:Y:S09]  /*310f0*/  LDL.LU R23, [R1+0xec] ;  /* 0x0000ec0001177983 */ /* 0x000eb20000300800 */
[----:B------:R-:W-:-:S02]  /*31100*/  MOV R8, R7 ;  /* 0x0000000700087202 */ /* 0x000fc40000000f00 */
[----:B------:R-:W-:Y:S01]  /*31110*/  MOV R9, R6 ;  /* 0x0000000600097202 */ /* 0x000fe20000000f00 */
[----:B------:R-:W-:Y:S01]  /*31120*/  IMAD.MOV.U32 R10, RZ, RZ, R5 ;  /* 0x000000ffff0a7224 */ /* 0x000fe200078e0005 */
[----:B------:R-:W-:Y:S01]  /*31130*/  MOV R0, R4 ;  /* 0x0000000400007202 */ /* 0x000fe20000000f00 */
[----:B------:R-:W3:Y:S04]  /*31140*/  LDL.LU.64 R6, [R1+0x2fe8] ;  /* 0x002fe80001067983 */ /* 0x000ee80000300a00 */
[----:B------:R-:W3:Y:S04]  /*31150*/  LDL.LU.64 R4, [R1+0x2fe0] ;  /* 0x002fe00001047983 */ /* 0x000ee80000300a00 */
[----:B------:R0:W-:Y:S04]  /*31160*/  STL [R1+0x2f78], R8 ;  /* 0x002f780801007387 */ /* 0x0001e80000100800 */
[----:B------:R1:W-:Y:S04]  /*31170*/  STL [R1+0x2f74], R9 ;  /* 0x002f740901007387 */ /* 0x0003e80000100800 */
[----:B------:R4:W-:Y:S04]  /*31180*/  STL [R1+0x2f70], R10 ;  /* 0x002f700a01007387 */ /* 0x0009e80000100800 */
[----:B0-----:R-:W2:Y:S04]  /*31190*/  LDL.LU R8, [R1+0x70] ;  /* 0x0000700001087983 */ /* 0x001ea80000300800 */
[----:B-1----:R-:W2:Y:S04]  /*311a0*/  LDL.LU R9, [R1+0x74] ;  /* 0x0000740001097983 */ /* 0x002ea80000300800 */
[----:B----4-:R-:W2:Y:S04]  /*311b0*/  LDL.LU R10, [R1+0x78] ;  /* 0x00007800010a7983 */ /* 0x010ea80000300800 */
[----:B------:R-:W2:Y:S04]  /*311c0*/  LDL.LU R11, [R1+0x7c] ;  /* 0x00007c00010b7983 */ /* 0x000ea80000300800 */
[----:B------:R0:W-:Y:S01]  /*311d0*/  STL [R1+0x2f6c], R0 ;  /* 0x002f6c0001007387 */ /* 0x0001e20000100800 */
[----:B------:R-:W-:Y:S01]  /*311e0*/  MOV R24, R29 ;  /* 0x0000001d00187202 */ /* 0x000fe20000000f00 */
[C---:B---3--:R-:W-:Y:S06]  /*311f0*/  HMMA.16816.F32 R12, R4.reuse, R26, R12 ;  /* 0x0000001a040c723c */ /* 0x048fec000000180c */
[----:B--2---:R-:W-:-:S15]  /*31200*/  HMMA.16816.F32 R8, R4, R22, R8 ;  /* 0x000000160408723c */ /* 0x004fde0000001808 */
[----:B------:R-:W-:-:S03]  /*31210*/  NOP ;  /* 0x0000000000007918 */ /* 0x000fc60000000000 */
[----:B0-----:R-:W-:-:S06]  /*31220*/  MOV R0, R15 ;  /* 0x0000000f00007202 */ /* 0x001fcc0000000f00 */
[----:B------:R-:W-:Y:S01]  /*31230*/  MOV R2, R11 ;  /* 0x0000000b00027202 */ /* 0x000fe20000000f00 */
[----:B------:R-:W-:Y:S04]  /*31240*/  STL.64 [R1+0x70], R8 ;  /* 0x0000700801007387 */ /* 0x000fe80000100a00 */
[----:B------:R0:W-:Y:S04]  /*31250*/  STL [R1+0x78], R10 ;  /* 0x0000780a01007387 */ /* 0x0001e80000100800 */
[----:B------:R-:W-:Y:S01]  /*31260*/  STL [R1+0x2f7c], R2 ;  /* 0x002f7c0201007387 */ /* 0x000fe20000100800 */
[----:B0-----:R-:W-:-:S02]  /*31270*/  MOV R10, R14 ;  /* 0x0000000e000a7202 */ /* 0x001fc40000000f00 */
[----:B------:R-:W-:Y:S01]  /*31280*/  MOV R8, R12 ;  /* 0x0000000c00087202 */ /* 0x000fe20000000f00 */
[----:B------:R-:W-:Y:S01]  /*31290*/  IMAD.MOV.U32 R9, RZ, RZ, R13 ;  /* 0x000000ffff097224 */ /* 0x000fe200078e000d */
[----:B------:R-:W2:Y:S04]  /*312a0*/  LDL.LU.64 R14, [R1+0x2fd8] ;  /* 0x002fd800010e7983 */ /* 0x000ea80000300a00 */
[----:B------:R-:W2:Y:S04]  /*312b0*/  LDL.LU.64 R12, [R1+0x2fd0] ;  /* 0x002fd000010c7983 */ /* 0x000ea80000300a00 */
[----:B------:R0:W-:Y:S04]  /*312c0*/  STL.64 [R1+0x2fa0], R26 ;  /* 0x002fa01a01007387 */ /* 0x0001e80000100a00 */
[----:B------:R-:W3:Y:S04]  /*312d0*/  LDL.LU R29, [R1+0x2fc8] ;  /* 0x002fc800011d7983 */ /* 0x000ee80000300800 */
[----:B------:R-:W4:Y:S04]  /*312e0*/  LDL.LU R25, [R1+0x14] ;  /* 0x0000140001197983 */ /* 0x000f280000300800 */
[----:B0-----:R-:W4:Y:S04]  /*312f0*/  LDL.LU R26, [R1+0x18] ;  /* 0x00001800011a7983 */ /* 0x001f280000300800 */
[----:B------:R-:W4:Y:S04]  /*31300*/  LDL.LU R27, [R1+0x1c] ;  /* 0x00001c00011b7983 */ /* 0x000f280000300800 */
[----:B------:R0:W-:Y:S04]  /*31310*/  STL [R1+0x2f88], R10 ;  /* 0x002f880a01007387 */ /* 0x0001e80000100800 */
[----:B------:R-:W-:Y:S04]  /*31320*/  STL.64 [R1+0x2f80], R8 ;  /* 0x002f800801007387 */ /* 0x000fe80000100a00 */
[----:B0-----:R-:W2:Y:S01]  /*31330*/  LDL.LU R10, [R1+0x118] ;  /* 0x00011800010a7983 */ /* 0x001ea20000300800 */
[----:B---3--:R-:W-:-:S07]  /*31340*/  MOV R11, R29 ;  /* 0x0000001d000b7202 */ /* 0x008fce0000000f00 */
[----:B--2---:R-:W-:-:S15]  /*31350*/  HMMA.16816.F32 R12, R4, R10, R12 ;  /* 0x0000000a040c723c */ /* 0x004fde000000180c */
[----:B------:R-:W-:-:S08]  /*31360*/  NOP ;  /* 0x0000000000007918 */ /* 0x000fd00000000000 */
[----:B------:R-:W-:Y:S04]  /*31370*/  STL.64 [R1+0x90], R12 ;  /* 0x0000900c01007387 */ /* 0x000fe80000100a00 */
[----:B------:R0:W-:Y:S01]  /*31380*/  STL [R1+0x98], R14 ;  /* 0x0000980e01007387 */ /* 0x0001e20000100800 */
[----:B------:R-:W-:-:S03]  /*31390*/  IMAD.MOV.U32 R2, RZ, RZ, R15 ;  /* 0x000000ffff027224 */ /* 0x000fc600078e000f */
[----:B0-----:R-:W2:Y:S04]  /*313a0*/  LDL.LU.64 R14, [R1+0x2fc0] ;  /* 0x002fc000010e7983 */ /* 0x001ea80000300a00 */
[----:B------:R-:W2:Y:S02]  /*313b0*/  LDL.LU.64 R12, [R1+0x2fb8] ;  /* 0x002fb800010c7983 */ /* 0x000ea40000300a00 */
[----:B--2---:R-:W-:Y:S02]  /*313c0*/  HMMA.16816.F32 R4, R4, R18, R12 ;  /* 0x000000120404723c */ /* 0x004fe4000000180c */
[----:B------:R-:W4:Y:S04]  /*313d0*/  LDL.LU.64 R14, [R1+0x2fb0] ;  /* 0x002fb000010e7983 */ /* 0x000f280000300a00 */
[----:B------:R-:W4:-:S15]  /*313e0*/  LDL.LU.64 R12, [R1+0x2fa8] ;  /* 0x002fa800010c7983 */ /* 0x000f1e0000300a00 */
[----:B------:R-:W-:-:S03]  /*313f0*/  NOP ;  /* 0x0000000000007918 */ /* 0x000fc60000000000 */
[----:B------:R-:W-:Y:S02]  /*31400*/  MOV R29, R4 ;  /* 0x00000004001d7202 */ /* 0x000fe40000000f00 */
[----:B------:R-:W-:Y:S01]  /*31410*/  MOV R17, R5 ;  /* 0x0000000500117202 */ /* 0x000fe20000000f00 */
[----:B------:R-:W2:Y:S01]  /*31420*/  LDL.LU R4, [R1] ;  /* 0x0000000001047983 */ /* 0x000ea20000300800 */
[----:B------:R-:W-:-:S03]  /*31430*/  MOV R16, R6 ;  /* 0x0000000600107202 */ /* 0x000fc60000000f00 */
[----:B------:R-:W2:Y:S01]  /*31440*/  LDL.LU R5, [R1+0x4] ;  /* 0x0000040001057983 */ /* 0x000ea20000300800 */
[----:B------:R-:W-:-:S03]  /*31450*/  MOV R3, R7 ;  /* 0x0000000700037202 */ /* 0x000fc60000000f00 */
[----:B------:R-:W2:Y:S04]  /*31460*/  LDL.LU R6, [R1+0x8] ;  /* 0x0000080001067983 */ /* 0x000ea80000300800 */
[----:B------:R-:W2:Y:S01]  /*31470*/  LDL.LU R7, [R1+0xc] ;  /* 0x00000c0001077983 */ /* 0x000ea20000300800 */
[----:B----4-:R-:W-:-:S15]  /*31480*/  HMMA.16816.F32 R24, R12, R22, R24 ;  /* 0x000000160c18723c */ /* 0x010fde0000001818 */
[----:B------:R-:W-:-:S08]  /*31490*/  NOP ;  /* 0x0000000000007918 */ /* 0x000fd00000000000 */
[----:B------:R2:W-:Y:S01]  /*314a0*/  STL [R1+0x40], R24 ;  /* 0x0000401801007387 */ /* 0x0005e20000100800 */
[----:B------:R-:W-:Y:S02]  /*314b0*/  MOV R23, R26 ;  /* 0x0000001a00177202 */ /* 0x000fe40000000f00 */
[----:B------:R-:W-:Y:S02]  /*314c0*/  MOV R22, R27 ;  /* 0x0000001b00167202 */ /* 0x000fe40000000f00 */
[----:B------:R-:W2:Y:S01]  /*314d0*/  LDL.LU.64 R26, [R1+0x2fa0] ;  /* 0x002fa000011a7983 */ /* 0x000ea20000300a00 */
[----:B------:R-:W-:Y:S02]  /*314e0*/  IMAD.MOV.U32 R28, RZ, RZ, R25 ;  /* 0x000000ffff1c7224 */ /* 0x000fe400078e0019 */
[----:B--2---:R-:W-:-:S15]  /*314f0*/  HMMA.16816.F32 R24, R12, R26, R4 ;  /* 0x0000001a0c18723c */ /* 0x004fde0000001804 */
[----:B------:R-:W-:-:S09]  /*31500*/  NOP ;  /* 0x0000000000007918 */ /* 0x000fd20000000000 */
[----:B------:R-:W-:Y:S01]  /*31510*/  IMAD.MOV.U32 R5, RZ, RZ, R26 ;  /* 0x000000ffff057224 */ /* 0x000fe200078e001a */
[----:B------:R-:W-:Y:S02]  /*31520*/  MOV R4, R27 ;  /* 0x0000001b00047202 */ /* 0x000fe40000000f00 */
[----:B------:R-:W-:Y:S02]  /*31530*/  MOV R7, R24 ;  /* 0x0000001800077202 */ /* 0x000fe40000000f00 */
[----:B------:R-:W-:Y:S01]  /*31540*/  MOV R6, R25 ;  /* 0x0000001900067202 */ /* 0x000fe20000000f00 */
[----:B------:R-:W2:Y:S04]  /*31550*/  LDL.LU.64 R26, [R1+0x2f98] ;  /* 0x002f9800011a7983 */ /* 0x000ea80000300a00 */
[----:B------:R-:W2:Y:S02]  /*31560*/  LDL.LU.64 R24, [R1+0x2f90] ;  /* 0x002f900001187983 */ /* 0x000ea40000300a00 */
[----:B--2---:R-:W-:Y:S02]  /*31570*/  HMMA.16816.F32 R24, R12, R10, R24 ;  /* 0x0000000a0c18723c */ /* 0x004fe40000001818 */
[----:B------:R-:W2:Y:S04]  /*31580*/  LDL.LU R10, [R1+0x2f88] ;  /* 0x002f8800010a7983 */ /* 0x000ea80000300800 */
[----:B------:R-:W3:Y:S04]  /*31590*/  LDL.LU.64 R8, [R1+0x2f80] ;  /* 0x002f800001087983 */ /* 0x000ee80000300a00 */
[----:B------:R-:W4:-:S13]  /*315a0*/  LDL R11, [R1+0x144] ;  /* 0x00014400010b7983 */ /* 0x000f1a0000100800 */
[----:B------:R-:W-:Y:S04]  /*315b0*/  STL.64 [R1+0x2ed8], R26 ;  /* 0x002ed81a01007387 */ /* 0x000fe80000100a00 */
[----:B------:R-:W-:Y:S04]  /*315c0*/  STL.64 [R1+0x2ed0], R24 ;  /* 0x002ed01801007387 */ /* 0x000fe80000100a00 */
[----:B------:R-:W2:Y:S04]  /*315d0*/  LDL.LU.64 R20, [R1+0x120] ;  /* 0x0001200001147983 */ /* 0x000ea80000300a00 */
[----:B------:R0:W-:Y:S02]  /*315e0*/  STL.64 [R1+0x2f18], R22 ;  /* 0x002f181601007387 */ /* 0x0001e40000100a00 */
[----:B0-----:R-:W-:-:S02]  /*315f0*/  MOV R23, R2 ;  /* 0x0000000200177202 */ /* 0x001fc40000000f00 */
[----:B--2---:R0:W-:Y:S04]  /*31600*/  STL.64 [R1+0x2f10], R20 ;  /* 0x002f101401007387 */ /* 0x0041e80000100a00 */
[----:B0-----:R-:W2:Y:S04]  /*31610*/  LDL.LU R20, [R1+0x90] ;  /* 0x0000900001147983 */ /* 0x001ea80000300800 */
[----:B------:R-:W2:Y:S04]  /*31620*/  LDL.LU R21, [R1+0x94] ;  /* 0x0000940001157983 */ /* 0x000ea80000300800 */
[----:B------:R-:W3:Y:S04]  /*31630*/  LDL.LU R22, [R1+0x98] ;  /* 0x0000980001167983 */ /* 0x000ee80000300800 */
[----:B------:R-:W4:Y:S04]  /*31640*/  LDL.LU R2, [R1+0x2f7c] ;  /* 0x002f7c0001027983 */ /* 0x000f280000300800 */
[----:B---3--:R0:W-:Y:S04]  /*31650*/  STL.64 [R1+0x2f28], R22 ;  /* 0x002f281601007387 */ /* 0x0081e80000100a00 */
[----:B--2---:R1:W-:Y:S01]  /*31660*/  STL.64 [R1+0x2f20], R20 ;  /* 0x002f201401007387 */ /* 0x0043e20000100a00 */
[----:B0-----:R-:W-:-:S02]  /*31670*/  MOV R22, R10 ;  /* 0x0000000a00167202 */ /* 0x001fc40000000f00 */
[----:B-1----:R-:W-:Y:S01]  /*31680*/  MOV R20, R8 ;  /* 0x0000000800147202 */ /* 0x002fe20000000f00 */
[----:B------:R-:W-:Y:S01]  /*31690*/  IMAD.MOV.U32 R23, RZ, RZ, R0 ;  /* 0x000000ffff177224 */ /* 0x000fe200078e0000 */
[----:B------:R-:W2:Y:S01]  /*316a0*/  LDL.LU R8, [R1+0x2f78] ;  /* 0x002f780001087983 */ /* 0x000ea20000300800 */
[----:B------:R-:W-:-:S03]  /*316b0*/  MOV R21, R9 ;  /* 0x0000000900157202 */ /* 0x000fc60000000f00 */
[----:B------:R-:W3:Y:S04]  /*316c0*/  LDL.LU R9, [R1+0x2f74] ;  /* 0x002f740001097983 */ /* 0x000ee80000300800 */
[----:B------:R-:W2:Y:S04]  /*316d0*/  LDL.LU R10, [R1+0x2f70] ;  /* 0x002f7000010a7983 */ /* 0x000ea80000300800 */
[----:B------:R-:W2:Y:S04]  /*316e0*/  LDL.LU R0, [R1+0x2f6c] ;  /* 0x002f6c0001007983 */ /* 0x000ea80000300800 */
[----:B------:R-:W-:Y:S04]  /*316f0*/  STL.64 [R1+0x2f38], R22 ;  /* 0x002f381601007387 */ /* 0x000fe80000100a00 */
[----:B------:R0:W-:Y:S04]  /*31700*/  STL.64 [R1+0x2f30], R20 ;  /* 0x002f301401007387 */ /* 0x0001e80000100a00 */
[----:B0-----:R-:W3:Y:S04]  /*31710*/  LDL.LU R20, [R1+0x70] ;  /* 0x0000700001147983 */ /* 0x001ee80000300800 */
[----:B------:R-:W3:Y:S04]  /*31720*/  LDL.LU R21, [R1+0x74] ;  /* 0x0000740001157983 */ /* 0x000ee80000300800 */
[----:B------:R-:W2:Y:S01]  /*31730*/  LDL.LU R22, [R1+0x78] ;  /* 0x0000780001167983 */ /* 0x000ea20000300800 */
[----:B----4-:R-:W-:-:S03]  /*31740*/  MOV R23, R2 ;  /* 0x0000000200177202 */ /* 0x010fc60000000f00 */
[----:B------:R-:W4:Y:S01]  /*31750*/  LDL.LU R2, [R1+0x2f68] ;  /* 0x002f680001027983 */ /* 0x000f220000300800 */
[----:B------:R-:W-:Y:S02]  /*31760*/  MOV R24, R7 ;  /* 0x0000000700187202 */ /* 0x000fe40000000f00 */
[----:B------:R-:W-:Y:S02]  /*31770*/  MOV R25, R6 ;  /* 0x0000000600197202 */ /* 0x000fe40000000f00 */
[----:B------:R-:W-:Y:S01]  /*31780*/  MOV R26, R5 ;  /* 0x00000005001a7202 */ /* 0x000fe20000000f00 */
[----:B------:R-:W-:Y:S02]  /*31790*/  IMAD.MOV.U32 R27, RZ, RZ, R4 ;  /* 0x000000ffff1b7224 */ /* 0x000fe400078e0004 */
[----:B------:R-:W0:Y:S04]  /*317a0*/  LDSM.16.MT88.4 R4, [R11+UR6+0x26c00] ;  /* 0x026c00060b04783b */ /* 0x000e280008004200 */
[----:B--2---:R1:W-:Y:S04]  /*317b0*/  STL.64 [R1+0x2f58], R22 ;  /* 0x002f581601007387 */ /* 0x0043e80000100a00 */
[----:B---3--:R2:W-:Y:S01]  /*317c0*/  STL.64 [R1+0x2f50], R20 ;  /* 0x002f501401007387 */ /* 0x0085e20000100a00 */
[----:B-1----:R-:W-:-:S02]  /*317d0*/  MOV R22, R9 ;  /* 0x0000000900167202 */ /* 0x002fc40000000f00 */
[----:B--2---:R-:W-:Y:S01]  /*317e0*/  MOV R21, R10 ;  /* 0x0000000a00157202 */ /* 0x004fe20000000f00 */
[----:B------:R-:W-:Y:S02]  /*317f0*/  IMAD.MOV.U32 R23, RZ, RZ, R8 ;  /* 0x000000ffff177224 */ /* 0x000fe400078e0008 */
[----:B----4-:R-:W1:Y:S01]  /*31800*/  LDSM.16.MT88.4 R8, [R2+UR6+0x26c00] ;  /* 0x026c00060208783b */ /* 0x010e620008004200 */
[----:B------:R-:W-:-:S03]  /*31810*/  MOV R20, R0 ;  /* 0x0000000000147202 */ /* 0x000fc60000000f00 */
[----:B------:R-:W2:Y:S04]  /*31820*/  LDL.LU R0, [R1+0x2f64] ;  /* 0x002f640001007983 */ /* 0x000ea80000300800 */
[----:B------:R-:W-:Y:S04]  /*31830*/  STL.64 [R1+0x2ee8], R26 ;  /* 0x002ee81a01007387 */ /* 0x000fe80000100a00 */
[----:B------:R3:W-:Y:S01]  /*31840*/  STL.64 [R1+0x2ee0], R24 ;  /* 0x002ee01801007387 */ /* 0x0007e20000100a00 */
[----:B------:R-:W-:Y:S03]  /*31850*/  HMMA.16816.F32 R12, R12, R18, R20 ;  /* 0x000000120c0c723c */ /* 0x000fe60000001814 */
[----:B---3--:R-:W3:Y:S04]  /*31860*/  LDL.LU R24, [R1+0xc0] ;  /* 0x0000c00001187983 */ /* 0x008ee80000300800 */
[----:B------:R-:W3:Y:S04]  /*31870*/  LDL.LU R25, [R1+0xc4] ;  /* 0x0000c40001197983 */ /* 0x000ee80000300800 */
[----:B0-----:R-:W-:Y:S04]  /*31880*/  STL.64 [R1+0x2ec0], R6 ;  /* 0x002ec00601007387 */ /* 0x001fe80000100a00 */
[----:B------:R0:W-:Y:S04]  /*31890*/  STL.64 [R1+0x2eb8], R4 ;  /* 0x002eb80401007387 */ /* 0x0001e80000100a00 */
[----:B0-----:R-:W4:Y:S04]  /*318a0*/  LDL.LU.64 R4, [R1+0xd0] ;  /* 0x0000d00001047983 */ /* 0x001f280000300a00 */
[----:B------:R-:W2:Y:S04]  /*318b0*/  LDL.LU R2, [R1+0x2f60] ;  /* 0x002f600001027983 */ /* 0x000ea80000300800 */
[----:B-1----:R0:W-:Y:S04]  /*318c0*/  STL.64 [R1+0x2e80], R10 ;  /* 0x002e800a01007387 */ /* 0x0021e80000100a00 */
[----:B------:R1:W-:Y:S04]  /*318d0*/  STL.64 [R1+0x2e78], R8 ;  /* 0x002e780801007387 */ /* 0x0003e80000100a00 */
[----:B------:R-:W3:Y:S04]  /*318e0*/  LDL.LU.64 R22, [R1+0x2f58] ;  /* 0x002f580001167983 */ /* 0x000ee80000300a00 */
[----:B------:R-:W3:Y:S04]  /*318f0*/  LDL.LU.64 R20, [R1+0x2f50] ;  /* 0x002f500001147983 */ /* 0x000ee80000300a00 */
[----:B------:R-:W3:Y:S01]  /*31900*/  LDL.LU.64 R18, [R1+0x2f48] ;  /* 0x002f480001127983 */ /* 0x000ee20000300a00 */
[----:B0-----:R-:W-:-:S02]  /*31910*/  MOV R10, R16 ;  /* 0x00000010000a7202 */ /* 0x001fc40000000f00 */
[----:B-1----:R-:W-:Y:S02]  /*31920*/  MOV R9, R17 ;  /* 0x0000001100097202 */ /* 0x002fe40000000f00 */
[----:B------:R-:W3:Y:S04]  /*31930*/  LDL.LU.64 R16, [R1+0x2f40] ;  /* 0x002f400001107983 */ /* 0x000ee80000300a00 */
[----:B------:R-:W-:Y:S04]  /*31940*/  STL.64 [R1+0x20], R12 ;  /* 0x0000200c01007387 */ /* 0x000fe80000100a00 */
[----:B------:R-:W-:Y:S01]  /*31950*/  STL.64 [R1+0x28], R14 ;  /* 0x0000280e01007387 */ /* 0x000fe20000100a00 */
[----:B---3--:R-:W-:-:S15]  /*31960*/  HMMA.16816.F32 R20, R16, R24, R20 ;  /* 0x000000181014723c */ /* 0x008fde0000001814 */
[----:B------:R-:W-:-:S08]  /*31970*/  NOP ;  /* 0x0000000000007918 */ /* 0x000fd00000000000 */
[----:B------:R-:W-:Y:S04]  /*31980*/  STL.64 [R1+0x10], R20 ;  /* 0x0000101401007387 */ /* 0x000fe80000100a00 */
[----:B------:R0:W-:Y:S04]  /*31990*/  STL.64 [R1+0x18], R22 ;  /* 0x0000181601007387 */ /* 0x0001e80000100a00 */
[----:B0-----:R-:W3:Y:S04]  /*319a0*/  LDL.LU.64 R22, [R1+0x2f38] ;  /* 0x002f380001167983 */ /* 0x001ee80000300a00 */
[----:B------:R-:W3:Y:S01]  /*319b0*/  LDL.LU.64 R20, [R1+0x2f30] ;  /* 0x002f300001147983 */ /* 0x000ee20000300a00 */
[----:B------:R-:W-:Y:S01]  /*319c0*/  MOV R11, R3 ;  /* 0x00000003000b7202 */ /* 0x000fe20000000f00 */
[----:B--2---:R-:W-:Y:S01]  /*319d0*/  IMAD.MOV.U32 R12, RZ, RZ, R2 ;  /* 0x000000ffff0c7224 */ /* 0x004fe200078e0002 */
[----:B------:R-:W-:-:S02]  /*319e0*/  MOV R13, R0 ;  /* 0x00000000000d7202 */ /* 0x000fc40000000f00 */
[----:B----4-:R-:W-:Y:S02]  /*319f0*/  MOV R26, R4 ;  /* 0x00000004001a7202 */ /* 0x010fe40000000f00 */
[----:B------:R-:W-:Y:S01]  /*31a00*/  MOV R3, R5 ;  /* 0x0000000500037202 */ /* 0x000fe20000000f00 */
[----:B---3--:R-:W-:-:S15]  /*31a10*/  HMMA.16816.F32 R20, R16, R4, R20 ;  /* 0x000000041014723c */ /* 0x008fde0000001814 */
[----:B------:R-:W-:-:S09]  /*31a20*/  NOP ;  /* 0x0000000000007918 */ /* 0x000fd20000000000 */
[----:B------:R-:W-:Y:S02]  /*31a30*/  MOV R2, R22 ;  /* 0x0000001600027202 */ /* 0x000fe40000000f00 */
[----:B------:R-:W-:Y:S02]  /*31a40*/  MOV R0, R23 ;  /* 0x0000001700007202 */ /* 0x000fe40000000f00 */
[----:B------:R-:W-:Y:S01]  /*31a50*/  MOV R5, R20 ;  /* 0x0000001400057202 */ /* 0x000fe20000000f00 */
[----:B------:R-:W-:Y:S01]  /*31a60*/  IMAD.MOV.U32 R4, RZ, RZ, R21 ;  /* 0x000000ffff047224 */ /* 0x000fe200078e0015 */
[----:B------:R-:W2:Y:S04]  /*31a70*/  LDL.LU.64 R22, [R1+0x2f28] ;  /* 0x002f280001167983 */ /* 0x000ea80000300a00 */
[----:B------:R-:W2:Y:S01]  /*31a80*/  LDL.LU.64 R20, [R1+0x2f20] ;  /* 0x002f200001147983 */ /* 0x000ea20000300a00 */
[----:B------:R-:W-:-:S03]  /*31a90*/  MOV R8, R29 ;  /* 0x0000001d00087202 */ /* 0x000fc60000000f00 */
[----:B------:R-:W-:Y:S04]  /*31aa0*/  STL [R1+0x2ecc], R4 ;  /* 0x002ecc0401007387 */ /* 0x000fe80000100800 */
[----:B------:R-:W-:Y:S01]  /*31ab0*/  STL [R1+0x2ec8], R5 ;  /* 0x002ec80501007387 */ /* 0x000fe20000100800 */
[----:B--2---:R-:W-:-:S15]  /*31ac0*/  HMMA.16816.F32 R20, R16, R12, R20 ;  /* 0x0000000c1014723c */ /* 0x004fde0000001814 */
[----:B------:R-:W-:-:S08]  /*31ad0*/  NOP ;  /* 0x0000000000007918 */ /* 0x000fd00000000000 */
[----:B------:R0:W-:Y:S01]  /*31ae0*/  STL [R1+0xa0], R20 ;  /* 0x0000a01401007387 */ /* 0x0001e20000100800 */
[----:B------:R-:W-:Y:S01]  /*31af0*/  MOV R7, R22 ;  /* 0x0000001600077202 */ /* 0x000fe20000000f00 */
[----:B------:R-:W-:Y:S01]  /*31b00*/  IMAD.MOV.U32 R6, RZ, RZ, R23 ;  /* 0x000000ffff067224 */ /* 0x000fe200078e0017 */
[----:B------:R-:W-:Y:S01]  /*31b10*/  MOV R29, R21 ;  /* 0x00000015001d7202 */ /* 0x000fe20000000f00 */
[----:B------:R-:W2:Y:S04]  /*31b20*/  LDL.LU.64 R22, [R1+0x2f18] ;  /* 0x002f180001167983 */ /* 0x000ea80000300a00 */
[----:B0-----:R-:W3:Y:S04]  /*31b30*/  LDL.LU.64 R20, [R1+0x2f10] ;  /* 0x002f100001147983 */ /* 0x001ee80000300a00 */
[----:B------:R0:W-:Y:S04]  /*31b40*/  STL.64 [R1+0x2ef0], R12 ;  /* 0x002ef00c01007387 */ /* 0x0001e80000100a00 */
[----:B0-----:R-:W4:Y:S01]  /*31b50*/  LDL.LU R12, [R1+0x40] ;  /* 0x00004000010c7983 */ /* 0x001f220000300800 */
[----:B------:R-:W-:-:S03]  /*31b60*/  MOV R13, R28 ;  /* 0x0000001c000d7202 */ /* 0x000fc60000000f00 */
[----:B------:R-:W4:Y:S01]  /*31b70*/  LDL.LU R28, [R1+0x2f08] ;  /* 0x002f0800011c7983 */ /* 0x000f220000300800 */
[----:B--2---:R-:W-:Y:S02]  /*31b80*/  MOV R14, R23 ;  /* 0x00000017000e7202 */ /* 0x004fe40000000f00 */
[----:B------:R-:W-:Y:S02]  /*31b90*/  MOV R15, R22 ;  /* 0x00000016000f7202 */ /* 0x000fe40000000f00 */
[----:B------:R-:W4:Y:S01]  /*31ba0*/  LDL.LU.64 R22, [R1+0x2f00] ;  /* 0x002f000001167983 */ /* 0x000f220000300a00 */
[----:B---3--:R-:W-:Y:S06]  /*31bb0*/  HMMA.16816.F32 R8, R16, R20, R8 ;  /* 0x000000141008723c */ /* 0x008fec0000001808 */
[----:B------:R-:W-:Y:S01]  /*31bc0*/  MOV R4, R20 ;  /* 0x0000001400047202 */ /* 0x000fe20000000f00 */
[----:B------:R-:W-:-:S02]  /*31bd0*/  IMAD.MOV.U32 R5, RZ, RZ, R21 ;  /* 0x000000ffff057224 */ /* 0x000fc400078e0015 */
[----:B------:R-:W4:Y:S04]  /*31be0*/  LDL.LU.64 R20, [R1+0x2ef8] ;  /* 0x002ef80001147983 */ /* 0x000f280000300a00 */
[----:B------:R-:W2:Y:S10]  /*31bf0*/  LDL.LU R19, [R1+0x140] ;  /* 0x0001400001137983 */ /* 0x000eb40000300800 */
[----:B------:R-:W-:Y:S04]  /*31c00*/  STL.64 [R1+0x2e90], R10 ;  /* 0x002e900a01007387 */ /* 0x000fe80000100a00 */
[----:B------:R0:W-:Y:S02]  /*31c10*/  STL.64 [R1+0x2e88], R8 ;  /* 0x002e880801007387 */ /* 0x0001e40000100a00 */
[----:B0-----:R-:W-:-:S02]  /*31c20*/  MOV R8, R26 ;  /* 0x0000001a00087202 */ /* 0x001fc40000000f00 */
[----:B----4-:R-:W-:Y:S01]  /*31c30*/  HMMA.16816.F32 R24, R20, R24, R12 ;  /* 0x000000181418723c */ /* 0x010fe2000000180c */
[----:B------:R-:W3:-:S15]  /*31c40*/  LDL.LU.64 R12, [R1+0x2ef0] ;  /* 0x002ef000010c7983 */ /* 0x000ede0000300a00 */
[----:B------:R-:W-:-:S07]  /*31c50*/  NOP ;  /* 0x0000000000007918 */ /* 0x000fce0000000000 */
[----:B------:R-:W-:Y:S04]  /*31c60*/  STL.64 [R1+0x50], R24 ;  /* 0x0000501801007387 */ /* 0x000fe80000100a00 */
[----:B------:R0:W-:Y:S04]  /*31c70*/  STL.64 [R1+0x58], R26 ;  /* 0x0000581a01007387 */ /* 0x0001e80000100a00 */
[----:B0-----:R-:W4:Y:S04]  /*31c80*/  LDL.LU.64 R26, [R1+0x2ee8] ;  /* 0x002ee800011a7983 */ /* 0x001f280000300a00 */
[----:B------:R-:W4:Y:S01]  /*31c90*/  LDL.LU.64 R24, [R1+0x2ee0] ;  /* 0x002ee00001187983 */ /* 0x000f220000300a00 */
[----:B------:R-:W-:-:S07]  /*31ca0*/  MOV R9, R3 ;  /* 0x0000000300097202 */ /* 0x000fce0000000f00 */
[----:B----4-:R-:W-:Y:S01]  /*31cb0*/  HMMA.16816.F32 R8, R20, R8, R24 ;  /* 0x000000081408723c */ /* 0x010fe20000001818 */
[----:B------:R-:W3:Y:S04]  /*31cc0*/  LDL.LU.64 R26, [R1+0x2ed8] ;  /* 0x002ed800011a7983 */ /* 0x000ee80000300a00 */
[----:B------:R-:W3:-:S15]  /*31cd0*/  LDL.LU.64 R24, [R1+0x2ed0] ;  /* 0x002ed00001187983 */ /* 0x000ede0000300a00 */
[----:B------:R-:W-:-:S03]  /*31ce0*/  NOP ;  /* 0x0000000000007918 */ /* 0x000fc60000000000 */
[----:B------:R-:W-:Y:S04]  /*31cf0*/  STL.64 [R1+0x40], R8 ;  /* 0x0000400801007387 */ /* 0x000fe80000100a00 */
[----:B------:R3:W-:Y:S01]  /*31d00*/  STL [R1+0x48], R10 ;  /* 0x0000480a01007387 */ /* 0x0007e20000100800 */
[----:B------:R-:W-:Y:S02]  /*31d10*/  MOV R3, R11 ;  /* 0x0000000b00037202 */ /* 0x000fe40000000f00 */
[----:B---3--:R-:W-:Y:S01]  /*31d20*/  HMMA.16816.F32 R8, R20, R12, R24 ;  /* 0x0000000c1408723c */ /* 0x008fe20000001818 */
[----:B------:R-:W3:-:S15]  /*31d30*/  LDL R27, [R1+0x144] ;  /* 0x00014400011b7983 */ /* 0x000ede0000100800 */
[----:B------:R-:W-:-:S07]  /*31d40*/  NOP ;  /* 0x0000000000007918 */ /* 0x000fce0000000000 */
[----:B------:R-:W-:Y:S04]  /*31d50*/  STL.64 [R1+0x90], R8 ;  /* 0x0000900801007387 */ /* 0x000fe80000100a00 */
[----:B------:R-:W-:Y:S04]  /*31d60*/  STL.64 [R1+0x98], R10 ;  /* 0x0000980a01007387 */ /* 0x000fe80000100a00 */
[----:B--2---:R-:W-:Y:S04]  /*31d70*/  LDSM.16.M88.4 R8, [R19+UR6+0x380] ;  /* 0x000380061308783b */ /* 0x004fe80008000200 */
[----:B---3--:R-:W-:Y:S04]  /*31d80*/  STL [R1+0x2e5c], R27 ;  /* 0x002e5c1b01007387 */ /* 0x008fe80000100800 */
[----:B------:R0:W1:Y:S04]  /*31d90*/  LDSM.16.MT88.4 R12, [R27+UR6+0x27000] ;  /* 0x027000061b0c783b */ /* 0x0000680008004200 */
[----:B------:R-:W2:Y:S04]  /*31da0*/  LDL.LU R26, [R1+0xd8] ;  /* 0x0000d800011a7983 */ /* 0x000ea80000300800 */
[----:B0-----:R-:W2:Y:S04]  /*31db0*/  LDL.LU R27, [R1+0xdc] ;  /* 0x0000dc00011b7983 */ /* 0x001ea80000300800 */
[----:B--2---:R-:W-:Y:S04]  /*31dc0*/  STL.64 [R1+0x2eb0], R26 ;  /* 0x002eb01a01007387 */ /* 0x004fe80000100a00 */
[----:B-1----:R-:W-:Y:S04]  /*31dd0*/  STL.64 [R1+0x2e48], R14 ;  /* 0x002e480e01007387 */ /* 0x002fe80000100a00 */
[----:B------:R0:W-:Y:S02]  /*31de0*/  STL.64 [R1+0x2e40], R12 ;  /* 0x002e400c01007387 */ /* 0x0001e40000100a00 */
[----:B0-----:R-:W-:Y:S01]  /*31df0*/  MOV R12, R4 ;  /* 0x00000004000c7202 */ /* 0x001fe20000000f00 */
[----:B------:R-:W-:Y:S01]  /*31e00*/  IMAD.MOV.U32 R13, RZ, RZ, R5 ;  /* 0x000000ffff0d7224 */ /* 0x000fe200078e0005 */
[----:B------:R-:W2:Y:S04]  /*31e10*/  LDL.LU R4, [R1+0x2ecc] ;  /* 0x002ecc0001047983 */ /* 0x000ea80000300800 */
[----:B------:R-:W3:Y:S04]  /*31e20*/  LDL.LU R5, [R1+0x2ec8] ;  /* 0x002ec80001057983 */ /* 0x000ee80000300800 */
[----:B------:R-:W4:Y:S04]  /*31e30*/  LDL.LU R14, [R1+0x128] ;  /* 0x00012800010e7983 */ /* 0x000f280000300800 */
[----:B------:R0:W-:Y:S04]  /*31e40*/  STL.64 [R1+0xb0], R8 ;  /* 0x0000b00801007387 */ /* 0x0001e80000100a00 */
[----:B------:R1:W-:Y:S04]  /*31e50*/  STL [R1+0xb8], R10 ;  /* 0x0000b80a01007387 */ /* 0x0003e80000100800 */
[----:B------:R-:W4:Y:S04]  /*31e60*/  LDL.LU R24, [R1+0x10] ;  /* 0x0000100001187983 */ /* 0x000f280000300800 */
[----:B------:R-:W4:Y:S04]  /*31e70*/  LDL.LU R25, [R1+0x14] ;  /* 0x0000140001197983 */ /* 0x000f280000300800 */
[----:B------:R-:W4:Y:S04]  /*31e80*/  LDL.LU R26, [R1+0x18] ;  /* 0x00001800011a7983 */ /* 0x000f280000300800 */
[----:B------:R-:W4:Y:S04]  /*31e90*/  LDL.LU R27, [R1+0x1c] ;  /* 0x00001c00011b7983 */ /* 0x000f280000300800 */
[----:B0-----:R-:W2:Y:S01]  /*31ea0*/  LDL.LU R8, [R1+0xa0] ;  /* 0x0000a00001087983 */ /* 0x001ea20000300800 */
[----:B------:R-:W-:-:S02]  /*31eb0*/  MOV R15, R28 ;  /* 0x0000001c000f7202 */ /* 0x000fc40000000f00 */
[----:B------:R-:W-:Y:S02]  /*31ec0*/  MOV R28, R11 ;  /* 0x0000000b001c7202 */ /* 0x000fe40000000f00 */
[----:B-1----:R-:W-:Y:S01]  /*31ed0*/  MOV R10, R7 ;  /* 0x00000007000a7202 */ /* 0x002fe20000000f00 */
[----:B------:R-:W-:Y:S01]  /*31ee0*/  IMAD.MOV.U32 R11, RZ, RZ, R6 ;  /* 0x000000ffff0b7224 */ /* 0x000fe200078e0006 */
[----:B------:R-:W-:-:S04]  /*31ef0*/  MOV R9, R29 ;  /* 0x0000001d00097202 */ /* 0x000fc80000000f00 */
[----:B------:R0:W-:Y:S02]  /*31f00*/  STL.64 [R1+0x2ea8], R10 ;  /* 0x002ea80a01007387 */ /* 0x0001e40000100a00 */
[----:B0-----:R-:W-:Y:S02]  /*31f10*/  MOV R10, R2 ;  /* 0x00000002000a7202 */ /* 0x001fe40000000f00 */
[----:B------:R-:W-:Y:S01]  /*31f20*/  MOV R11, R0 ;  /* 0x00000000000b7202 */ /* 0x000fe20000000f00 */
[----:B--2---:R-:W-:Y:S04]  /*31f30*/  STL.64 [R1+0x2ea0], R8 ;  /* 0x002ea00801007387 */ /* 0x004fe80000100a00 */
[----:B------:R0:W-:Y:S04]  /*31f40*/  STL [R1+0x2da0], R28 ;  /* 0x002da01c01007387 */ /* 0x0001e80000100800 */
[----:B0-----:R-:W2:Y:S01]  /*31f50*/  LDL R28, [R1+0x148] ;  /* 0x00014800011c7983 */ /* 0x001ea20000100800 */
[----:B---3--:R-:W-:-:S02]  /*31f60*/  MOV R8, R5 ;  /* 0x0000000500087202 */ /* 0x008fc40000000f00 */
[----:B------:R-:W-:Y:S02]  /*31f70*/  MOV R9, R4 ;  /* 0x0000000400097202 */ /* 0x000fe40000000f00 */
[----:B------:R-:W0:Y:S02]  /*31f80*/  LDSM.16.M88.4 R4, [R19+UR6+0x8380] ;  /* 0x008380061304783b */ /* 0x000e240008000200 */
[----:B0-----:R-:W-:Y:S02]  /*31f90*/  IMAD.MOV.U32 R2, RZ, RZ, R6 ;  /* 0x000000ffff027224 */ /* 0x001fe400078e0006 */
[----:B------:R-:W-:Y:S01]  /*31fa0*/  STL.64 [R1+0x100], R4 ;  /* 0x0001000401007387 */ /* 0x000fe20000100a00 */
[----:B------:R-:W-:-:S03]  /*31fb0*/  MOV R0, R7 ;  /* 0x0000000700007202 */ /* 0x000fc60000000f00 */
[----:B------:R-:W0:Y:S04]  /*31fc0*/  LDSM.16.M88.4 R4, [R19+UR6+0x10380] ;  /* 0x010380061304783b */ /* 0x000e280008000200 */
[----:B------:R-:W1:Y:S04]  /*31fd0*/  LDSM.16.M88.4 R16, [R19+UR6+0x18380] ;  /* 0x018380061310783b */ /* 0x000e680008000200 */
[----:B------:R-:W-:Y:S04]  /*31fe0*/  STL [R1+0x2d84], R0 ;  /* 0x002d840001007387 */ /* 0x000fe80000100800 */
[----:B------:R-:W-:Y:S01]  /*31ff0*/  STL [R1+0x2d80], R2 ;  /* 0x002d800201007387 */ /* 0x000fe20000100800 */
[----:B0-----:R-:W-:-:S03]  /*32000*/  MOV R29, R7 ;  /* 0x00000007001d7202 */ /* 0x001fc60000000f00 */
[----:B------:R-:W-:Y:S04]  /*32010*/  STL.64 [R1+0x110], R4 ;  /* 0x0001100401007387 */ /* 0x000fe80000100a00 */
[----:B------:R0:W-:Y:S04]  /*32020*/  STL [R1+0x118], R6 ;  /* 0x0001180601007387 */ /* 0x0001e80000100800 */
[----:B0-----:R-:W3:Y:S04]  /*32030*/  LDL.LU.64 R6, [R1+0x2ec0] ;  /* 0x002ec00001067983 */ /* 0x001ee80000300a00 */
[----:B------:R-:W3:Y:S04]  /*32040*/  LDL.LU.64 R4, [R1+0x2eb8] ;  /* 0x002eb80001047983 */ /* 0x000ee80000300a00 */
[----:B------:R-:W-:Y:S04]  /*32050*/  STL [R1+0x2d88], R29 ;  /* 0x002d881d01007387 */ /* 0x000fe80000100800 */
[----:B-1----:R-:W-:Y:S04]  /*32060*/  STL.64 [R1+0x130], R16 ;  /* 0x0001301001007387 */ /* 0x002fe80000100a00 */
[----:B------:R-:W-:Y:S04]  /*32070*/  STL.64 [R1+0x138], R18 ;  /* 0x0001381201007387 */ /* 0x000fe80000100a00 */
[----:B--2---:R-:W0:Y:S04]  /*32080*/  LDSM.16.MT88.4 R16, [R28+UR6+0x27000] ;  /* 0x027000061c10783b */ /* 0x004e280008004200 */
[----:B------:R-:W-:Y:S04]  /*32090*/  STL [R1+0x2e58], R28 ;  /* 0x002e581c01007387 */ /* 0x000fe80000100800 */
[----:B0-----:R-:W-:Y:S04]  /*320a0*/  STL.64 [R1+0x2df0], R18 ;  /* 0x002df01201007387 */ /* 0x001fe80000100a00 */
[----:B------:R0:W-:Y:S04]  /*320b0*/  STL.64 [R1+0x2de8], R16 ;  /* 0x002de81001007387 */ /* 0x0001e80000100a00 */
[----:B0-----:R-:W2:Y:S04]  /*320c0*/  LDL.LU R16, [R1+0x20] ;  /* 0x0000200001107983 */ /* 0x001ea80000300800 */
[----:B------:R-:W2:Y:S04]  /*320d0*/  LDL.LU R17, [R1+0x24] ;  /* 0x0000240001117983 */ /* 0x000ea80000300800 */
[----:B------:R-:W2:Y:S04]  /*320e0*/  LDL.LU R18, [R1+0x28] ;  /* 0x0000280001127983 */ /* 0x000ea80000300800 */
[----:B------:R-:W2:Y:S04]  /*320f0*/  LDL.LU R19, [R1+0x2c] ;  /* 0x00002c0001137983 */ /* 0x000ea80000300800 */
[----:B----4-:R0:W-:Y:S04]  /*32100*/  STL.64 [R1+0x2e98], R14 ;  /* 0x002e980e01007387 */ /* 0x0101e80000100a00 */
[----:B0-----:R-:W4:Y:S01]  /*32110*/  LDL.LU.64 R14, [R1+0xf8] ;  /* 0x0000f800010e7983 */ /* 0x001f220000300a00 */
[----:B--2---:R-:W-:-:S15]  /*32120*/  HMMA.16816.F32 R16, R20, R12, R16 ;  /* 0x0000000c1410723c */ /* 0x004fde0000001810 */
[----:B------:R-:W-:-:S08]  /*32130*/  NOP ;  /* 0x0000000000007918 */ /* 0x000fd00000000000 */
[----:B------:R0:W-:Y:S04]  /*32140*/  STL.64 [R1+0x80], R16 ;  /* 0x0000801001007387 */ /* 0x0001e80000100a00 */
[----:B------:R-:W-:Y:S04]  /*32150*/  STL.64 [R1+0x88], R18 ;  /* 0x0000881201007387 */ /* 0x000fe80000100a00 */
[----:B------:R-:W3:Y:S04]  /*32160*/  LDL.LU R22, [R1+0xc8] ;  /* 0x0000c80001167983 */ /* 0x000ee80000300800 */
[----:B------:R-:W3:Y:S02]  /*32170*/  LDL.LU R23, [R1+0xcc] ;  /* 0x0000cc0001177983 */ /* 0x000ee40000300800 */
[----:B---3--:R-:W-:-:S15]  /*32180*/  HMMA.16816.F32 R24, R4, R22, R24 ;  /* 0x000000160418723c */ /* 0x008fde0000001818 */
[----:B------:R-:W-:-:S08]  /*32190*/  NOP ;  /* 0x0000000000007918 */ /* 0x000fd00000000000 */
[----:B------:R-:W-:Y:S01]  /*321a0*/  STL [R1+0x70], R24 ;  /* 0x0000701801007387 */ /* 0x000fe20000100800 */
[----:B0-----:R-:W-:Y:S01]  /*321b0*/  MOV R17, R26 ;  /* 0x0000001a00117202 */ /* 0x001fe20000000f00 */
[----:B------:R-:W-:Y:S02]  /*321c0*/  IMAD.MOV.U32 R16, RZ, RZ, R27 ;  /* 0x000000ffff107224 */ /* 0x000fe400078e001b */
[----:B------:R-:W2:Y:S02]  /*321d0*/  LDL.LU.64 R26, [R1+0x2eb0] ;  /* 0x002eb000011a7983 */ /* 0x000ea40000300a00 */
[----:B--2---:R-:W-:-:S15]  /*321e0*/  HMMA.16816.F32 R8, R4, R26, R8 ;  /* 0x0000001a0408723c */ /* 0x004fde0000001808 */
[----:B------:R-:W-:-:S08]  /*321f0*/  NOP ;  /* 0x0000000000007918 */ /* 0x000fd00000000000 */
[----:B------:R-:W-:Y:S04]  /*32200*/  STL.64 [R1+0x30], R8 ;  /* 0x0000300801007387 */ /* 0x000fe80000100a00 */
[----:B------:R0:W-:Y:S04]  /*32210*/  STL.64 [R1+0x38], R10 ;  /* 0x0000380a01007387 */ /* 0x0001e80000100a00 */
[----:B0-----:R-:W2:Y:S04]  /*32220*/  LDL.LU.64 R10, [R1+0x2ea8] ;  /* 0x002ea800010a7983 */ /* 0x001ea80000300a00 */
[----:B------:R-:W2:Y:S04]  /*32230*/  LDL.LU.64 R8, [R1+0x2ea0] ;  /* 0x002ea00001087983 */ /* 0x000ea80000300a00 */
[----:B------:R0:W-:Y:S01]  /*32240*/  STL.64 [R1+0x2e70], R26 ;  /* 0x002e701a01007387 */ /* 0x0001e20000100a00 */
[----:B------:R-:W-:-:S03]  /*32250*/  MOV R28, R25 ;  /* 0x00000019001c7202 */ /* 0x000fc60000000f00 */
[----:B------:R-:W3:Y:S04]  /*32260*/  LDL.LU R24, [R1+0x50] ;  /* 0x0000500001187983 */ /* 0x000ee80000300800 */
[----:B------:R-:W3:Y:S01]  /*32270*/  LDL.LU R25, [R1+0x54] ;  /* 0x0000540001197983 */ /* 0x000ee20000300800 */
[----:B----4-:R-:W-:Y:S02]  /*32280*/  MOV R2, R14 ;  /* 0x0000000e00027202 */ /* 0x010fe40000000f00 */
[----:B------:R-:W-:Y:S01]  /*32290*/  MOV R0, R15 ;  /* 0x0000000f00007202 */ /* 0x000fe20000000f00 */
[----:B0-----:R-:W3:Y:S04]  /*322a0*/  LDL.LU R26, [R1+0x58] ;  /* 0x00005800011a7983 */ /* 0x001ee80000300800 */
[----:B------:R-:W3:Y:S01]  /*322b0*/  LDL.LU R27, [R1+0x5c] ;  /* 0x00005c00011b7983 */ /* 0x000ee20000300800 */
[----:B--2---:R-:W-:Y:S03]  /*322c0*/  HMMA.16816.F32 R8, R4, R14, R8 ;  /* 0x0000000e0408723c */ /* 0x004fe60000001808 */
[----:B------:R-:W2:-:S15]  /*322d0*/  LDL.LU.64 R14, [R1+0x2e98] ;  /* 0x002e9800010e7983 */ /* 0x000e9e0000300a00 */
[----:B------:R-:W-:-:S05]  /*322e0*/  NOP ;  /* 0x0000000000007918 */ /* 0x000fca0000000000 */
[----:B------:R0:W-:Y:S01]  /*322f0*/  STL.64 [R1+0x20], R8 ;  /* 0x0000200801007387 */ /* 0x0001e20000100a00 */
[----:B------:R-:W-:Y:S02]  /*32300*/  MOV R18, R10 ;  /* 0x0000000a00127202 */ /* 0x000fe40000000f00 */
[----:B------:R-:W-:Y:S02]  /*32310*/  MOV R19, R11 ;  /* 0x0000000b00137202 */ /* 0x000fe40000000f00 */
[----:B------:R-:W2:Y:S04]  /*32320*/  LDL.LU.64 R10, [R1+0x2e90] ;  /* 0x002e9000010a7983 */ /* 0x000ea80000300a00 */
[----:B0-----:R-:W2:Y:S04]  /*32330*/  LDL.LU.64 R8, [R1+0x2e88] ;  /* 0x002e880001087983 */ /* 0x001ea80000300a00 */
[----:B------:R-:W-:Y:S04]  /*32340*/  STL.64 [R1+0x2e68], R18 ;  /* 0x002e681201007387 */ /* 0x000fe80000100a00 */
[----:B------:R0:W-:Y:S04]  /*32350*/  STL.64 [R1+0x2e60], R16 ;  /* 0x002e601001007387 */ /* 0x0001e80000100a00 */
[----:B0-----:R-:W4:Y:S04]  /*32360*/  LDL.LU R16, [R1+0x40] ;  /* 0x0000400001107983 */ /* 0x001f280000300800 */
[----:B------:R-:W4:Y:S04]  /*32370*/  LDL.LU R17, [R1+0x44] ;  /* 0x0000440001117983 */ /* 0x000f280000300800 */
[----:B------:R-:W4:Y:S01]  /*32380*/  LDL.LU R18, [R1+0x48] ;  /* 0x0000480001127983 */ /* 0x000f220000300800 */
[----:B--2---:R-:W-:-:S15]  /*32390*/  HMMA.16816.F32 R8, R4, R14, R8 ;  /* 0x0000000e0408723c */ /* 0x004fde0000001808 */
[----:B------:R-:W-:-:S09]  /*323a0*/  NOP ;  /* 0x0000000000007918 */ /* 0x000fd20000000000 */
[----:B------:R-:W-:Y:S02]  /*323b0*/  MOV R5, R10 ;  /* 0x0000000a00057202 */ /* 0x000fe40000000f00 */
[----:B------:R-:W-:Y:S02]  /*323c0*/  MOV R4, R11 ;  /* 0x0000000b00047202 */ /* 0x000fe40000000f00 */
[----:B------:R-:W-:Y:S02]  /*323d0*/  MOV R7, R8 ;  /* 0x0000000800077202 */ /* 0x000fe40000000f00 */
[----:B------:R-:W-:Y:S01]  /*323e0*/  MOV R6, R9 ;  /* 0x0000000900067202 */ /* 0x000fe20000000f00 */
[----:B------:R-:W3:Y:S04]  /*323f0*/  LDL.LU.64 R10, [R1+0x2e80] ;  /* 0x002e8000010a7983 */ /* 0x000ee80000300a00 */
[----:B------:R-:W3:Y:S01]  /*32400*/  LDL.LU.64 R8, [R1+0x2e78] ;  /* 0x002e780001087983 */ /* 0x000ee20000300a00 */
[----:B------:R-:W-:Y:S01]  /*32410*/  IMAD.MOV.U32 R19, RZ, RZ, R3 ;  /* 0x000000ffff137224 */ /* 0x000fe200078e0003 */
[----:B---3--:R-:W-:Y:S02]  /*32420*/  HMMA.16816.F32 R20, R8, R22, R24 ;  /* 0x000000160814723c */ /* 0x008fe40000001818 */
[----:B------:R-:W4:-:S15]  /*32430*/  LDL.LU.64 R26, [R1+0x2e70] ;  /* 0x002e7000011a7983 */ /* 0x000f1e0000300a00 */
[----:B------:R-:W-:-:S06]  /*32440*/  NOP ;  /* 0x0000000000007918 */ /* 0x000fcc0000000000 */
[----:B------:R-:W-:Y:S04]  /*32450*/  STL.64 [R1+0x2e00], R22 ;  /* 0x002e001601007387 */ /* 0x000fe80000100a00 */
[----:B------:R-:W-:Y:S01]  /*32460*/  STL.64 [R1+0x2df8], R20 ;  /* 0x002df81401007387 */ /* 0x000fe20000100a00 */
[----:B----4-:R-:W-:Y:S03]  /*32470*/  HMMA.16816.F32 R24, R8, R26, R16 ;  /* 0x0000001a0818723c */ /* 0x010fe60000001810 */
[----:B------:R-:W2:Y:S04]  /*32480*/  LDL.LU.64 R18, [R1+0x2e68] ;  /* 0x002e680001127983 */ /* 0x000ea80000300a00 */
[----:B------:R-:W3:-:S15]  /*32490*/  LDL.LU.64 R16, [R1+0x2e60] ;  /* 0x002e600001107983 */ /* 0x000ede0000300a00 */
[----:B------:R-:W-:-:S01]  /*324a0*/  NOP ;  /* 0x0000000000007918 */ /* 0x000fc20000000000 */
[----:B------:R-:W-:Y:S01]  /*324b0*/  STL.64 [R1+0x10], R24 ;  /* 0x0000101801007387 */ /* 0x000fe20000100a00 */
[----:B------:R-:W-:-:S03]  /*324c0*/  MOV R29, R27 ;  /* 0x0000001b001d7202 */ /* 0x000fc60000000f00 */
[----:B------:R-:W4:Y:S01]  /*324d0*/  LDL.LU R27, [R1+0x2e5c] ;  /* 0x002e5c00011b7983 */ /* 0x000f220000300800 */
[----:B------:R-:W-:-:S03]  /*324e0*/  MOV R3, R26 ;  /* 0x0000001a00037202 */ /* 0x000fc60000000f00 */
[----:B----4-:R-:W0:Y:S04]  /*324f0*/  LDSM.16.MT88.4 R24, [R27+UR6+0x27400] ;  /* 0x027400061b18783b */ /* 0x010e280008004200 */
[----:B0-----:R-:W-:Y:S04]  /*32500*/  STL.64 [R1+0x2d98], R26 ;  /* 0x002d981a01007387 */ /* 0x001fe80000100a00 */
[----:B------:R0:W-:Y:S04]  /*32510*/  STL.64 [R1+0x2d90], R24 ;  /* 0x002d901801007387 */ /* 0x0001e80000100a00 */
[----:B0-----:R-:W4:Y:S04]  /*32520*/  LDL.LU R24, [R1+0x90] ;  /* 0x0000900001187983 */ /* 0x001f280000300800 */
[----:B------:R-:W4:Y:S04]  /*32530*/  LDL.LU R25, [R1+0x94] ;  /* 0x0000940001197983 */ /* 0x000f280000300800 */
[----:B------:R-:W4:Y:S04]  /*32540*/  LDL.LU R26, [R1+0x98] ;  /* 0x00009800011a7983 */ /* 0x000f280000300800 */
[----:B------:R-:W4:Y:S01]  /*32550*/  LDL.LU R27, [R1+0x9c] ;  /* 0x00009c00011b7983 */ /* 0x000f220000300800 */
[----:B------:R-:W-:Y:S01]  /*32560*/  IMAD.MOV.U32 R22, RZ, RZ, R2 ;  /* 0x000000ffff167224 */ /* 0x000fe200078e0002 */
[----:B------:R-:W-:-:S07]  /*32570*/  MOV R23, R0 ;  /* 0x0000000000177202 */ /* 0x000fce0000000f00 */
[----:B----4-:R-:W-:Y:S01]  /*32580*/  HMMA.16816.F32 R20, R8, R22, R24 ;  /* 0x000000160814723c */ /* 0x010fe20000001818 */
[----:B------:R-:W4:-:S15]  /*32590*/  LDL.LU.64 R24, [R1+0xb0] ;  /* 0x0000b00001187983 */ /* 0x000f1e0000300a00 */
[----:B------:R-:W-:-:S08]  /*325a0*/  NOP ;  /* 0x0000000000007918 */ /* 0x000fd00000000000 */
[----:B------:R-:W-:Y:S02]  /*325b0*/  MOV R2, R22 ;  /* 0x0000001600027202 */ /* 0x000fe40000000f00 */
[----:B------:R-:W-:Y:S02]  /*325c0*/  MOV R0, R23 ;  /* 0x0000001700007202 */ /* 0x000fe40000000f00 */
[----:B------:R-:W-:Y:S01]  /*325d0*/  MOV R13, R20 ;  /* 0x00000014000d7202 */ /* 0x000fe20000000f00 */
[----:B------:R-:W-:Y:S02]  /*325e0*/  IMAD.MOV.U32 R12, RZ, RZ, R21 ;  /* 0x000000ffff0c7224 */ /* 0x000fe400078e0015 */
[----:B------:R-:W-:Y:S01]  /*325f0*/  IMAD.MOV.U32 R22, RZ, RZ, R5 ;  /* 0x000000ffff167224 */ /* 0x000fe200078e0005 */
[----:B------:R-:W-:Y:S02]  /*32600*/  MOV R23, R4 ;  /* 0x0000000400177202 */ /* 0x000fe40000000f00 */
[----:B------:R-:W-:-:S02]  /*32610*/  MOV R20, R7 ;  /* 0x0000000700147202 */ /* 0x000fc40000000f00 */
[----:B------:R-:W-:Y:S01]  /*32620*/  MOV R21, R6 ;  /* 0x0000000600157202 */ /* 0x000fe20000000f00 */
[----:B----4-:R0:W-:Y:S04]  /*32630*/  STL.64 [R1+0x2e50], R24 ;  /* 0x002e501801007387 */ /* 0x0101e80000100a00 */
[----:B0-----:R-:W4:Y:S04]  /*32640*/  LDL.LU R24, [R1+0x80] ;  /* 0x0000800001187983 */ /* 0x001f280000300800 */
[----:B------:R-:W4:Y:S04]  /*32650*/  LDL.LU R25, [R1+0x84] ;  /* 0x0000840001197983 */ /* 0x000f280000300800 */
[----:B------:R-:W4:Y:S04]  /*32660*/  LDL.LU R26, [R1+0x88] ;  /* 0x00008800011a7983 */ /* 0x000f280000300800 */
[----:B------:R-:W4:Y:S04]  /*32670*/  LDL.LU R27, [R1+0x8c] ;  /* 0x00008c00011b7983 */ /* 0x000f280000300800 */
[----:B------:R-:W-:Y:S04]  /*32680*/  STL.64 [R1+0x2e10], R22 ;  /* 0x002e101601007387 */ /* 0x000fe80000100a00 */
[----:B------:R0:W-:Y:S04]  /*32690*/  STL.64 [R1+0x2e08], R20 ;  /* 0x002e081401007387 */ /* 0x0001e80000100a00 */
[----:B0-----:R-:W2:Y:S04]  /*326a0*/  LDL.LU.64 R20, [R1+0x110] ;  /* 0x0001100001147983 */ /* 0x001ea80000300a00 */
[----:B--2---:R0:W-:Y:S04]  /*326b0*/  STL.64 [R1+0x2e20], R20 ;  /* 0x002e201401007387 */ /* 0x0041e80000100a00 */
[----:B0-----:R-:W2:Y:S04]  /*326c0*/  LDL.LU R20, [R1+0x30] ;  /* 0x0000300001147983 */ /* 0x001ea80000300800 */
[----:B------:R-:W2:Y:S04]  /*326d0*/  LDL.LU R21, [R1+0x34] ;  /* 0x0000340001157983 */ /* 0x000ea80000300800 */
[----:B------:R-:W3:Y:S04]  /*326e0*/  LDL.LU R22, [R1+0x38] ;  /* 0x0000380001167983 */ /* 0x000ee80000300800 */
[----:B------:R-:W3:Y:S04]  /*326f0*/  LDL.LU R23, [R1+0x3c] ;  /* 0x00003c0001177983 */ /* 0x000ee80000300800 */
[----:B---3--:R-:W-:Y:S04]  /*32700*/  STL.64 [R1+0x2e38], R22 ;  /* 0x002e381601007387 */ /* 0x008fe80000100a00 */
[----:B--2---:R0:W-:Y:S04]  /*32710*/  STL.64 [R1+0x2e30], R20 ;  /* 0x002e301401007387 */ /* 0x0041e80000100a00 */
[----:B0-----:R-:W2:Y:S01]  /*32720*/  LDL.LU R20, [R1+0x70] ;  /* 0x0000700001147983 */ /* 0x001ea20000300800 */
[----:B------:R-:W-:-:S03]  /*32730*/  MOV R21, R28 ;  /* 0x0000001c00157202 */ /* 0x000fc60000000f00 */
[----:B------:R-:W3:Y:S01]  /*32740*/  LDL.LU R28, [R1+0x2e58] ;  /* 0x002e5800011c7983 */ /* 0x000ee20000300800 */
[----:B------:R-:W-:Y:S02]  /*32750*/  MOV R22, R17 ;  /* 0x0000001100167202 */ /* 0x000fe40000000f00 */
[----:B------:R-:W-:Y:S02]  /*32760*/  MOV R23, R16 ;  /* 0x0000001000177202 */ /* 0x000fe40000000f00 */
[----:B------:R-:W2:Y:S01]  /*32770*/  LDL.LU.64 R16, [R1+0x130] ;  /* 0x0001300001107983 */ /* 0x000ea20000300a00 */
[----:B----4-:R-:W-:Y:S03]  /*32780*/  HMMA.16816.F32 R8, R8, R14, R24 ;  /* 0x0000000e0808723c */ /* 0x010fe60000001818 */
[----:B---3--:R-:W0:Y:S04]  /*32790*/  LDSM.16.MT88.4 R4, [R28+UR6+0x27400] ;  /* 0x027400061c04783b */ /* 0x008e280008004200 */
[----:B--2---:R1:W-:Y:S04]  /*327a0*/  STL.64 [R1+0x2e18], R16 ;  /* 0x002e181001007387 */ /* 0x0043e80000100a00 */
[----:B-1----:R-:W2:Y:S04]  /*327b0*/  LDL.LU R16, [R1+0x20] ;  /* 0x0000200001107983 */ /* 0x002ea80000300800 */
[----:B------:R-:W2:Y:S04]  /*327c0*/  LDL.LU R17, [R1+0x24] ;  /* 0x0000240001117983 */ /* 0x000ea80000300800 */
[----:B0-----:R0:W-:Y:S04]  /*327d0*/  STL.64 [R1+0x2db0], R6 ;  /* 0x002db00601007387 */ /* 0x0011e80000100a00 */
[----:B------:R1:W-:Y:S01]  /*327e0*/  STL.64 [R1+0x2da8], R4 ;  /* 0x002da80401007387 */ /* 0x0003e20000100a00 */
[----:B0-----:R-:W-:-:S02]  /*327f0*/  MOV R6, R2 ;  /* 0x0000000200067202 */ /* 0x001fc40000000f00 */
[----:B------:R-:W-:Y:S01]  /*32800*/  MOV R7, R0 ;  /* 0x0000000000077202 */ /* 0x000fe20000000f00 */
[----:B-1----:R-:W-:Y:S01]  /*32810*/  IMAD.MOV.U32 R4, RZ, RZ, R13 ;  /* 0x000000ffff047224 */ /* 0x002fe200078e000d */
[----:B------:R-:W-:-:S03]  /*32820*/  MOV R5, R12 ;  /* 0x0000000c00057202 */ /* 0x000fc60000000f00 */
[----:B------:R0:W-:Y:S04]  /*32830*/  STL.64 [R1+0x2dc0], R6 ;  /* 0x002dc00601007387 */ /* 0x0001e80000100a00 */
[----:B0-----:R-:W3:Y:S04]  /*32840*/  LDL R7, [R1+0x144] ;  /* 0x0001440001077983 */ /* 0x001ee80000100800 */
[----:B------:R-:W-:Y:S04]  /*32850*/  STL.64 [R1+0x2db8], R4 ;  /* 0x002db80401007387 */ /* 0x000fe80000100a00 */
[----:B------:R-:W4:Y:S04]  /*32860*/  LDL.LU.64 R24, [R1+0x2e50] ;  /* 0x002e500001187983 */ /* 0x000f280000300a00 */
[----:B------:R-:W4:Y:S04]  /*32870*/  LDL.LU.64 R14, [R1+0x2e48] ;  /* 0x002e4800010e7983 */ /* 0x000f280000300a00 */
[----:B------:R-:W4:Y:S04]  /*32880*/  LDL.LU.64 R12, [R1+0x2e40] ;  /* 0x002e4000010c7983 */ /* 0x000f280000300a00 */
[----:B------:R0:W-:Y:S04]  /*32890*/  STL.64 [R1+0x40], R8 ;  /* 0x0000400801007387 */ /* 0x0001e80000100a00 */
[----:B------:R-:W-:Y:S04]  /*328a0*/  STL.64 [R1+0x48], R10 ;  /* 0x0000480a01007387 */ /* 0x000fe80000100a00 */
[----:B0-----:R-:W2:Y:S04]  /*328b0*/  LDL.LU R8, [R1+0x100] ;  /* 0x0001000001087983 */ /* 0x001ea80000300800 */
[----:B------:R-:W2:Y:S01]  /*328c0*/  LDL.LU R9, [R1+0x104] ;  /* 0x0001040001097983 */ /* 0x000ea20000300800 */
[----:B----4-:R-:W-:Y:S06]  /*328d0*/  HMMA.16816.F32 R20, R12, R24, R20 ;  /* 0x000000180c14723c */ /* 0x010fec0000001814 */
[----:B------:R-:W-:Y:S01]  /*328e0*/  MOV R2, R24 ;  /* 0x0000001800027202 */ /* 0x000fe20000000f00 */
[----:B------:R-:W-:-:S15]  /*328f0*/  IMAD.MOV.U32 R0, RZ, RZ, R25 ;  /* 0x000000ffff007224 */ /* 0x000fde00078e0019 */
[----:B------:R-:W-:-:S02]  /*32900*/  NOP ;  /* 0x0000000000007918 */ /* 0x000fc40000000000 */
[----:B------:R-:W-:Y:S02]  /*32910*/  MOV R25, R22 ;  /* 0x0000001600197202 */ /* 0x000fe40000000f00 */
[----:B------:R-:W-:Y:S02]  /*32920*/  MOV R24, R23 ;  /* 0x0000001700187202 */ /* 0x000fe40000000f00 */
[----:B------:R-:W-:Y:S02]  /*32930*/  MOV R27, R20 ;  /* 0x00000014001b7202 */ /* 0x000fe40000000f00 */
[----:B------:R-:W-:Y:S01]  /*32940*/  MOV R26, R21 ;  /* 0x00000015001a7202 */ /* 0x000fe20000000f00 */
[----:B------:R-:W2:Y:S04]  /*32950*/  LDL.LU.64 R22, [R1+0x2e38] ;  /* 0x002e380001167983 */ /* 0x000ea80000300a00 */
[----:B------:R-:W2:Y:S04]  /*32960*/  LDL.LU.64 R20, [R1+0x2e30] ;  /* 0x002e300001147983 */ /* 0x000ea80000300a00 */
[----:B------:R-:W-:Y:S04]  /*32970*/  STL.64 [R1+0x2dd0], R26 ;  /* 0x002dd01a01007387 */ /* 0x000fe80000100a00 */
[----:B------:R0:W-:Y:S04]  /*32980*/  STL.64 [R1+0x2dc8], R24 ;  /* 0x002dc81801007387 */ /* 0x0001e80000100a00 */
[----:B0-----:R-:W4:Y:S04]  /*32990*/  LDL.LU R24, [R1+0x10] ;  /* 0x0000100001187983 */ /* 0x001f280000300800 */
[----:B------:R-:W4:Y:S01]  /*329a0*/  LDL.LU R25, [R1+0x14] ;  /* 0x0000140001197983 */ /* 0x000f220000300800 */
[----:B------:R-:W-:Y:S01]  /*329b0*/  IMAD.MOV.U32 R26, RZ, RZ, R3 ;  /* 0x000000ffff1a7224 */ /* 0x000fe200078e0003 */
[----:B------:R-:W-:-:S02]  /*329c0*/  MOV R27, R29 ;  /* 0x0000001d001b7202 */ /* 0x000fc40000000f00 */
[----:B------:R-:W3:Y:S04]  /*329d0*/  LDL.LU R3, [R1+0x2e28] ;  /* 0x002e280001037983 */ /* 0x000ee80000300800 */
[----:B------:R-:W-:Y:S01]  /*329e0*/  STL.64 [R1+0x2de0], R26 ;  /* 0x002de01a01007387 */ /* 0x000fe20000100a00 */
[----:B--2---:R-:W-:Y:S03]  /*329f0*/  HMMA.16816.F32 R20, R12, R8, R20 ;  /* 0x000000080c14723c */ /* 0x004fe60000001814 */
[----:B----4-:R0:W-:-:S15]  /*32a00*/  STL.64 [R1+0x2dd8], R24 ;  /* 0x002dd81801007387 */ /* 0x0101de0000100a00 */
[----:B------:R-:W-:-:S05]  /*32a10*/  NOP ;  /* 0x0000000000007918 */ /* 0x000fca0000000000 */
[----:B------:R-:W-:Y:S01]  /*32a20*/  STL [R1+0x8c], R23 ;  /* 0x00008c1701007387 */ /* 0x000fe20000100800 */
[----:B------:R-:W-:Y:S02]  /*32a30*/  MOV R29, R20 ;  /* 0x00000014001d7202 */ /* 0x000fe40000000f00 */
[----:B0-----:R-:W-:Y:S01]  /*32a40*/  MOV R25, R0 ;  /* 0x0000000000197202 */ /* 0x001fe20000000f00 */
[----:B------:R-:W-:Y:S02]  /*32a50*/  IMAD.MOV.U32 R0, RZ, RZ, R21 ;  /* 0x000000ffff007224 */ /* 0x000fe400078e0015 */
[----:B------:R-:W2:Y:S01]  /*32a60*/  LDL.LU.64 R20, [R1+0x2e20] ;  /* 0x002e200001147983 */ /* 0x000ea20000300a00 */
[----:B------:R-:W-:Y:S02]  /*32a70*/  MOV R24, R2 ;  /* 0x0000000200187202 */ /* 0x000fe40000000f00 */
[----:B------:R-:W-:Y:S01]  /*32a80*/  MOV R2, R22 ;  /* 0x0000001600027202 */ /* 0x000fe20000000f00 */
[----:B--2---:R-:W-:Y:S06]  /*32a90*/  HMMA.16816.F32 R16, R12, R20, R16 ;  /* 0x000000140c10723c */ /* 0x004fec0000001810 */
[----:B------:R-:W-:-:S02]  /*32aa0*/  MOV R10, R20 ;  /* 0x00000014000a7202 */ /* 0x000fc40000000f00 */
[----:B------:R-:W-:-:S15]  /*32ab0*/  MOV R6, R21 ;  /* 0x0000001500067202 */ /* 0x000fde0000000f00 */
[----:B------:R0:W-:Y:S04]  /*32ac0*/  STL.64 [R1+0xe0], R16 ;  /* 0x0000e01001007387 */ /* 0x0001e80000100a00 */
[----:B------:R1:W-:Y:S04]  /*32ad0*/  STL.64 [R1+0xe8], R18 ;  /* 0x0000e81201007387 */ /* 0x0003e80000100a00 */
[----:B0-----:R-:W2:Y:S04]  /*32ae0*/  LDL.LU.64 R16, [R1+0x2e18] ;  /* 0x002e180001107983 */ /* 0x001ea80000300a00 */
[----:B------:R-:W2:Y:S04]  /*32af0*/  LDL.LU.64 R22, [R1+0x2e10] ;  /* 0x002e100001167983 */ /* 0x000ea80000300a00 */
[----:B------:R-:W2:Y:S02]  /*32b00*/  LDL.LU.64 R20, [R1+0x2e08] ;  /* 0x002e080001147983 */ /* 0x000ea40000300a00 */
[----:B--2---:R-:W-:Y:S02]  /*32b10*/  HMMA.16816.F32 R12, R12, R16, R20 ;  /* 0x000000100c0c723c */ /* 0x004fe40000001814 */
[----:B------:R-:W2:Y:S04]  /*32b20*/  LDL.LU.64 R22, [R1+0x2e00] ;  /* 0x002e000001167983 */ /* 0x000ea80000300a00 */
[----:B------:R-:W2:Y:S01]  /*32b30*/  LDL.LU.64 R20, [R1+0x2df8] ;  /* 0x002df80001147983 */ /* 0x000ea20000300a00 */
[----:B------:R-:W-:Y:S01]  /*32b40*/  MOV R5, R16 ;  /* 0x0000001000057202 */ /* 0x000fe20000000f00 */
[----:B------:R-:W-:-:S15]  /*32b50*/  IMAD.MOV.U32 R4, RZ, RZ, R17 ;  /* 0x000000ffff047224 */ /* 0x000fde00078e0011 */
[----:B------:R0:W-:Y:S04]  /*32b60*/  STL.64 [R1+0xd0], R12 ;  /* 0x0000d00c01007387 */ /* 0x0001e80000100a00 */
[----:B------:R-:W-:Y:S04]  /*32b70*/  STL.64 [R1+0xd8], R14 ;  /* 0x0000d80e01007387 */ /* 0x000fe80000100a00 */
[----:B-1----:R-:W2:Y:S04]  /*32b80*/  LDL.LU.64 R18, [R1+0x2df0] ;  /* 0x002df00001127983 */ /* 0x002ea80000300a00 */
[----:B------:R-:W2:Y:S04]  /*32b90*/  LDL.LU.64 R16, [R1+0x2de8] ;  /* 0x002de80001107983 */ /* 0x000ea80000300a00 */
[----:B------:R-:W4:Y:S01]  /*32ba0*/  LDL.LU.64 R26, [R1+0x2de0] ;  /* 0x002de000011a7983 */ /* 0x000f220000300a00 */
[----:B--2---:R-:W-:Y:S03]  /*32bb0*/  HMMA.16816.F32 R20, R16, R24, R20 ;  /* 0x000000181014723c */ /* 0x004fe60000001814 */
[----:B------:R-:W4:Y:S01]  /*32bc0*/  LDL.LU.64 R24, [R1+0x2dd8] ;  /* 0x002dd80001187983 */ /* 0x000f220000300a00 */
[----:B0-----:R-:W-:-:S02]  /*32bd0*/  MOV R12, R10 ;  /* 0x0000000a000c7202 */ /* 0x001fc40000000f00 */
[----:B------:R-:W-:Y:S01]  /*32be0*/  MOV R13, R6 ;  /* 0x00000006000d7202 */ /* 0x000fe20000000f00 */
[----:B----4-:R-:W-:Y:S01]  /*32bf0*/  HMMA.16816.F32 R8, R16, R8, R24 ;  /* 0x000000081008723c */ /* 0x010fe20000001818 */
[----:B------:R-:W2:Y:S04]  /*32c00*/  LDL.LU.64 R26, [R1+0x2dd0] ;  /* 0x002dd000011a7983 */ /* 0x000ea80000300a00 */
[----:B------:R-:W4:-:S15]  /*32c10*/  LDL.LU.64 R24, [R1+0x2dc8] ;  /* 0x002dc80001187983 */ /* 0x000f1e0000300a00 */
[----:B------:R-:W-:-:S03]  /*32c20*/  NOP ;  /* 0x0000000000007918 */ /* 0x000fc60000000000 */
[----:B------:R-:W-:Y:S04]  /*32c30*/  STL.64 [R1+0x30], R8 ;  /* 0x0000300801007387 */ /* 0x000fe80000100a00 */
[----:B------:R-:W-:Y:S04]  /*32c40*/  STL.64 [R1+0x38], R10 ;  /* 0x0000380a01007387 */ /* 0x000fe80000100a00 */
[----:B---3--:R-:W0:Y:S04]  /*32c50*/  LDSM.16.MT88.4 R8, [R7+UR6+0x27800] ;  /* 0x027800060708783b */ /* 0x008e280008004200 */
[----:B0-----:R-:W-:Y:S04]  /*32c60*/  STL.64 [R1+0x2d38], R10 ;  /* 0x002d380a01007387 */ /* 0x001fe80000100a00 */
[----:B------:R0:W-:Y:S02]  /*32c70*/  STL.64 [R1+0x2d30], R8 ;  /* 0x002d300801007387 */ /* 0x0001e40000100a00 */
[----:B0-----:R-:W-:-:S02]  /*32c80*/  MOV R8, R5 ;  /* 0x0000000500087202 */ /* 0x001fc40000000f00 */
[----:B------:R-:W-:Y:S02]  /*32c90*/  MOV R9, R4 ;  /* 0x0000000400097202 */ /* 0x000fe40000000f00 */
[----:B------:R-:W0:Y:S04]  /*32ca0*/  LDSM.16.M88.4 R4, [R3+UR6+0x380] ;  /* 0x000380060304783b */ /* 0x000e280008000200 */
[----:B0-----:R-:W-:Y:S04]  /*32cb0*/  STL.64 [R1+0x90], R4 ;  /* 0x0000900401007387 */ /* 0x001fe80000100a00 */
[----:B------:R0:W-:Y:S04]  /*32cc0*/  STL.64 [R1+0x98], R6 ;  /* 0x0000980601007387 */ /* 0x0001e80000100a00 */
[----:B0-----:R-:W3:Y:S04]  /*32cd0*/  LDL.LU.64 R6, [R1+0x2dc0] ;  /* 0x002dc00001067983 */ /* 0x001ee80000300a00 */
[----:B------:R-:W3:Y:S02]  /*32ce0*/  LDL.LU.64 R4, [R1+0x2db8] ;  /* 0x002db80001047983 */ /* 0x000ee40000300a00 */
[----:B---3--:R-:W-:Y:S02]  /*32cf0*/  HMMA.16816.F32 R12, R16, R12, R4 ;  /* 0x0000000c100c723c */ /* 0x008fe40000001804 */
[----:B------:R-:W3:Y:S04]  /*32d00*/  LDL.LU.64 R6, [R1+0x2db0] ;  /* 0x002db00001067983 */ /* 0x000ee80000300a00 */
[----:B------:R-:W3:-:S15]  /*32d10*/  LDL.LU.64 R4, [R1+0x2da8] ;  /* 0x002da80001047983 */ /* 0x000ede0000300a00 */
[----:B------:R-:W-:-:S02]  /*32d20*/  NOP ;  /* 0x0000000000007918 */ /* 0x000fc40000000000 */
[----:B------:R-:W-:Y:S04]  /*32d30*/  STL.64 [R1+0xc0], R12 ;  /* 0x0000c00c01007387 */ /* 0x000fe80000100a00 */
[----:B------:R-:W-:Y:S04]  /*32d40*/  STL.64 [R1+0xc8], R14 ;  /* 0x0000c80e01007387 */ /* 0x000fe80000100a00 */
[----:B------:R0:W1:Y:S04]  /*32d50*/  LDSM.16.MT88.4 R12, [R28+UR6+0x27800] ;  /* 0x027800061c0c783b */ /* 0x0000680008004200 */
[----:B0-----:R-:W3:Y:S04]  /*32d60*/  LDL.LU R28, [R1+0x2da0] ;  /* 0x002da000011c7983 */ /* 0x001ee80000300800 */
[----:B-1----:R0:W-:Y:S04]  /*32d70*/  STL [R1+0x2d0c], R12 ;  /* 0x002d0c0c01007387 */ /* 0x0021e80000100800 */
[----:B------:R1:W-:Y:S04]  /*32d80*/  STL [R1+0x2d08], R13 ;  /* 0x002d080d01007387 */ /* 0x0003e80000100800 */
[----:B------:R2:W-:Y:S04]  /*32d90*/  STL [R1+0x2d04], R14 ;  /* 0x002d040e01007387 */ /* 0x0005e80000100800 */
[----:B------:R4:W-:Y:S04]  /*32da0*/  STL [R1+0x2d00], R15 ;  /* 0x002d000f01007387 */ /* 0x0009e80000100800 */
[----:B0-----:R-:W3:Y:S04]  /*32db0*/  LDL.LU R12, [R1+0x40] ;  /* 0x00004000010c7983 */ /* 0x001ee80000300800 */
[----:B-1----:R-:W3:Y:S04]  /*32dc0*/  LDL.LU R13, [R1+0x44] ;  /* 0x00004400010d7983 */ /* 0x002ee80000300800 */
[----:B--2---:R-:W3:Y:S04]  /*32dd0*/  LDL.LU R14, [R1+0x48] ;  /* 0x00004800010e7983 */ /* 0x004ee80000300800 */
[----:B----4-:R-:W3:Y:S02]  /*32de0*/  LDL.LU R15, [R1+0x4c] ;  /* 0x00004c00010f7983 */ /* 0x010ee40000300800 */
[----:B---3--:R-:W-:Y:S02]  /*32df0*/  HMMA.16816.F32 R8, R16, R8, R12 ;  /* 0x000000081008723c */ /* 0x008fe4000000180c */
[----:B------:R-:W2:Y:S04]  /*32e00*/  LDL.LU R18, [R1+0xb8] ;  /* 0x0000b80001127983 */ /* 0x000ea80000300800 */
[----:B------:R-:W3:-:S15]  /*32e10*/  LDL.LU R15, [R1+0x144] ;  /* 0x00014400010f7983 */ /* 0x000ede0000300800 */
[----:B------:R-:W-:-:S02]  /*32e20*/  NOP ;  /* 0x0000000000007918 */ /* 0x000fc40000000000 */
[----:B------:R0:W-:Y:S04]  /*32e30*/  STL.64 [R1+0x2d48], R10 ;  /* 0x002d480a01007387 */ /* 0x0001e80000100a00 */
[----:B------:R1:W-:Y:S01]  /*32e40*/  STL.64 [R1+0x2d40], R8 ;  /* 0x002d400801007387 */ /* 0x0003e20000100a00 */
[----:B0-----:R-:W-:Y:S02]  /*32e50*/  MOV R10, R25 ;  /* 0x00000019000a7202 */ /* 0x001fe40000000f00 */
[----:B-1----:R-:W-:Y:S02]  /*32e60*/  MOV R8, R27 ;  /* 0x0000001b00087202 */ /* 0x002fe40000000f00 */
[----:B------:R-:W-:Y:S02]  /*32e70*/  MOV R9, R26 ;  /* 0x0000001a00097202 */ /* 0x000fe40000000f00 */
[----:B------:R-:W-:-:S02]  /*32e80*/  MOV R11, R24 ;  /* 0x00000018000b7202 */ /* 0x000fc40000000f00 */
[----:B------:R-:W0:Y:S01]  /*32e90*/  LDSM.16.M88.4 R24, [R3+UR6+0x8380] ;  /* 0x008380060318783b */ /* 0x000e220008000200 */
[----:B------:R-:W-:-:S03]  /*32ea0*/  IMAD.MOV.U32 R19, RZ, RZ, R28 ;  /* 0x000000ffff137224 */ /* 0x000fc600078e001c */
[----:B0-----:R0:W-:Y:S01]  /*32eb0*/  STL [R1+0x48], R26 ;  /* 0x0000481a01007387 */ /* 0x0011e20000100800 */
[----:B------:R-:W-:Y:S01]  /*32ec0*/  MOV R28, R27 ;  /* 0x0000001b001c7202 */ /* 0x000fe20000000f00 */
[----:B------:R-:W-:Y:S01]  /*32ed0*/  IMAD.MOV.U32 R13, RZ, RZ, R24 ;  /* 0x000000ffff0d7224 */ /* 0x000fe200078e0018 */
[----:B------:R-:W-:Y:S01]  /*32ee0*/  MOV R14, R25 ;  /* 0x00000019000e7202 */ /* 0x000fe20000000f00 */
[----:B0-----:R-:W2:Y:S04]  /*32ef0*/  LDL.LU.64 R26, [R1+0x2d98] ;  /* 0x002d9800011a7983 */ /* 0x001ea80000300a00 */
[----:B------:R-:W2:Y:S04]  /*32f00*/  LDL.LU.64 R24, [R1+0x2d90] ;  /* 0x002d900001187983 */ /* 0x000ea80000300a00 */
[----:B------:R-:W-:Y:S04]  /*32f10*/  STL [R1+0x2d18], R13 ;  /* 0x002d180d01007387 */ /* 0x000fe80000100800 */
[----:B------:R-:W-:Y:S04]  /*32f20*/  STL [R1+0x2d14], R14 ;  /* 0x002d140e01007387 */ /* 0x000fe80000100800 */
[----:B------:R-:W-:Y:S01]  /*32f30*/  STL [R1+0x2c54], R28 ;  /* 0x002c541c01007387 */ /* 0x000fe20000100800 */
[----:B--2---:R-:W-:-:S15]  /*32f40*/  HMMA.16816.F32 R8, R24, R18, R8 ;  /* 0x000000121808723c */ /* 0x004fde0000001808 */
[----:B------:R-:W-:-:S08]  /*32f50*/  NOP ;  /* 0x0000000000007918 */ /* 0x000fd00000000000 */
[----:B------:R-:W-:Y:S04]  /*32f60*/  STL.64 [R1+0x20], R8 ;  /* 0x0000200801007387 */ /* 0x000fe80000100a00 */
[----:B------:R0:W-:Y:S02]  /*32f70*/  STL.64 [R1+0x28], R10 ;  /* 0x0000280a01007387 */ /* 0x0001e40000100a00 */
[----:B0-----:R-:W-:Y:S02]  /*32f80*/  HMMA.16816.F32 R8, R4, R18, R20 ;  /* 0x000000120408723c */ /* 0x001fe40000001814 */
[----:B------:R-:W-:Y:S05]  /*32f90*/  LDSM.16.M88.4 R16, [R3+UR6+0x18380] ;  /* 0x018380060310783b */ /* 0x000fea0008000200 */
[----:B------:R-:W-:-:S02]  /*32fa0*/  MOV R20, R29 ;  /* 0x0000001d00147202 */ /* 0x000fc40000000f00 */
[----:B------:R-:W2:-:S14]  /*32fb0*/  LDL.LU R29, [R1+0x2d88] ;  /* 0x002d8800011d7983 */ /* 0x000e9c0000300800 */
[----:B------:R-:W-:Y:S04]  /*32fc0*/  STL.64 [R1+0x10], R8 ;  /* 0x0000100801007387 */ /* 0x000fe80000100a00 */
[----:B------:R-:W-:Y:S04]  /*32fd0*/  STL.64 [R1+0x18], R10 ;  /* 0x0000180a01007387 */ /* 0x000fe80000100a00 */
[----:B------:R-:W0:Y:S01]  /*32fe0*/  LDSM.16.M88.4 R8, [R3+UR6+0x10380] ;  /* 0x010380060308783b */ /* 0x000e220008000200 */
[----:B------:R-:W-:Y:S01]  /*32ff0*/  MOV R21, R0 ;  /* 0x0000000000157202 */ /* 0x000fe20000000f00 */
[----:B------:R-:W-:-:S02]  /*33000*/  IMAD.MOV.U32 R22, RZ, RZ, R2 ;  /* 0x000000ffff167224 */ /* 0x000fc400078e0002 */
[----:B------:R-:W4:Y:S04]  /*33010*/  LDL.LU R0, [R1+0x2d84] ;  /* 0x002d840001007983 */ /* 0x000f280000300800 */
[----:B------:R-:W3:Y:S04]  /*33020*/  LDL.LU R2, [R1+0x2d80] ;  /* 0x002d800001027983 */ /* 0x000ee80000300800 */
[----:B------:R-:W4:Y:S04]  /*33030*/  LDL.LU R23, [R1+0x8c] ;  /* 0x00008c0001177983 */ /* 0x000f280000300800 */
[----:B0-----:R-:W-:Y:S04]  /*33040*/  STL.64 [R1+0x70], R8 ;  /* 0x0000700801007387 */ /* 0x001fe80000100a00 */
[----:B------:R0:W-:Y:S04]  /*33050*/  STL.64 [R1+0x78], R10 ;  /* 0x0000780a01007387 */ /* 0x0001e80000100a00 */
[----:B0-----:R-:W3:Y:S01]  /*33060*/  LDL.LU R10, [R1+0x118] ;  /* 0x00011800010a7983 */ /* 0x001ee20000300800 */
[----:B------:R-:W-:-:S02]  /*33070*/  MOV R12, R9 ;  /* 0x00000009000c7202 */ /* 0x000fc40000000f00 */
[----:B--2---:R-:W-:Y:S01]  /*33080*/  MOV R11, R29 ;  /* 0x0000001d000b7202 */ /* 0x004fe20000000f00 */
[----:B------:R-:W-:-:S04]  /*33090*/  IMAD.MOV.U32 R29, RZ, RZ, R17 ;  /* 0x000000ffff1d7224 */ /* 0x000fc800078e0011 */
[----:B---3--:R0:W-:Y:S04]  /*330a0*/  STL.64 [R1+0x2d78], R10 ;  /* 0x002d780a01007387 */ /* 0x0081e80000100a00 */
[----:B------:R1:W-:Y:S04]  /*330b0*/  STL [R1+0x2d1c], R12 ;  /* 0x002d1c0c01007387 */ /* 0x0003e80000100800 */
[----:B------:R-:W-:Y:S01]  /*330c0*/  STL [R1+0xa0], R16 ;  /* 0x0000a01001007387 */ /* 0x000fe20000100800 */
[----:B0-----:R-:W-:Y:S02]  /*330d0*/  MOV R10, R2 ;  /* 0x00000002000a7202 */ /* 0x001fe40000000f00 */
[----:B----4-:R-:W-:-:S02]  /*330e0*/  MOV R11, R0 ;  /* 0x00000000000b7202 */ /* 0x010fc40000000f00 */
[----:B------:R-:W-:Y:S02]  /*330f0*/  MOV R2, R18 ;  /* 0x0000001200027202 */ /* 0x000fe40000000f00 */
[----:B------:R-:W-:Y:S02]  /*33100*/  MOV R0, R19 ;  /* 0x0000001300007202 */ /* 0x000fe40000000f00 */
[----:B------:R0:W2:Y:S04]  /*33110*/  LDSM.16.MT88.4 R16, [R15+UR6+0x27c00] ;  /* 0x027c00060f10783b */ /* 0x0000a80008004200 */
[----:B------:R-:W-:Y:S04]  /*33120*/  STL [R1+0x2d10], R29 ;  /* 0x002d101d01007387 */ /* 0x000fe80000100800 */
[----:B------:R-:W-:Y:S04]  /*33130*/  STL [R1+0x2c58], R0 ;  /* 0x002c580001007387 */ /* 0x000fe80000100800 */
[----:B------:R-:W-:Y:S04]  /*33140*/  STL [R1+0x2c50], R2 ;  /* 0x002c500201007387 */ /* 0x000fe80000100800 */
[----:B-1----:R-:W3:Y:S04]  /*33150*/  LDL.LU R12, [R1+0x30] ;  /* 0x00003000010c7983 */ /* 0x002ee80000300800 */
[----:B------:R-:W3:Y:S04]  /*33160*/  LDL.LU R13, [R1+0x34] ;  /* 0x00003400010d7983 */ /* 0x000ee80000300800 */
[----:B------:R-:W3:Y:S04]  /*33170*/  LDL.LU R14, [R1+0x38] ;  /* 0x00003800010e7983 */ /* 0x000ee80000300800 */
[----:B0-----:R-:W3:Y:S04]  /*33180*/  LDL.LU R15, [R1+0x3c] ;  /* 0x00003c00010f7983 */ /* 0x001ee80000300800 */
[----:B------:R-:W4:Y:S04]  /*33190*/  LDL.LU R9, [R1+0x148] ;  /* 0x0001480001097983 */ /* 0x000f280000300800 */
[----:B--2---:R0:W-:Y:S04]  /*331a0*/  STL [R1+0x2c6c], R16 ;  /* 0x002c6c1001007387 */ /* 0x0041e80000100800 */
[----:B------:R1:W-:Y:S04]  /*331b0*/  STL [R1+0x2c68], R17 ;  /* 0x002c681101007387 */ /* 0x0003e80000100800 */
[----:B------:R2:W-:Y:S04]  /*331c0*/  STL [R1+0x2c64], R18 ;  /* 0x002c641201007387 */ /* 0x0005e80000100800 */
[----:B------:R2:W-:Y:S04]  /*331d0*/  STL [R1+0x2c60], R19 ;  /* 0x002c601301007387 */ /* 0x0005e80000100800 */
[----:B0-----:R-:W3:Y:S04]  /*331e0*/  LDL.LU R16, [R1+0x90] ;  /* 0x0000900001107983 */ /* 0x001ee80000300800 */
[----:B-1----:R-:W3:Y:S01]  /*331f0*/  LDL.LU R17, [R1+0x94] ;  /* 0x0000940001117983 */ /* 0x002ee20000300800 */
[----:B------:R-:W-:-:S15]  /*33200*/  HMMA.16816.F32 R20, R24, R10, R20 ;  /* 0x0000000a1814723c */ /* 0x000fde0000001814 */
[----:B------:R-:W-:-:S09]  /*33210*/  NOP ;  /* 0x0000000000007918 */ /* 0x000fd20000000000 */
[----:B------:R-:W-:Y:S01]  /*33220*/  IMAD.MOV.U32 R0, RZ, RZ, R23 ;  /* 0x000000ffff007224 */ /* 0x000fe200078e0017 */
[----:B--2---:R-:W-:Y:S02]  /*33230*/  MOV R18, R22 ;  /* 0x0000001600127202 */ /* 0x004fe40000000f00 */
[----:B------:R-:W-:Y:S01]  /*33240*/  MOV R19, R21 ;  /* 0x0000001500137202 */ /* 0x000fe20000000f00 */
[----:B------:R-:W-:Y:S04]  /*33250*/  STL [R1+0x60], R20 ;  /* 0x0000601401007387 */ /* 0x000fe80000100800 */
[----:B------:R-:W-:Y:S04]  /*33260*/  STL [R1+0x2d28], R0 ;  /* 0x002d280001007387 */ /* 0x000fe80000100800 */
[----:B------:R-:W-:Y:S04]  /*33270*/  STL [R1+0x2d24], R18 ;  /* 0x002d241201007387 */ /* 0x000fe80000100800 */
[----:B------:R-:W-:Y:S04]  /*33280*/  STL [R1+0x2d20], R19 ;  /* 0x002d201301007387 */ /* 0x000fe80000100800 */
[----:B----4-:R-:W0:Y:S01]  /*33290*/  LDSM.16.MT88.4 R20, [R9+UR6+0x27c00] ;  /* 0x027c00060914783b */ /* 0x010e220008004200 */
[----:B------:R-:W-:Y:S06]  /*332a0*/  BAR.SYNC.DEFER_BLOCKING 0x0 ;  /* 0x0000000000007b1d */ /* 0x000fec0000010000 */
[----:B---3--:R1:W-:Y:S04]  /*332b0*/  STL.64 [R1+0x2d50], R16 ;  /* 0x002d501001007387 */ /* 0x0083e80000100a00 */
[----:B-1----:R-:W2:Y:S04]  /*332c0*/  LDL.LU R16, [R1+0xc0] ;  /* 0x0000c00001107983 */ /* 0x002ea80000300800 */
[----:B------:R-:W2:Y:S04]  /*332d0*/  LDL.LU R17, [R1+0xc4] ;  /* 0x0000c40001117983 */ /* 0x000ea80000300800 */
[----:B------:R-:W3:Y:S04]  /*332e0*/  LDL.LU R18, [R1+0xc8] ;  /* 0x0000c80001127983 */ /* 0x000ee80000300800 */
[----:B------:R-:W3:Y:S01]  /*332f0*/  LDL.LU R19, [R1+0xcc] ;  /* 0x0000cc0001137983 */ /* 0x000ee20000300800 */
[----:B------:R-:W-:Y:S03]  /*33300*/  HMMA.16816.F32 R8, R4, R10, R12 ;  /* 0x0000000a0408723c */ /* 0x000fe6000000180c */
[----:B---3--:R-:W-:Y:S04]  /*33310*/  STL.64 [R1+0x2d60], R18 ;  /* 0x002d601201007387 */ /* 0x008fe80000100a00 */
[----:B--2---:R1:W-:Y:S04]  /*33320*/  STL.64 [R1+0x2d58], R16 ;  /* 0x002d581001007387 */ /* 0x0043e80000100a00 */
[----:B-1----:R-:W2:Y:S04]  /*33330*/  LDL.LU R16, [R1+0xd0] ;  /* 0x0000d00001107983 */ /* 0x002ea80000300800 */
[----:B------:R-:W2:Y:S04]  /*33340*/  LDL.LU R17, [R1+0xd4] ;  /* 0x0000d40001117983 */ /* 0x000ea80000300800 */
[----:B------:R-:W3:Y:S04]  /*33350*/  LDL.LU R18, [R1+0xd8] ;  /* 0x0000d80001127983 */ /* 0x000ee80000300800 */
[----:B------:R-:W3:Y:S04]  /*33360*/  LDL.LU R19, [R1+0xdc] ;  /* 0x0000dc0001137983 */ /* 0x000ee80000300800 */
[----:B---3--:R-:W-:Y:S04]  /*33370*/  STL.64 [R1+0x2d70], R18 ;  /* 0x002d701201007387 */ /* 0x008fe80000100a00 */
[----:B--2---:R1:W-:Y:S04]  /*33380*/  STL.64 [R1+0x2d68], R16 ;  /* 0x002d681001007387 */ /* 0x0043e80000100a00 */
[----:B-1----:R-:W2:Y:S04]  /*33390*/  LDL.LU R16, [R1+0xe0] ;  /* 0x0000e00001107983 */ /* 0x002ea80000300800 */
[----:B------:R-:W2:Y:S04]  /*333a0*/  LDL.LU R17, [R1+0xe4] ;  /* 0x0000e40001117983 */ /* 0x000ea80000300800 */
[----:B------:R-:W2:Y:S04]  /*333b0*/  LDL.LU R18, [R1+0xe8] ;  /* 0x0000e80001127983 */ /* 0x000ea80000300800 */
[----:B------:R-:W2:Y:S04]  /*333c0*/  LDL.LU R19, [R1+0xec] ;  /* 0x0000ec0001137983 */ /* 0x000ea80000300800 */
[----:B0-----:R-:W-:Y:S04]  /*333d0*/  STL [R1+0x2c78], R20 ;  /* 0x002c781401007387 */ /* 0x001fe80000100800 */
[----:B------:R0:W-:Y:S04]  /*333e0*/  STL [R1+0x2c74], R21 ;  /* 0x002c741501007387 */ /* 0x0001e80000100800 */
[----:B------:R1:W-:Y:S04]  /*333f0*/  STL [R1+0x2c70], R22 ;  /* 0x002c701601007387 */ /* 0x0003e80000100800 */
[----:B------:R-:W-:Y:S01]  /*33400*/  STL [R1+0x2c5c], R23 ;  /* 0x002c5c1701007387 */ /* 0x000fe20000100800 */
[----:B0-----:R-:W-:-:S02]  /*33410*/  MOV R21, R11 ;  /* 0x0000000b00157202 */ /* 0x001fc40000000f00 */
[----:B-1----:R-:W-:Y:S02]  /*33420*/  MOV R22, R10 ;  /* 0x0000000a00167202 */ /* 0x002fe40000000f00 */
[----:B------:R-:W2:Y:S01]  /*33430*/  LDL.LU.64 R10, [R1+0x2d78] ;  /* 0x002d7800010a7983 */ /* 0x000ea20000300a00 */
[----:B------:R-:W-:-:S05]  /*33440*/  MOV R15, R8 ;  /* 0x00000008000f7202 */ /* 0x000fca0000000f00 */
[----:B------:R0:W-:Y:S04]  /*33450*/  STL [R1+0x2d2c], R15 ;  /* 0x002d2c0f01007387 */ /* 0x0001e80000100800 */
[----:B0-----:R-:W3:Y:S01]  /*33460*/  LDL.LU.64 R14, [R1+0x138] ;  /* 0x00013800010e7983 */ /* 0x001ee20000300a00 */
[----:B--2---:R-:W-:-:S15]  /*33470*/  HMMA.16816.F32 R16, R24, R10, R16 ;  /* 0x0000000a1810723c */ /* 0x004fde0000001810 */
[----:B------:R-:W-:-:S09]  /*33480*/  NOP ;  /* 0x0000000000007918 */ /* 0x000fd20000000000 */
[----:B------:R-:W-:Y:S02]  /*33490*/  MOV R3, R18 ;  /* 0x0000001200037202 */ /* 0x000fe40000000f00 */
[----:B------:R-:W-:Y:S01]  /*334a0*/  MOV R2, R19 ;  /* 0x0000001300027202 */ /* 0x000fe20000000f00 */
[----:B------:R-:W-:Y:S01]  /*334b0*/  IMAD.MOV.U32 R28, RZ, RZ, R16 ;  /* 0x000000ffff1c7224 */ /* 0x000fe200078e0010 */
[----:B------:R-:W-:Y:S01]  /*334c0*/  MOV R20, R17 ;  /* 0x0000001100147202 */ /* 0x000fe20000000f00 */
[----:B------:R-:W2:Y:S04]  /*334d0*/  LDL.LU.64 R18, [R1+0x2d70] ;  /* 0x002d700001127983 */ /* 0x000ea80000300a00 */
[----:B------:R-:W2:Y:S01]  /*334e0*/  LDL.LU.64 R16, [R1+0x2d68] ;  /* 0x002d680001107983 */ /* 0x000ea20000300a00 */
[----:B---3--:R-:W-:Y:S01]  /*334f0*/  MOV R8, R14 ;  /* 0x0000000e00087202 */ /* 0x008fe20000000f00 */
[----:B--2---:R-:W-:Y:S02]  /*33500*/  HMMA.16816.F32 R24, R24, R14, R16 ;  /* 0x0000000e1818723c */ /* 0x004fe40000001810 */
[----:B------:R-:W2:Y:S04]  /*33510*/  LDL.LU.64 R18, [R1+0x2d60] ;  /* 0x002d600001127983 */ /* 0x000ea80000300a00 */
[----:B------:R-:W2:Y:S01]  /*33520*/  LDL.LU.64 R16, [R1+0x2d58] ;  /* 0x002d580001107983 */ /* 0x000ea20000300a00 */
[----:B------:R-:W-:-:S15]  /*33530*/  MOV R23, R9 ;  /* 0x0000000900177202 */ /* 0x000fde0000000f00 */
[----:B------:R-:W-:-:S02]  /*33540*/  NOP ;  /* 0x0000000000007918 */ /* 0x000fc40000000000 */
[----:B------:R-:W-:Y:S01]  /*33550*/  MOV R14, R26 ;  /* 0x0000001a000e7202 */ /* 0x000fe20000000f00 */
[----:B------:R-:W-:Y:S02]  /*33560*/  IMAD.MOV.U32 R26, RZ, RZ, R8 ;  /* 0x000000ffff1a7224 */ /* 0x000fe400078e0008 */
[----:B------:R-:W-:Y:S01]  /*33570*/  IMAD.MOV.U32 R0, RZ, RZ, R15 ;  /* 0x000000ffff007224 */ /* 0x000fe200078e000f */
[----:B------:R-:W-:-:S04]  /*33580*/  MOV R29, R27 ;  /* 0x0000001b001d7202 */ /* 0x000fc80000000f00 */
[----:B------:R-:W-:Y:S01]  /*33590*/  MOV R27, R0 ;  /* 0x00000000001b7202 */ /* 0x000fe20000000f00 */
[----:B--2---:R-:W-:Y:S01]  /*335a0*/  HMMA.16816.F32 R8, R4, R10, R16 ;  /* 0x0000000a0408723c */ /* 0x004fe20000001810 */
[----:B------:R-:W2:-:S15]  /*335b0*/  LDL.LU.64 R16, [R1+0x2d50] ;  /* 0x002d500001107983 */ /* 0x000e9e0000300a00 */
[----:B------:R-:W-:-:S08]  /*335c0*/  NOP ;  /* 0x0000000000007918 */ /* 0x000fd00000000000 */
[----:B------:R-:W-:Y:S01]  /*335d0*/  MOV R18, R10 ;  /* 0x0000000a00127202 */ /* 0x000fe20000000f00 */
[----:B------:R-:W-:Y:S01]  /*335e0*/  IMAD.MOV.U32 R19, RZ, RZ, R11 ;  /* 0x000000ffff137224 */ /* 0x000fe200078e000b */
[----:B------:R-:W-:Y:S02]  /*335f0*/  MOV R15, R8 ;  /* 0x00000008000f7202 */ /* 0x000fe40000000f00 */
[----:B------:R-:W-:Y:S01]  /*33600*/  MOV R0, R9 ;  /* 0x0000000900007202 */ /* 0x000fe20000000f00 */
[----:B------:R-:W3:Y:S04]  /*33610*/  LDL.LU.64 R10, [R1+0x2d48] ;  /* 0x002d4800010a7983 */ /* 0x000ee80000300a00 */
[----:B------:R-:W3:Y:S01]  /*33620*/  LDL.LU.64 R8, [R1+0x2d40] ;  /* 0x002d400001087983 */ /* 0x000ee20000300a00 */
[----:B------:R-:W-:-:S02]  /*33630*/  MOV R12, R24 ;  /* 0x00000018000c7202 */ /* 0x000fc40000000f00 */
[----:B------:R-:W-:Y:S02]  /*33640*/  MOV R13, R25 ;  /* 0x00000019000d7202 */ /* 0x000fe40000000f00 */
[----:B---3--:R-:W-:Y:S01]  /*33650*/  HMMA.16816.F32 R24, R4, R26, R8 ;  /* 0x0000001a0418723c */ /* 0x008fe20000001808 */
[----:B------:R-:W3:Y:S04]  /*33660*/  LDL.LU.64 R10, [R1+0x2d38] ;  /* 0x002d3800010a7983 */ /* 0x000ee80000300a00 */
[----:B------:R-:W4:Y:S04]  /*33670*/  LDL.LU.64 R8, [R1+0x2d30] ;  /* 0x002d300001087983 */ /* 0x000f280000300a00 */
[----:B------:R-:W2:Y:S04]  /*33680*/  LDL.LU R4, [R1+0x20] ;  /* 0x0000200001047983 */ /* 0x000ea80000300800 */
[----:B------:R-:W2:Y:S04]  /*33690*/  LDL.LU R5, [R1+0x24] ;  /* 0x0000240001057983 */ /* 0x000ea80000300800 */
[----:B------:R-:W2:Y:S04]  /*336a0*/  LDL.LU R6, [R1+0x28] ;  /* 0x0000280001067983 */ /* 0x000ea80000300800 */
[----:B------:R-:W2:Y:S04]  /*336b0*/  LDL.LU R7, [R1+0x2c] ;  /* 0x00002c0001077983 */ /* 0x000ea80000300800 */
[----:B------:R0:W-:Y:S04]  /*336c0*/  STL.64 [R1+0x2ca0], R26 ;  /* 0x002ca01a01007387 */ /* 0x0001e80000100a00 */
[----:B------:R1:W-:Y:S01]  /*336d0*/  STL.64 [R1+0x2c98], R24 ;  /* 0x002c981801007387 */ /* 0x0003e20000100a00 */
[----:B0-----:R-:W-:-:S02]  /*336e0*/  MOV R26, R18 ;  /* 0x00000012001a7202 */ /* 0x001fc40000000f00 */
[----:B-1----:R-:W-:Y:S02]  /*336f0*/  MOV R24, R15 ;  /* 0x0000000f00187202 */ /* 0x002fe40000000f00 */
[----:B------:R-:W-:Y:S02]  /*33700*/  MOV R27, R19 ;  /* 0x00000013001b7202 */ /* 0x000fe40000000f00 */
[----:B------:R-:W-:Y:S01]  /*33710*/  MOV R25, R0 ;  /* 0x0000000000197202 */ /* 0x000fe20000000f00 */
[----:B---3--:R-:W-:Y:S04]  /*33720*/  STL.64 [R1+0x2cf8], R10 ;  /* 0x002cf80a01007387 */ /* 0x008fe80000100a00 */
[----:B----4-:R0:W-:Y:S01]  /*33730*/  STL.64 [R1+0x2cf0], R8 ;  /* 0x002cf00801007387 */ /* 0x0101e20000100a00 */
[----:B--2---:R-:W-:Y:S03]  /*33740*/  HMMA.16816.F32 R4, R8, R16, R4 ;  /* 0x000000100804723c */ /* 0x004fe60000001804 */
[----:B0-----:R-:W2:Y:S04]  /*33750*/  LDL.LU R8, [R1+0x10] ;  /* 0x0000100001087983 */ /* 0x001ea80000300800 */
[----:B------:R-:W2:Y:S04]  /*33760*/  LDL.LU R9, [R1+0x14] ;  /* 0x0000140001097983 */ /* 0x000ea80000300800 */
[----:B------:R-:W2:Y:S04]  /*33770*/  LDL.LU R10, [R1+0x18] ;  /* 0x00001800010a7983 */ /* 0x000ea80000300800 */
[----:B------:R-:W2:Y:S04]  /*33780*/  LDL.LU R11, [R1+0x1c] ;  /* 0x00001c00010b7983 */ /* 0x000ea80000300800 */
[----:B------:R-:W3:Y:S04]  /*33790*/  LDL.LU R15, [R1+0x2d2c] ;  /* 0x002d2c00010f7983 */ /* 0x000ee80000300800 */
[----:B------:R-:W4:Y:S04]  /*337a0*/  LDL.LU R0, [R1+0x2d28] ;  /* 0x002d280001007983 */ /* 0x000f280000300800 */
[----:B------:R-:W2:Y:S04]  /*337b0*/  LDL.LU R18, [R1+0x2d24] ;  /* 0x002d240001127983 */ /* 0x000ea80000300800 */
[----:B------:R-:W2:Y:S04]  /*337c0*/  LDL.LU R19, [R1+0x2d20] ;  /* 0x002d200001137983 */ /* 0x000ea80000300800 */
[----:B------:R0:W-:Y:S04]  /*337d0*/  STL.64 [R1+0x2cb0], R26 ;  /* 0x002cb01a01007387 */ /* 0x0001e80000100a00 */
[----:B------:R1:W-:Y:S01]  /*337e0*/  STL.64 [R1+0x2ca8], R24 ;  /* 0x002ca81801007387 */ /* 0x0003e20000100a00 */
[----:B0-----:R-:W-:Y:S01]  /*337f0*/  MOV R26, R14 ;  /* 0x0000000e001a7202 */ /* 0x001fe20000000f00 */
[----:B-1----:R-:W-:Y:S01]  /*33800*/  IMAD.MOV.U32 R24, RZ, RZ, R12 ;  /* 0x000000ffff187224 */ /* 0x002fe200078e000c */
[----:B------:R-:W-:Y:S01]  /*33810*/  MOV R27, R29 ;  /* 0x0000001d001b7202 */ /* 0x000fe20000000f00 */
[----:B------:R-:W3:Y:S01]  /*33820*/  LDL.LU R12, [R1+0x2d1c] ;  /* 0x002d1c00010c7983 */ /* 0x000ee20000300800 */
[----:B------:R-:W-:-:S03]  /*33830*/  MOV R25, R13 ;  /* 0x0000000d00197202 */ /* 0x000fc60000000f00 */
[----:B------:R-:W4:Y:S04]  /*33840*/  LDL.LU R13, [R1+0x2d18] ;  /* 0x002d1800010d7983 */ /* 0x000f280000300800 */
[----:B------:R-:W2:Y:S04]  /*33850*/  LDL.LU R14, [R1+0x2d14] ;  /* 0x002d1400010e7983 */ /* 0x000ea80000300800 */
[----:B------:R-:W2:Y:S04]  /*33860*/  LDL.LU R29, [R1+0x2d10] ;  /* 0x002d1000011d7983 */ /* 0x000ea80000300800 */
[----:B------:R-:W-:Y:S04]  /*33870*/  STL.64 [R1+0x2cc0], R26 ;  /* 0x002cc01a01007387 */ /* 0x000fe80000100a00 */
[----:B------:R0:W-:Y:S04]  /*33880*/  STL.64 [R1+0x2cb8], R24 ;  /* 0x002cb81801007387 */ /* 0x0001e80000100a00 */
[----:B0-----:R-:W4:Y:S01]  /*33890*/  LDL R24, [R1+0x70] ;  /* 0x0000700001187983 */ /* 0x001f220000100800 */
[----:B---3--:R-:W-:-:S03]  /*338a0*/  MOV R25, R12 ;  /* 0x0000000c00197202 */ /* 0x008fc60000000f00 */
[----:B------:R-:W3:Y:S04]  /*338b0*/  LDL.LU R12, [R1+0x2d0c] ;  /* 0x002d0c00010c7983 */ /* 0x000ee80000300800 */
[----:B----4-:R0:W-:Y:S02]  /*338c0*/  STL.64 [R1+0x2cd0], R24 ;  /* 0x002cd01801007387 */ /* 0x0101e40000100a00 */
[----:B0-----:R-:W-:Y:S01]  /*338d0*/  IMAD.MOV.U32 R24, RZ, RZ, R13 ;  /* 0x000000ffff187224 */ /* 0x001fe200078e000d */
[----:B--2---:R-:W-:Y:S01]  /*338e0*/  MOV R25, R14 ;  /* 0x0000000e00197202 */ /* 0x004fe20000000f00 */
[----:B------:R-:W3:Y:S04]  /*338f0*/  LDL.LU R13, [R1+0x2d08] ;  /* 0x002d0800010d7983 */ /* 0x000ee80000300800 */
[----:B------:R-:W3:Y:S04]  /*33900*/  LDL.LU R14, [R1+0x2d04] ;  /* 0x002d0400010e7983 */ /* 0x000ee80000300800 */
[----:B------:R-:W-:Y:S04]  /*33910*/  STL [R1+0x2c84], R5 ;  /* 0x002c840501007387 */ /* 0x000fe80000100800 */
[----:B------:R-:W-:Y:S04]  /*33920*/  STL [R1+0x2c80], R6 ;  /* 0x002c800601007387 */ /* 0x000fe80000100800 */
[----:B------:R-:W-:Y:S04]  /*33930*/  STL [R1+0x2c7c], R7 ;  /* 0x002c7c0701007387 */ /* 0x000fe80000100800 */
[----:B------:R0:W-:Y:S02]  /*33940*/  STL [R1+0x2cd8], R4 ;  /* 0x002cd80401007387 */ /* 0x0001e40000100800 */
[----:B0-----:R-:W-:-:S02]  /*33950*/  MOV R4, R15 ;  /* 0x0000000f00047202 */ /* 0x001fc40000000f00 */
[----:B------:R-:W3:Y:S01]  /*33960*/  LDL.LU R15, [R1+0x2d00] ;  /* 0x002d0000010f7983 */ /* 0x000ee20000300800 */
[----:B------:R-:W-:Y:S01]  /*33970*/  MOV R6, R22 ;  /* 0x0000001600067202 */ /* 0x000fe20000000f00 */
[----:B------:R-:W-:Y:S01]  /*33980*/  IMAD.MOV.U32 R7, RZ, RZ, R21 ;  /* 0x000000ffff077224 */ /* 0x000fe200078e0015 */
[----:B------:R-:W-:-:S04]  /*33990*/  MOV R5, R23 ;  /* 0x0000001700057202 */ /* 0x000fc80000000f00 */
[----:B------:R0:W-:Y:S04]  /*339a0*/  STL.64 [R1+0x2ce8], R6 ;  /* 0x002ce80601007387 */ /* 0x0001e80000100a00 */
[----:B------:R1:W-:Y:S01]  /*339b0*/  STL.64 [R1+0x2ce0], R4 ;  /* 0x002ce00401007387 */ /* 0x0003e20000100a00 */
[----:B0-----:R-:W-:-:S03]  /*339c0*/  MOV R7, R0 ;  /* 0x0000000000077202 */ /* 0x001fc60000000f00 */
[----:B-1----:R-:W2:Y:S01]  /*339d0*/  LDL.LU R4, [R1+0x60] ;  /* 0x0000600001047983 */ /* 0x002ea20000300800 */
[----:B------:R-:W-:Y:S02]  /*339e0*/  MOV R5, R19 ;  /* 0x0000001300057202 */ /* 0x000fe40000000f00 */
        /* <DEDUP_REMOVED lines=8> */
[----:B------:R-:W2:Y:S02]  /*33a70*/  LDL.LU.64 R8, [R1+0x2cf0] ;  /* 0x002cf00001087983 */ /* 0x000ea40000300a00 */
[----:B--2---:R-:W-:-:S15]  /*33a80*/  HMMA.16816.F32 R4, R8, R24, R4 ;  /* 0x000000180804723c */ /* 0x004fde0000001804 */
[----:B------:R-:W-:-:S09]  /*33a90*/  NOP ;  /* 0x0000000000007918 */ /* 0x000fd20000000000 */
[----:B------:R-:W-:Y:S01]  /*33aa0*/  IMAD.MOV.U32 R16, RZ, RZ, R6 ;  /* 0x000000ffff107224 */ /* 0x000fe200078e0006 */
[----:B------:R-:W-:Y:S02]  /*33ab0*/  MOV R17, R7 ;  /* 0x0000000700117202 */ /* 0x000fe40000000f00 */
[----:B------:R-:W-:Y:S02]  /*33ac0*/  MOV R21, R4 ;  /* 0x0000000400157202 */ /* 0x000fe40000000f00 */
[----:B------:R-:W-:Y:S01]  /*33ad0*/  MOV R22, R5 ;  /* 0x0000000500167202 */ /* 0x000fe20000000f00 */
[----:B------:R-:W2:Y:S04]  /*33ae0*/  LDL.LU.64 R6, [R1+0x2ce8] ;  /* 0x002ce80001067983 */ /* 0x000ea80000300a00 */
[----:B------:R-:W2:Y:S04]  /*33af0*/  LDL.LU.64 R4, [R1+0x2ce0] ;  /* 0x002ce00001047983 */ /* 0x000ea80000300a00 */
[----:B------:R-:W-:Y:S04]  /*33b00*/  STL.64 [R1+0x2c90], R18 ;  /* 0x002c901201007387 */ /* 0x000fe80000100a00 */
[----:B------:R0:W-:Y:S04]  /*33b10*/  STL.64 [R1+0x2c88], R16 ;  /* 0x002c881001007387 */ /* 0x0001e80000100a00 */
[----:B0-----:R-:W3:Y:S01]  /*33b20*/  LDL.LU R16, [R1+0xa0] ;  /* 0x0000a00001107983 */ /* 0x001ee20000300800 */
[----:B------:R-:W-:Y:S01]  /*33b30*/  MOV R17, R29 ;  /* 0x0000001d00117202 */ /* 0x000fe20000000f00 */
[----:B--2---:R-:W-:Y:S04]  /*33b40*/  HMMA.16816.F32 R24, R12, R24, R4 ;  /* 0x000000180c18723c */ /* 0x004fe80000001804 */
[----:B---3--:R0:W-:Y:S04]  /*33b50*/  STL.64 [R1+0x2cc8], R16 ;  /* 0x002cc81001007387 */ /* 0x0081e80000100a00 */
[----:B------:R-:W2:-:S15]  /*33b60*/  LDL.LU R4, [R1+0x2cd8] ;  /* 0x002cd80001047983 */ /* 0x000e9e0000300800 */
[----:B------:R-:W-:-:S01]  /*33b70*/  NOP ;  /* 0x0000000000007918 */ /* 0x000fc20000000000 */
[----:B------:R-:W-:Y:S02]  /*33b80*/  MOV R5, R24 ;  /* 0x0000001800057202 */ /* 0x000fe40000000f00 */
[----:B------:R-:W-:Y:S02]  /*33b90*/  MOV R6, R25 ;  /* 0x0000001900067202 */ /* 0x000fe40000000f00 */
[----:B------:R-:W3:Y:S01]  /*33ba0*/  LDL.LU.64 R24, [R1+0x2cd0] ;  /* 0x002cd00001187983 */ /* 0x000ee20000300a00 */
[----:B0-----:R-:W-:Y:S02]  /*33bb0*/  MOV R16, R28 ;  /* 0x0000001c00107202 */ /* 0x001fe40000000f00 */
[----:B------:R-:W-:Y:S01]  /*33bc0*/  MOV R17, R20 ;  /* 0x0000001400117202 */ /* 0x000fe20000000f00 */
[----:B------:R-:W-:Y:S01]  /*33bd0*/  IMAD.MOV.U32 R18, RZ, RZ, R3 ;  /* 0x000000ffff127224 */ /* 0x000fe200078e0003 */
[----:B------:R-:W-:Y:S02]  /*33be0*/  MOV R19, R2 ;  /* 0x0000000200137202 */ /* 0x000fe40000000f00 */
[----:B------:R-:W-:Y:S01]  /*33bf0*/  MOV R7, R26 ;  /* 0x0000001a00077202 */ /* 0x000fe20000000f00 */
[----:B------:R-:W-:-:S04]  /*33c00*/  IMAD.MOV.U32 R20, RZ, RZ, R27 ;  /* 0x000000ffff147224 */ /* 0x000fc800078e001b */
[----:B---3--:R-:W-:Y:S01]  /*33c10*/  HMMA.16816.F32 R24, R8, R24, R16 ;  /* 0x000000180818723c */ /* 0x008fe20000001810 */
[----:B------:R-:W3:-:S15]  /*33c20*/  LDL.LU.64 R16, [R1+0x2cc8] ;  /* 0x002cc80001107983 */ /* 0x000ede0000300a00 */
[----:B------:R-:W-:-:S08]  /*33c30*/  NOP ;  /* 0x0000000000007918 */ /* 0x000fd00000000000 */
[----:B------:R-:W-:Y:S02]  /*33c40*/  MOV R29, R26 ;  /* 0x0000001a001d7202 */ /* 0x000fe40000000f00 */
[----:B------:R-:W-:Y:S02]  /*33c50*/  MOV R3, R27 ;  /* 0x0000001b00037202 */ /* 0x000fe40000000f00 */
[----:B------:R-:W-:Y:S02]  /*33c60*/  MOV R28, R24 ;  /* 0x00000018001c7202 */ /* 0x000fe40000000f00 */
[----:B------:R-:W-:Y:S01]  /*33c70*/  MOV R2, R25 ;  /* 0x0000001900027202 */ /* 0x000fe20000000f00 */
[----:B------:R-:W3:Y:S04]  /*33c80*/  LDL.LU.64 R26, [R1+0x2cc0] ;  /* 0x002cc000011a7983 */ /* 0x000ee80000300a00 */
[----:B------:R-:W3:Y:S02]  /*33c90*/  LDL.LU.64 R24, [R1+0x2cb8] ;  /* 0x002cb80001187983 */ /* 0x000ee40000300a00 */
[----:B---3--:R-:W-:Y:S02]  /*33ca0*/  HMMA.16816.F32 R8, R8, R16, R24 ;  /* 0x000000100808723c */ /* 0x008fe40000001818 */
[----:B------:R-:W3:Y:S04]  /*33cb0*/  LDL.LU.64 R26, [R1+0x2cb0] ;  /* 0x002cb000011a7983 */ /* 0x000ee80000300a00 */
[----:B------:R-:W3:-:S15]  /*33cc0*/  LDL.LU.64 R24, [R1+0x2ca8] ;  /* 0x002ca80001187983 */ /* 0x000ede0000300a00 */
[----:B------:R-:W-:-:S02]  /*33cd0*/  NOP ;  /* 0x0000000000007918 */ /* 0x000fc40000000000 */
[----:B------:R-:W-:Y:S04]  /*33ce0*/  STL.64 [R1+0x2c10], R10 ;  /* 0x002c100a01007387 */ /* 0x000fe80000100a00 */
[----:B------:R0:W-:Y:S04]  /*33cf0*/  STL.64 [R1+0x2c08], R8 ;  /* 0x002c080801007387 */ /* 0x0001e80000100a00 */
[----:B0-----:R-:W3:Y:S04]  /*33d00*/  LDL.LU.64 R8, [R1+0x70] ;  /* 0x0000700001087983 */ /* 0x001ee80000300a00 */
[----:B------:R-:W4:Y:S01]  /*33d10*/  LDL.LU.64 R10, [R1+0x78] ;  /* 0x00007800010a7983 */ /* 0x000f220000300a00 */
[----:B---3--:R-:W-:Y:S03]  /*33d20*/  HMMA.16816.F32 R24, R12, R8, R24 ;  /* 0x000000080c18723c */ /* 0x008fe60000001818 */
[----:B----4-:R-:W-:Y:S04]  /*33d30*/  STL [R1+0x2c1c], R10 ;  /* 0x002c1c0a01007387 */ /* 0x010fe80000100800 */
[----:B------:R-:W-:-:S15]  /*33d40*/  STL [R1+0x2c18], R11 ;  /* 0x002c180b01007387 */ /* 0x000fde0000100800 */
[----:B------:R-:W-:-:S01]  /*33d50*/  NOP ;  /* 0x0000000000007918 */ /* 0x000fc20000000000 */
[----:B------:R0:W-:Y:S01]  /*33d60*/  STL.64 [R1+0x60], R24 ;  /* 0x0000601801007387 */ /* 0x0001e20000100a00 */
[----:B------:R-:W-:Y:S01]  /*33d70*/  IMAD.MOV.U32 R9, RZ, RZ, R26 ;  /* 0x000000ffff097224 */ /* 0x000fe200078e001a */
[----:B------:R-:W-:Y:S02]  /*33d80*/  MOV R8, R27 ;  /* 0x0000001b00087202 */ /* 0x000fe40000000f00 */
[----:B------:R-:W3:Y:S04]  /*33d90*/  LDL.LU.64 R26, [R1+0x2ca0] ;  /* 0x002ca000011a7983 */ /* 0x000ee80000300a00 */
[----:B0-----:R-:W3:Y:S04]  /*33da0*/  LDL.LU.64 R24, [R1+0x2c98] ;  /* 0x002c980001187983 */ /* 0x001ee80000300a00 */
[----:B------:R-:W4:Y:S01]  /*33db0*/  LDL.LU.64 R18, [R1+0x2c90] ;  /* 0x002c900001127983 */ /* 0x000f220000300a00 */
[----:B---3--:R-:W-:Y:S03]  /*33dc0*/  HMMA.16816.F32 R12, R12, R16, R24 ;  /* 0x000000100c0c723c */ /* 0x008fe60000001818 */
[----:B------:R-:W3:-:S15]  /*33dd0*/  LDL.LU.64 R16, [R1+0x2c88] ;  /* 0x002c880001107983 */ /* 0x000ede0000300a00 */
[----:B------:R-:W-:-:S05]  /*33de0*/  NOP ;  /* 0x0000000000007918 */ /* 0x000fca0000000000 */
[----:B------:R-:W-:Y:S01]  /*33df0*/  STL [R1+0x50], R12 ;  /* 0x0000500c01007387 */ /* 0x000fe20000100800 */
[----:B------:R-:W-:Y:S02]  /*33e00*/  MOV R10, R13 ;  /* 0x0000000d000a7202 */ /* 0x000fe40000000f00 */
[----:B------:R-:W-:Y:S01]  /*33e10*/  MOV R11, R14 ;  /* 0x0000000e000b7202 */ /* 0x000fe20000000f00 */
[----:B------:R0:W-:Y:S04]  /*33e20*/  STL [R1+0x5c], R15 ;  /* 0x00005c0f01007387 */ /* 0x0001e80000100800 */
[----:B------:R-:W2:Y:S04]  /*33e30*/  LDL.LU R14, [R1+0x98] ;  /* 0x00009800010e7983 */ /* 0x000ea80000300800 */
[----:B0-----:R-:W2:Y:S04]  /*33e40*/  LDL.LU R15, [R1+0x9c] ;  /* 0x00009c00010f7983 */ /* 0x001ea80000300800 */
[----:B------:R0:W-:Y:S04]  /*33e50*/  STL.64 [R1+0x2c28], R10 ;  /* 0x002c280a01007387 */ /* 0x0001e80000100a00 */
[----:B------:R1:W-:Y:S01]  /*33e60*/  STL.64 [R1+0x2c20], R8 ;  /* 0x002c200801007387 */ /* 0x0003e20000100a00 */
[----:B0-----:R-:W-:-:S02]  /*33e70*/  MOV R10, R7 ;  /* 0x00000007000a7202 */ /* 0x001fc40000000f00 */
[----:B-1----:R-:W-:Y:S02]  /*33e80*/  MOV R8, R5 ;  /* 0x0000000500087202 */ /* 0x002fe40000000f00 */
[----:B------:R-:W-:Y:S01]  /*33e90*/  MOV R11, R20 ;  /* 0x00000014000b7202 */ /* 0x000fe20000000f00 */
[----:B------:R-:W2:Y:S01]  /*33ea0*/  LDL.LU R5, [R1+0x2c84] ;  /* 0x002c840001057983 */ /* 0x000ea20000300800 */
[----:B------:R-:W-:-:S03]  /*33eb0*/  IMAD.MOV.U32 R9, RZ, RZ, R6 ;  /* 0x000000ffff097224 */ /* 0x000fc600078e0006 */
[----:B------:R-:W2:Y:S04]  /*33ec0*/  LDL.LU R6, [R1+0x2c80] ;  /* 0x002c800001067983 */ /* 0x000ea80000300800 */
[----:B------:R-:W2:Y:S04]  /*33ed0*/  LDL.LU R7, [R1+0x2c7c] ;  /* 0x002c7c0001077983 */ /* 0x000ea80000300800 */
[----:B------:R-:W2:Y:S04]  /*33ee0*/  LDL.LU R20, [R1+0x2c78] ;  /* 0x002c780001147983 */ /* 0x000ea80000300800 */
[----:B------:R-:W-:Y:S04]  /*33ef0*/  STL.64 [R1+0x2c38], R10 ;  /* 0x002c380a01007387 */ /* 0x000fe80000100a00 */
[----:B------:R0:W-:Y:S02]  /*33f00*/  STL.64 [R1+0x2c30], R8 ;  /* 0x002c300801007387 */ /* 0x0001e40000100a00 */
[----:B0-----:R-:W-:-:S02]  /*33f10*/  MOV R8, R21 ;  /* 0x0000001500087202 */ /* 0x001fc40000000f00 */
[----:B------:R-:W-:Y:S01]  /*33f20*/  MOV R9, R22 ;  /* 0x0000001600097202 */ /* 0x000fe20000000f00 */
[----:B------:R-:W2:Y:S04]  /*33f30*/  LDL.LU R21, [R1+0x2c74] ;  /* 0x002c740001157983 */ /* 0x000ea80000300800 */
[----:B------:R-:W2:Y:S01]  /*33f40*/  LDL.LU R22, [R1+0x2c70] ;  /* 0x002c700001167983 */ /* 0x000ea20000300800 */
[----:B---3--:R-:W-:Y:S01]  /*33f50*/  IMAD.MOV.U32 R10, RZ, RZ, R16 ;  /* 0x000000ffff0a7224 */ /* 0x008fe200078e0010 */
[----:B------:R-:W-:Y:S02]  /*33f60*/  MOV R11, R17 ;  /* 0x00000011000b7202 */ /* 0x000fe40000000f00 */
[----:B------:R-:W2:Y:S04]  /*33f70*/  LDL.LU R16, [R1+0x2c6c] ;  /* 0x002c6c0001107983 */ /* 0x000ea80000300800 */
[----:B------:R-:W2:Y:S04]  /*33f80*/  LDL.LU R17, [R1+0x2c68] ;  /* 0x002c680001117983 */ /* 0x000ea80000300800 */
[----:B------:R-:W-:Y:S04]  /*33f90*/  STL.64 [R1+0x2c48], R10 ;  /* 0x002c480a01007387 */ /* 0x000fe80000100a00 */
[----:B------:R4:W-:Y:S02]  /*33fa0*/  STL.64 [R1+0x2c40], R8 ;  /* 0x002c400801007387 */ /* 0x0009e40000100a00 */
[----:B----4-:R-:W-:-:S02]  /*33fb0*/  MOV R8, R18 ;  /* 0x0000001200087202 */ /* 0x010fc40000000f00 */
[----:B------:R-:W-:Y:S01]  /*33fc0*/  MOV R9, R19 ;  /* 0x0000001300097202 */ /* 0x000fe20000000f00 */
[----:B------:R-:W2:Y:S04]  /*33fd0*/  LDL.LU R18, [R1+0x2c64] ;  /* 0x002c640001127983 */ /* 0x000ea80000300800 */
[----:B------:R-:W2:Y:S01]  /*33fe0*/  LDL.LU R19, [R1+0x2c60] ;  /* 0x002c600001137983 */ /* 0x000ea20000300800 */
[----:B------:R-:W-:-:S03]  /*33ff0*/  MOV R10, R23 ;  /* 0x00000017000a7202 */ /* 0x000fc60000000f00 */
[----:B------:R-:W3:Y:S01]  /*34000*/  LDL.LU R23, [R1+0x2c5c] ;  /* 0x002c5c0001177983 */ /* 0x000ee20000300800 */
[----:B------:R-:W-:-:S03]  /*34010*/  IMAD.MOV.U32 R11, RZ, RZ, R0 ;  /* 0x000000ffff0b7224 */ /* 0x000fc600078e0000 */
[----:B------:R-:W4:Y:S01]  /*34020*/  LDL.LU R0, [R1+0x2c58] ;  /* 0x002c580001007983 */ /* 0x000f220000300800 */
[----:B------:R-:W-:Y:S02]  /*34030*/  MOV R24, R28 ;  /* 0x0000001c00187202 */ /* 0x000fe40000000f00 */
[----:B------:R-:W-:Y:S01]  /*34040*/  MOV R25, R2 ;  /* 0x0000000200197202 */ /* 0x000fe20000000f00 */
[----:B------:R-:W4:Y:S04]  /*34050*/  LDL.LU R28, [R1+0x2c54] ;  /* 0x002c5400011c7983 */ /* 0x000f280000300800 */
[----:B------:R-:W4:Y:S01]  /*34060*/  LDL.LU R2, [R1+0x2c50] ;  /* 0x002c500001027983 */ /* 0x000f220000300800 */
[----:B------:R-:W-:Y:S01]  /*34070*/  MOV R26, R29 ;  /* 0x0000001d001a7202 */ /* 0x000fe20000000f00 */
[-C--:B--2---:R-:W-:Y:S06]  /*34080*/  HMMA.16816.F32 R4, R16, R14.reuse, R4 ;  /* 0x0000000e1004723c */ /* 0x084fec0000001804 */
[----:B---3--:R-:W-:-:S15]  /*34090*/  HMMA.16816.F32 R12, R20, R14, R8 ;  /* 0x0000000e140c723c */ /* 0x008fde0000001808 */
[----:B------:R-:W-:-:S02]  /*340a0*/  NOP ;  /* 0x0000000000007918 */ /* 0x000fc40000000000 */
[----:B------:R-:W-:Y:S04]  /*340b0*/  STL.64 [R1+0x10], R4 ;  /* 0x0000100401007387 */ /* 0x000fe80000100a00 */
[----:B------:R0:W-:Y:S01]  /*340c0*/  STL.64 [R1+0x18], R6 ;  /* 0x0000180601007387 */ /* 0x0001e20000100a00 */
[----:B------:R-:W-:-:S03]  /*340d0*/  MOV R29, R6 ;  /* 0x00000006001d7202 */ /* 0x000fc60000000f00 */
[----:B0-----:R-:W2:Y:S04]  /*340e0*/  LDL.LU R6, [R1+0x48] ;  /* 0x0000480001067983 */ /* 0x001ea80000300800 */
[----:B------:R-:W2:Y:S04]  /*340f0*/  LDL.LU.64 R10, [R1+0x2c48] ;  /* 0x002c4800010a7983 */ /* 0x000ea80000300a00 */
[----:B------:R-:W2:Y:S01]  /*34100*/  LDL.LU.64 R8, [R1+0x2c40] ;  /* 0x002c400001087983 */ /* 0x000ea20000300a00 */
[----:B----4-:R-:W-:-:S03]  /*34110*/  MOV R7, R28 ;  /* 0x0000001c00077202 */ /* 0x010fc60000000f00 */
[----:B------:R0:W-:Y:S04]  /*34120*/  STL.64 [R1+0x2be0], R14 ;  /* 0x002be00e01007387 */ /* 0x0001e80000100a00 */
[----:B------:R-:W-:Y:S01]  /*34130*/  STL.64 [R1+0x2bd8], R12 ;  /* 0x002bd80c01007387 */ /* 0x000fe20000100a00 */
[----:B0-----:R-:W-:Y:S02]  /*34140*/  MOV R15, R0 ;  /* 0x00000000000f7202 */ /* 0x001fe40000000f00 */
[----:B------:R-:W-:Y:S01]  /*34150*/  MOV R14, R2 ;  /* 0x00000002000e7202 */ /* 0x000fe20000000f00 */
[----:B--2---:R-:W-:-:S15]  /*34160*/  HMMA.16816.F32 R8, R16, R6, R8 ;  /* 0x000000061008723c */ /* 0x004fde0000001808 */
[----:B------:R-:W-:-:S08]  /*34170*/  NOP ;  /* 0x0000000000007918 */ /* 0x000fd00000000000 */
[----:B------:R0:W-:Y:S01]  /*34180*/  STL [R1+0xc], R11 ;  /* 0x00000c0b01007387 */ /* 0x0001e20000100800 */
[----:B------:R-:W-:Y:S01]  /*34190*/  MOV R0, R10 ;  /* 0x0000000a00007202 */ /* 0x000fe20000000f00 */
[----:B------:R-:W-:Y:S01]  /*341a0*/  IMAD.MOV.U32 R28, RZ, RZ, R8 ;  /* 0x000000ffff1c7224 */ /* 0x000fe200078e0008 */
[----:B------:R-:W-:Y:S01]  /*341b0*/  MOV R2, R9 ;  /* 0x0000000900027202 */ /* 0x000fe20000000f00 */
[----:B0-----:R-:W2:Y:S04]  /*341c0*/  LDL.LU.64 R10, [R1+0x2c38] ;  /* 0x002c3800010a7983 */ /* 0x001ea80000300a00 */
[----:B------:R-:W2:Y:S01]  /*341d0*/  LDL.LU.64 R8, [R1+0x2c30] ;  /* 0x002c300001087983 */ /* 0x000ea20000300a00 */
[----:B------:R-:W-:Y:S01]  /*341e0*/  MOV R27, R3 ;  /* 0x00000003001b7202 */ /* 0x000fe20000000f00 */
[----:B------:R-:W-:-:S02]  /*341f0*/  IMAD.MOV.U32 R3, RZ, RZ, R5 ;  /* 0x000000ffff037224 */ /* 0x000fc400078e0005 */
[----:B--2---:R-:W-:Y:S01]  /*34200*/  HMMA.16816.F32 R4, R20, R6, R8 ;  /* 0x000000061404723c */ /* 0x004fe20000001808 */
[----:B------:R-:W2:Y:S04]  /*34210*/  LDL.LU.64 R10, [R1+0x2c28] ;  /* 0x002c2800010a7983 */ /* 0x000ea80000300a00 */
[----:B------:R-:W3:-:S15]  /*34220*/  LDL.LU.64 R8, [R1+0x2c20] ;  /* 0x002c200001087983 */ /* 0x000ede0000300a00 */
[----:B------:R-:W-:-:S03]  /*34230*/  NOP ;  /* 0x0000000000007918 */ /* 0x000fc60000000000 */
[----:B------:R0:W-:Y:S04]  /*34240*/  STL [R1+0x2bd0], R7 ;  /* 0x002bd00701007387 */ /* 0x0001e80000100800 */
[----:B0-----:R-:W4:Y:S04]  /*34250*/  LDL R7, [R1+0x1c] ;  /* 0x00001c0001077983 */ /* 0x001f280000100800 */
[----:B----4-:R2:W-:Y:S04]  /*34260*/  STL.64 [R1+0x2bf0], R6 ;  /* 0x002bf00601007387 */ /* 0x0105e80000100a00 */
[----:B------:R0:W-:Y:S01]  /*34270*/  STL.64 [R1+0x2be8], R4 ;  /* 0x002be80401007387 */ /* 0x0001e20000100a00 */
[----:B--2---:R-:W-:-:S03]  /*34280*/  MOV R6, R11 ;  /* 0x0000000b00067202 */ /* 0x004fc60000000f00 */
[----:B0-----:R-:W2:Y:S01]  /*34290*/  LDL.LU R4, [R1+0x50] ;  /* 0x0000500001047983 */ /* 0x001ea20000300800 */
[----:B------:R-:W-:-:S03]  /*342a0*/  MOV R5, R10 ;  /* 0x0000000a00057202 */ /* 0x000fc60000000f00 */
[----:B------:R-:W4:Y:S04]  /*342b0*/  LDL.LU R10, [R1+0x2c1c] ;  /* 0x002c1c00010a7983 */ /* 0x000f280000300800 */
[----:B------:R-:W4:Y:S04]  /*342c0*/  LDL.LU R11, [R1+0x2c18] ;  /* 0x002c1800010b7983 */ /* 0x000f280000300800 */
[----:B------:R-:W3:Y:S04]  /*342d0*/  LDL.LU R7, [R1+0x5c] ;  /* 0x00005c0001077983 */ /* 0x000ee80000300800 */
[----:B---3--:R-:W-:Y:S04]  /*342e0*/  STL.64 [R1+0x2c00], R6 ;  /* 0x002c000601007387 */ /* 0x008fe80000100a00 */
[----:B--2---:R0:W-:Y:S01]  /*342f0*/  STL.64 [R1+0x2bf8], R4 ;  /* 0x002bf80401007387 */ /* 0x0041e20000100a00 */
[----:B----4-:R-:W-:Y:S06]  /*34300*/  HMMA.16816.F32 R24, R16, R10, R24 ;  /* 0x0000000a1018723c */ /* 0x010fec0000001818 */
[----:B------:R-:W-:-:S02]  /*34310*/  MOV R13, R10 ;  /* 0x0000000a000d7202 */ /* 0x000fc40000000f00 */
[----:B------:R-:W-:Y:S01]  /*34320*/  MOV R12, R11 ;  /* 0x0000000b000c7202 */ /* 0x000fe20000000f00 */
[----:B0-----:R-:W2:Y:S04]  /*34330*/  LDL.LU R4, [R1+0x60] ;  /* 0x0000600001047983 */ /* 0x001ea80000300800 */
[----:B------:R-:W2:Y:S01]  /*34340*/  LDL.LU R5, [R1+0x64] ;  /* 0x0000640001057983 */ /* 0x000ea20000300800 */
[----:B------:R-:W-:Y:S01]  /*34350*/  IMAD.MOV.U32 R6, RZ, RZ, R9 ;  /* 0x000000ffff067224 */ /* 0x000fe200078e0009 */
[----:B------:R-:W-:Y:S02]  /*34360*/  MOV R7, R8 ;  /* 0x0000000800077202 */ /* 0x000fe40000000f00 */
[----:B------:R-:W3:Y:S04]  /*34370*/  LDL.LU.64 R10, [R1+0x2c10] ;  /* 0x002c1000010a7983 */ /* 0x000ee80000300a00 */
[----:B------:R-:W3:Y:S02]  /*34380*/  LDL.LU.64 R8, [R1+0x2c08] ;  /* 0x002c080001087983 */ /* 0x000ee40000300a00 */
[----:B---3--:R-:W-:Y:S07]  /*34390*/  HMMA.16816.F32 R16, R16, R14, R8 ;  /* 0x0000000e1010723c */ /* 0x008fee0000001808 */
[----:B------:R-:W-:Y:S01]  /*343a0*/  MOV R10, R13 ;  /* 0x0000000d000a7202 */ /* 0x000fe20000000f00 */
[----:B------:R-:W-:-:S07]  /*343b0*/  IMAD.MOV.U32 R11, RZ, RZ, R12 ;  /* 0x000000ffff0b7224 */ /* 0x000fce00078e000c */
[C---:B--2---:R-:W-:Y:S08]  /*343c0*/  HMMA.16816.F32 R8, R20.reuse, R10, R4 ;  /* 0x0000000a1408723c */ /* 0x044ff00000001804 */
[----:B------:R0:W-:Y:S04]  /*343d0*/  STL [R1+0x2bc4], R17 ;  /* 0x002bc41101007387 */ /* 0x0001e80000100800 */
[----:B0-----:R-:W2:Y:S04]  /*343e0*/  LDL R17, [R1+0x10] ;  /* 0x0000100001117983 */ /* 0x001ea80000100800 */
[----:B------:R-:W-:Y:S04]  /*343f0*/  STL [R1+0x2bc0], R19 ;  /* 0x002bc01301007387 */ /* 0x000fe80000100800 */
[----:B------:R-:W3:Y:S04]  /*34400*/  LDL.LU.64 R6, [R1+0x2c00] ;  /* 0x002c000001067983 */ /* 0x000ee80000300a00 */
[----:B------:R-:W3:Y:S02]  /*34410*/  LDL.LU.64 R4, [R1+0x2bf8] ;  /* 0x002bf80001047983 */ /* 0x000ee40000300a00 */
[----:B---3--:R-:W-:Y:S02]  /*34420*/  HMMA.16816.F32 R20, R20, R14, R4 ;  /* 0x0000000e1414723c */ /* 0x008fe40000001804 */
[----:B------:R-:W3:Y:S04]  /*34430*/  LDL.LU.64 R6, [R1+0x2bf0] ;  /* 0x002bf00001067983 */ /* 0x000ee80000300a00 */
[----:B------:R-:W4:Y:S04]  /*34440*/  LDL.LU.64 R4, [R1+0x2be8] ;  /* 0x002be80001047983 */ /* 0x000f280000300a00 */
[----:B------:R-:W2:Y:S04]  /*34450*/  LDL.LU.64 R14, [R1+0x2be0] ;  /* 0x002be000010e7983 */ /* 0x000ea80000300a00 */
[----:B------:R-:W4:Y:S01]  /*34460*/  LDL.LU.64 R12, [R1+0x2bd8] ;  /* 0x002bd800010c7983 */ /* 0x000f220000300a00 */
[----:B------:R-:W-:-:S08]  /*34470*/  FMUL R29, R29, UR9 ;  /* 0x000000091d1d7c20 */ /* 0x000fd00008400000 */
[----:B------:R4:W-:Y:S04]  /*34480*/  STL [R1+0x2bcc], R21 ;  /* 0x002bcc1501007387 */ /* 0x0009e80000100800 */
[----:B------:R-:W-:Y:S01]  /*34490*/  STL [R1+0x2bc8], R23 ;  /* 0x002bc81701007387 */ /* 0x000fe20000100800 */
[----:B---3--:R-:W-:Y:S01]  /*344a0*/  FMUL R7, R7, UR9 ;  /* 0x0000000907077c20 */ /* 0x008fe20008400000 */
[----:B----4-:R-:W-:Y:S02]  /*344b0*/  FMUL R21, R12, UR9 ;  /* 0x000000090c157c20 */ /* 0x010fe40008400000 */
[----:B------:R0:W-:Y:S02]  /*344c0*/  STL [R1+0x2b64], R12 ;  /* 0x002b640c01007387 */ /* 0x0001e40000100800 */
[----:B------:R-:W-:-:S02]  /*344d0*/  FMNMX R29, R29, R7, !PT ;  /* 0x000000071d1d7209 */ /* 0x000fc40007800000 */
[----:B0-----:R-:W3:Y:S04]  /*344e0*/  LDL.LU R12, [R1+0xc] ;  /* 0x00000c00010c7983 */ /* 0x001ee80000300800 */
[----:B------:R0:W-:Y:S04]  /*344f0*/  STL [R1+0x2bb8], R13 ;  /* 0x002bb80d01007387 */ /* 0x0001e80000100800 */
[----:B--2---:R1:W-:Y:S04]  /*34500*/  STL [R1+0x2bbc], R14 ;  /* 0x002bbc0e01007387 */ /* 0x0043e80000100800 */
[----:B------:R-:W2:Y:S01]  /*34510*/  LDL.LU R7, [R1+0x2bd0] ;  /* 0x002bd00001077983 */ /* 0x000ea20000300800 */
[----:B------:R-:W-:Y:S01]  /*34520*/  FMUL R17, R17, UR9 ;  /* 0x0000000911117c20 */ /* 0x000fe20008400000 */
[----:B------:R-:W-:Y:S01]  /*34530*/  FMUL R3, R3, UR9 ;  /* 0x0000000903037c20 */ /* 0x000fe20008400000 */
[----:B------:R-:W-:Y:S01]  /*34540*/  FMUL R23, R13, UR9 ;  /* 0x000000090d177c20 */ /* 0x000fe20008400000 */
[----:B------:R-:W-:-:S02]  /*34550*/  FMUL R19, R15, UR9 ;  /* 0x000000090f137c20 */ /* 0x000fc40008400000 */
[----:B0-----:R-:W-:Y:S01]  /*34560*/  MOV R13, R17 ;  /* 0x00000011000d7202 */ /* 0x001fe20000000f00 */
[----:B------:R-:W-:-:S03]  /*34570*/  FMUL R17, R14, UR9 ;  /* 0x000000090e117c20 */ /* 0x000fc60008400000 */
[----:B------:R-:W-:Y:S01]  /*34580*/  FMNMX R3, R13, R3, !PT ;  /* 0x000000030d037209 */ /* 0x000fe20007800000 */
[----:B------:R-:W-:Y:S01]  /*34590*/  FMUL R13, R28, UR9 ;  /* 0x000000091c0d7c20 */ /* 0x000fe20008400000 */
[----:B------:R-:W-:Y:S02]  /*345a0*/  FMNMX R17, R17, R19, !PT ;  /* 0x0000001311117209 */ /* 0x000fe40007800000 */
[----:B------:R-:W-:Y:S01]  /*345b0*/  FMNMX R23, R21, R23, !PT ;  /* 0x0000001715177209 */ /* 0x000fe20007800000 */
[----:B------:R-:W-:Y:S01]  /*345c0*/  FMUL R19, R0, UR9 ;  /* 0x0000000900137c20 */ /* 0x000fe20008400000 */
[----:B------:R-:W-:Y:S01]  /*345d0*/  FMUL R21, R4, UR9 ;  /* 0x0000000904157c20 */ /* 0x000fe20008400000 */
[----:B------:R-:W-:Y:S01]  /*345e0*/  FMNMX R3, R13, R3, !PT ;  /* 0x000000030d037209 */ /* 0x000fe20007800000 */
[----:B------:R-:W-:Y:S01]  /*345f0*/  FMUL R13, R2, UR9 ;  /* 0x00000009020d7c20 */ /* 0x000fe20008400000 */
[----:B-1----:R-:W-:Y:S01]  /*34600*/  FMUL R14, R6, UR9 ;  /* 0x00000009060e7c20 */ /* 0x002fe20008400000 */
[----:B------:R-:W-:-:S02]  /*34610*/  FMNMX R19, R19, R29, !PT ;  /* 0x0000001d13137209 */ /* 0x000fc40007800000 */
[----:B------:R-:W-:Y:S02]  /*34620*/  FMNMX R29, R21, R23, !PT ;  /* 0x00000017151d7209 */ /* 0x000fe40007800000 */
[----:B------:R-:W-:Y:S02]  /*34630*/  FMNMX R21, R13, R3, !PT ;  /* 0x000000030d157209 */ /* 0x000fe40007800000 */
[----:B------:R-:W-:Y:S01]  /*34640*/  FMNMX R23, R14, R17, !PT ;  /* 0x000000110e177209 */ /* 0x000fe20007800000 */
[----:B------:R-:W-:Y:S01]  /*34650*/  FMUL R14, R24, UR9 ;  /* 0x00000009180e7c20 */ /* 0x000fe20008400000 */
[----:B------:R-:W-:-:S05]  /*34660*/  FMUL R3, R5, UR9 ;  /* 0x0000000905037c20 */ /* 0x000fca0008400000 */
[----:B------:R-:W-:Y:S01]  /*34670*/  FMNMX R3, R3, R29, !PT ;  /* 0x0000001d03037209 */ /* 0x000fe20007800000 */
[----:B------:R-:W-:Y:S01]  /*34680*/  FMUL R29, R10, UR9 ;  /* 0x000000090a1d7c20 */ /* 0x000fe20008400000 */
[----:B---3--:R-:W-:Y:S01]  /*34690*/  FMUL R17, R12, UR9 ;  /* 0x000000090c117c20 */ /* 0x008fe20008400000 */
[----:B--2---:R-:W-:-:S04]  /*346a0*/  FMUL R13, R7, UR9 ;  /* 0x00000009070d7c20 */ /* 0x004fc80008400000 */
[----:B------:R-:W-:Y:S01]  /*346b0*/  FMNMX R19, R17, R19, !PT ;  /* 0x0000001311137209 */ /* 0x000fe20007800000 */
[----:B------:R-:W-:Y:S01]  /*346c0*/  FMUL R17, R26, UR9 ;  /* 0x000000091a117c20 */ /* 0x000fe20008400000 */
[----:B------:R-:W-:Y:S02]  /*346d0*/  FMNMX R13, R13, R23, !PT ;  /* 0x000000170d0d7209 */ /* 0x000fe40007800000 */
[----:B------:R-:W-:Y:S01]  /*346e0*/  FMNMX R23, R14, R21, !PT ;  /* 0x000000150e177209 */ /* 0x000fe20007800000 */
[----:B------:R-:W-:Y:S01]  /*346f0*/  FMUL R14, R8, UR9 ;  /* 0x00000009080e7c20 */ /* 0x000fe20008400000 */
[----:B------:R-:W-:Y:S01]  /*34700*/  FMNMX R19, R17, R19, !PT ;  /* 0x0000001311137209 */ /* 0x000fe20007800000 */
[----:B------:R-:W-:Y:S01]  /*34710*/  FMUL R21, R25, UR9 ;  /* 0x0000000919157c20 */ /* 0x000fe20008400000 */
[----:B------:R-:W-:Y:S02]  /*34720*/  FMUL R17, R27, UR9 ;  /* 0x000000091b117c20 */ /* 0x000fe40008400000 */
[----:B------:R-:W-:-:S02]  /*34730*/  FMNMX R14, R14, R3, !PT ;  /* 0x000000030e0e7209 */ /* 0x000fc40007800000 */
[----:B------:R-:W-:Y:S01]  /*34740*/  MOV R3, R13 ;  /* 0x0000000d00037202 */ /* 0x000fe20000000f00 */
[----:B------:R-:W-:Y:S01]  /*34750*/  FMUL R13, R9, UR9 ;  /* 0x00000009090d7c20 */ /* 0x000fe20008400000 */
[----:B------:R-:W-:Y:S02]  /*34760*/  FMNMX R21, R21, R23, !PT ;  /* 0x0000001715157209 */ /* 0x000fe40007800000 */
[----:B------:R-:W-:Y:S02]  /*34770*/  FMNMX R23, R17, R19, !PT ;  /* 0x0000001311177209 */ /* 0x000fe40007800000 */
[----:B------:R-:W-:Y:S02]  /*34780*/  FMNMX R3, R29, R3, !PT ;  /* 0x000000031d037209 */ /* 0x000fe40007800000 */
[----:B------:R-:W-:Y:S01]  /*34790*/  FMNMX R17, R13, R14, !PT ;  /* 0x0000000e0d117209 */ /* 0x000fe20007800000 */
[----:B------:R-:W-:Y:S01]  /*347a0*/  FMUL R14, R16, UR9 ;  /* 0x00000009100e7c20 */ /* 0x000fe20008400000 */
[----:B------:R-:W-:Y:S01]  /*347b0*/  FMUL R29, R18, UR9 ;  /* 0x00000009121d7c20 */ /* 0x000fe20008400000 */
[----:B------:R-:W-:-:S03]  /*347c0*/  FMUL R13, R20, UR9 ;  /* 0x00000009140d7c20 */ /* 0x000fc60008400000 */
[----:B------:R-:W-:Y:S02]  /*347d0*/  FMNMX R14, R14, R21, !PT ;  /* 0x000000150e0e7209 */ /* 0x000fe40007800000 */
[----:B------:R-:W-:Y:S01]  /*347e0*/  FMNMX R29, R29, R23, !PT ;  /* 0x000000171d1d7209 */ /* 0x000fe20007800000 */
[----:B------:R-:W2:Y:S04]  /*347f0*/  LDL.LU R21, [R1+0x2bcc] ;  /* 0x002bcc0001157983 */ /* 0x000ea80000300800 */
[----:B------:R-:W3:Y:S01]  /*34800*/  LDL.LU R23, [R1+0x2bc8] ;  /* 0x002bc80001177983 */ /* 0x000ee20000300800 */
[----:B------:R-:W-:-:S03]  /*34810*/  FMNMX R13, R13, R17, !PT ;  /* 0x000000110d0d7209 */ /* 0x000fc60007800000 */
[----:B------:R-:W4:Y:S01]  /*34820*/  LDL.LU R17, [R1+0x2bc4] ;  /* 0x002bc40001117983 */ /* 0x000f220000300800 */
[----:B------:R-:W-:-:S03]  /*34830*/  FMUL R19, R11, UR9 ;  /* 0x000000090b137c20 */ /* 0x000fc60008400000 */
[----:B------:R4:W-:Y:S02]  /*34840*/  STL [R1+0x2c], R13 ;  /* 0x00002c0d01007387 */ /* 0x0009e40000100800 */
[----:B------:R-:W-:Y:S01]  /*34850*/  FMNMX R3, R19, R3, !PT ;  /* 0x0000000313037209 */ /* 0x000fe20007800000 */
[----:B------:R-:W-:-:S05]  /*34860*/  FMUL R19, R22, UR9 ;  /* 0x0000000916137c20 */ /* 0x000fca0008400000 */
[----:B------:R-:W-:Y:S02]  /*34870*/  FMNMX R3, R19, R3, !PT ;  /* 0x0000000313037209 */ /* 0x000fe40007800000 */
[----:B------:R-:W2:Y:S04]  /*34880*/  LDL.LU R19, [R1+0x2bc0] ;  /* 0x002bc00001137983 */ /* 0x000ea80000300800 */
[----:B------:R-:W-:Y:S01]  /*34890*/  STL [R1+0x28], R3 ;  /* 0x0000280301007387 */ /* 0x000fe20000100800 */
[----:B----4-:R-:W-:-:S05]  /*348a0*/  FMUL R13, R17, UR9 ;  /* 0x00000009110d7c20 */ /* 0x010fca0008400000 */
[----:B------:R-:W-:Y:S02]  /*348b0*/  FMNMX R13, R13, R14, !PT ;  /* 0x0000000e0d0d7209 */ /* 0x000fe40007800000 */
[----:B------:R-:W4:Y:S04]  /*348c0*/  LDL.LU R14, [R1+0x2bbc] ;  /* 0x002bbc00010e7983 */ /* 0x000f280000300800 */
[----:B------:R0:W-:Y:S04]  /*348d0*/  STL [R1+0x24], R13 ;  /* 0x0000240d01007387 */ /* 0x0001e80000100800 */
[----:B0-----:R-:W4:Y:S04]  /*348e0*/  LDL.LU R13, [R1+0x2bb8] ;  /* 0x002bb800010d7983 */ /* 0x001f280000300800 */
[----:B------:R-:W-:Y:S04]  /*348f0*/  STL [R1+0x2bb4], R17 ;  /* 0x002bb41101007387 */ /* 0x000fe80000100800 */
[----:B------:R0:W-:Y:S04]  /*34900*/  STL [R1+0x2bb0], R26 ;  /* 0x002bb01a01007387 */ /* 0x0001e80000100800 */
[----:B0-----:R-:W4:Y:S04]  /*34910*/  LDL.LU R26, [R1+0x28] ;  /* 0x00002800011a7983 */ /* 0x001f280000300800 */
[----:B------:R0:W-:Y:S04]  /*34920*/  STL [R1+0x2bac], R27 ;  /* 0x002bac1b01007387 */ /* 0x0001e80000100800 */
[----:B0-----:R-:W4:Y:S04]  /*34930*/  LDL.LU R27, [R1+0x2c] ;  /* 0x00002c00011b7983 */ /* 0x001f280000300800 */
[----:B------:R0:W-:Y:S04]  /*34940*/  STL [R1+0x2ba8], R18 ;  /* 0x002ba81201007387 */ /* 0x0001e80000100800 */
[----:B0-----:R-:W4:Y:S01]  /*34950*/  LDL.LU R18, [R1+0x24] ;  /* 0x0000240001127983 */ /* 0x001f220000300800 */
[----:B--2---:R-:W-:Y:S01]  /*34960*/  FMUL R3, R19, UR9 ;  /* 0x0000000913037c20 */ /* 0x004fe20008400000 */
[----:B---3--:R-:W-:-:S04]  /*34970*/  FMUL R17, R23, UR9 ;  /* 0x0000000917117c20 */ /* 0x008fc80008400000 */
[----:B------:R-:W-:Y:S01]  /*34980*/  FMNMX R29, R3, R29, !PT ;  /* 0x0000001d031d7209 */ /* 0x000fe20007800000 */
[----:B------:R-:W-:Y:S01]  /*34990*/  FMUL R3, R21, UR9 ;  /* 0x0000000915037c20 */ /* 0x000fe20008400000 */
[----:B----4-:R-:W-:-:S03]  /*349a0*/  FMNMX R26, R17, R26, !PT ;  /* 0x0000001a111a7209 */ /* 0x010fc60007800000 */
[----:B------:R-:W0:Y:S01]  /*349b0*/  SHFL.BFLY PT, R17, R29, 0x2, 0x1f ;  /* 0x0c401f001d117f89 */ /* 0x000e2200000e0000 */
[----:B------:R-:W-:-:S03]  /*349c0*/  FMNMX R3, R3, R27, !PT ;  /* 0x0000001b03037209 */ /* 0x000fc60007800000 */
[----:B0-----:R-:W-:Y:S04]  /*349d0*/  STL [R1+0x34], R17 ;  /* 0x0000341101007387 */ /* 0x001fe80000100800 */
[----:B------:R-:W0:Y:S04]  /*349e0*/  SHFL.BFLY PT, R17, R3, 0x2, 0x1f ;  /* 0x0c401f0003117f89 */ /* 0x000e2800000e0000 */
[----:B------:R-:W1:Y:S04]  /*349f0*/  SHFL.BFLY PT, R27, R18, 0x2, 0x1f ;  /* 0x0c401f00121b7f89 */ /* 0x000e6800000e0000 */
[----:B0-----:R0:W-:Y:S04]  /*34a00*/  STL [R1+0x38], R17 ;  /* 0x0000381101007387 */ /* 0x0011e80000100800 */
[----:B0-----:R-:W2:Y:S04]  /*34a10*/  LDL.LU R17, [R1+0x2bb4] ;  /* 0x002bb40001117983 */ /* 0x001ea80000300800 */
[----:B------:R-:W-:Y:S04]  /*34a20*/  STL [R1+0x30], R26 ;  /* 0x0000301a01007387 */ /* 0x000fe80000100800 */
[----:B------:R-:W0:Y:S01]  /*34a30*/  SHFL.BFLY PT, R26, R26, 0x2, 0x1f ;  /* 0x0c401f001a1a7f89 */ /* 0x000e2200000e0000 */
[----:B-1----:R-:W-:-:S03]  /*34a40*/  FMNMX R18, R18, R27, !PT ;  /* 0x0000001b12127209 */ /* 0x002fc60007800000 */
[----:B0-----:R0:W-:Y:S04]  /*34a50*/  STL [R1+0x3c], R26 ;  /* 0x00003c1a01007387 */ /* 0x0011e80000100800 */
[----:B0-----:R-:W3:Y:S04]  /*34a60*/  LDL.LU R26, [R1+0x2bb0] ;  /* 0x002bb000011a7983 */ /* 0x001ee80000300800 */
[----:B------:R-:W4:Y:S04]  /*34a70*/  LDL.LU R27, [R1+0x2bac] ;  /* 0x002bac00011b7983 */ /* 0x000f280000300800 */
[----:B------:R0:W-:Y:S04]  /*34a80*/  STL [R1+0x2c], R18 ;  /* 0x00002c1201007387 */ /* 0x0001e80000100800 */
[----:B0-----:R-:W4:Y:S04]  /*34a90*/  LDL.LU R18, [R1+0x2ba8] ;  /* 0x002ba80001127983 */ /* 0x001f280000300800 */
[----:B------:R0:W-:Y:S04]  /*34aa0*/  STL [R1+0x2ba4], R19 ;  /* 0x002ba41301007387 */ /* 0x0001e80000100800 */
[----:B0-----:R-:W2:Y:S02]  /*34ab0*/  LDL.LU R19, [R1+0x34] ;  /* 0x0000340001137983 */ /* 0x001ea40000300800 */
[----:B--2---:R-:W-:-:S02]  /*34ac0*/  FMNMX R29, R29, R19, !PT ;  /* 0x000000131d1d7209 */ /* 0x004fc40007800000 */
[----:B------:R-:W2:Y:S04]  /*34ad0*/  LDL.LU R19, [R1+0x2ba4] ;  /* 0x002ba40001137983 */ /* 0x000ea80000300800 */
[----:B------:R0:W-:Y:S04]  /*34ae0*/  STL [R1+0x2ba0], R13 ;  /* 0x002ba00d01007387 */ /* 0x0001e80000100800 */
[----:B0-----:R-:W3:Y:S04]  /*34af0*/  LDL.LU R13, [R1+0x38] ;  /* 0x00003800010d7983 */ /* 0x001ee80000300800 */
[----:B------:R0:W-:Y:S04]  /*34b00*/  STL [R1+0x2b9c], R4 ;  /* 0x002b9c0401007387 */ /* 0x0001e80000100800 */
[----:B0-----:R-:W4:Y:S04]  /*34b10*/  LDL.LU R4, [R1+0x30] ;  /* 0x0000300001047983 */ /* 0x001f280000300800 */
[----:B------:R0:W-:Y:S04]  /*34b20*/  STL [R1+0x2b98], R5 ;  /* 0x002b980501007387 */ /* 0x0001e80000100800 */
[----:B0-----:R-:W4:Y:S04]  /*34b30*/  LDL.LU R5, [R1+0x3c] ;  /* 0x00003c0001057983 */ /* 0x001f280000300800 */
[----:B------:R-:W-:Y:S04]  /*34b40*/  STL [R1+0x2b94], R8 ;  /* 0x002b940801007387 */ /* 0x000fe80000100800 */
[----:B------:R0:W-:Y:S04]  /*34b50*/  STL [R1+0x2b90], R9 ;  /* 0x002b900901007387 */ /* 0x0001e80000100800 */
[----:B0-----:R-:W2:Y:S01]  /*34b60*/  LDL.LU R9, [R1+0x2c] ;  /* 0x00002c0001097983 */ /* 0x001ea20000300800 */
[----:B---3--:R-:W-:-:S03]  /*34b70*/  FMNMX R13, R3, R13, !PT ;  /* 0x0000000d030d7209 */ /* 0x008fc60007800000 */
[----:B------:R-:W0:Y:S04]  /*34b80*/  SHFL.BFLY PT, R3, R29, 0x1, 0x1f ;  /* 0x0c201f001d037f89 */ /* 0x000e2800000e0000 */
[----:B------:R-:W-:Y:S04]  /*34b90*/  STL [R1+0x24], R13 ;  /* 0x0000240d01007387 */ /* 0x000fe80000100800 */
[----:B------:R-:W1:Y:S01]  /*34ba0*/  SHFL.BFLY PT, R13, R13, 0x1, 0x1f ;  /* 0x0c201f000d0d7f89 */ /* 0x000e6200000e0000 */
[----:B----4-:R-:W-:Y:S02]  /*34bb0*/  FMNMX R4, R4, R5, !PT ;  /* 0x0000000504047209 */ /* 0x010fe40007800000 */
[----:B------:R-:W3:Y:S01]  /*34bc0*/  S2R R5, SR_TID.X ;  /* 0x0000000000057919 */ /* 0x000ee20000002100 */
[----:B0-----:R-:W-:Y:S04]  /*34bd0*/  STL [R1+0x34], R3 ;  /* 0x0000340301007387 */ /* 0x001fe80000100800 */
[----:B------:R-:W-:Y:S04]  /*34be0*/  STL [R1+0x20], R4 ;  /* 0x0000200401007387 */ /* 0x000fe80000100800 */
[----:B------:R-:W-:Y:S04]  /*34bf0*/  SHFL.BFLY PT, R4, R4, 0x1, 0x1f ;  /* 0x0c201f0004047f89 */ /* 0x000fe800000e0000 */
[----:B--2---:R-:W0:Y:S04]  /*34c00*/  SHFL.BFLY PT, R8, R9, 0x1, 0x1f ;  /* 0x0c201f0009087f89 */ /* 0x004e2800000e0000 */
[----:B-1----:R1:W-:Y:S04]  /*34c10*/  STL [R1+0x38], R13 ;  /* 0x0000380d01007387 */ /* 0x0023e80000100800 */
[----:B-1----:R-:W2:Y:S01]  /*34c20*/  LDL.LU R13, [R1+0x2ba0] ;  /* 0x002ba000010d7983 */ /* 0x002ea20000300800 */
[----:B---3--:R-:W-:-:S02]  /*34c30*/  LOP3.LUT R3, R5, 0x7f, RZ, 0xc0, !PT ;  /* 0x0000007f05037812 */ /* 0x008fc400078ec0ff */
[----:B------:R-:W-:Y:S02]  /*34c40*/  LOP3.LUT R5, R5, 0x1c, RZ, 0xc0, !PT ;  /* 0x0000001c05057812 */ /* 0x000fe400078ec0ff */
[----:B0-----:R-:W-:Y:S02]  /*34c50*/  FMNMX R9, R9, R8, !PT ;  /* 0x0000000809097209 */ /* 0x001fe40007800000 */
[----:B------:R-:W-:Y:S01]  /*34c60*/  LEA R5, R5, UR6, 0x2 ;  /* 0x0000000605057c11 */ /* 0x000fe2000f8e10ff */
[----:B------:R0:W-:Y:S04]  /*34c70*/  STL [R1+0x3c], R4 ;  /* 0x00003c0401007387 */ /* 0x0001e80000100800 */
[----:B0-----:R-:W3:Y:S04]  /*34c80*/  LDL.LU R4, [R1+0x2b9c] ;  /* 0x002b9c0001047983 */ /* 0x001ee80000300800 */
[----:B------:R-:W4:Y:S04]  /*34c90*/  LDL.LU R5, [R1+0x2b98] ;  /* 0x002b980001057983 */ /* 0x000f280000300800 */
[----:B------:R-:W2:Y:S04]  /*34ca0*/  LDL.LU R8, [R1+0x2b94] ;  /* 0x002b940001087983 */ /* 0x000ea80000300800 */
[----:B------:R0:W-:Y:S04]  /*34cb0*/  STL [R1+0x2c], R9 ;  /* 0x00002c0901007387 */ /* 0x0001e80000100800 */
[----:B0-----:R-:W2:Y:S04]  /*34cc0*/  LDL.LU R9, [R1+0x2b90] ;  /* 0x002b900001097983 */ /* 0x001ea80000300800 */
[----:B------:R-:W-:Y:S04]  /*34cd0*/  STL [R1+0x2b8c], R20 ;  /* 0x002b8c1401007387 */ /* 0x000fe80000100800 */
[----:B------:R0:W-:Y:S04]  /*34ce0*/  STL [R1+0x2b88], R21 ;  /* 0x002b881501007387 */ /* 0x0001e80000100800 */
[----:B0-----:R-:W3:Y:S01]  /*34cf0*/  LDL.LU R21, [R1+0x34] ;  /* 0x0000340001157983 */ /* 0x001ee20000300800 */
[----:B------:R-:W0:Y:S01]  /*34d00*/  S2R R20, SR_TID.X ;  /* 0x0000000000147919 */ /* 0x000e220000002100 */
[----:B------:R-:W-:-:S04]  /*34d10*/  SHF.R.U32.HI R3, RZ, 0x3, R3 ;  /* 0x00000003ff037819 */ /* 0x000fc80000011603 */
[----:B------:R-:W-:Y:S02]  /*34d20*/  LOP3.LUT R3, R3, 0xc, RZ, 0xc0, !PT ;  /* 0x0000000c03037812 */ /* 0x000fe400078ec0ff */
[----:B0-----:R-:W-:-:S04]  /*34d30*/  LOP3.LUT R20, R20, 0x1c, RZ, 0xc0, !PT ;  /* 0x0000001c14147812 */ /* 0x001fc800078ec0ff */
[----:B------:R-:W-:-:S04]  /*34d40*/  LEA R20, R20, UR6, 0x2 ;  /* 0x0000000614147c11 */ /* 0x000fc8000f8e10ff */
[----:B------:R-:W-:Y:S02]  /*34d50*/  IADD3 R3, R20, R3, RZ ;  /* 0x0000000314037210 */ /* 0x000fe40007ffe0ff */
[----:B------:R-:W2:Y:S01]  /*34d60*/  LDL.LU R20, [R1+0x2b8c] ;  /* 0x002b8c0001147983 */ /* 0x000ea20000300800 */
[----:B---3--:R-:W-:-:S03]  /*34d70*/  FMNMX R29, R29, R21, !PT ;  /* 0x000000151d1d7209 */ /* 0x008fc60007800000 */
[----:B------:R-:W3:Y:S04]  /*34d80*/  LDL.LU R21, [R1+0x2b88] ;  /* 0x002b880001157983 */ /* 0x000ee80000300800 */
[----:B------:R0:W-:Y:S04]  /*34d90*/  STL [R1+0x2b84], R14 ;  /* 0x002b840e01007387 */ /* 0x0001e80000100800 */
[----:B0-----:R-:W4:Y:S04]  /*34da0*/  LDL.LU R14, [R1+0x38] ;  /* 0x00003800010e7983 */ /* 0x001f280000300800 */
[----:B------:R-:W-:Y:S04]  /*34db0*/  STL [R1+0x28], R29 ;  /* 0x0000281d01007387 */ /* 0x000fe80000100800 */
[----:B------:R0:W-:Y:S04]  /*34dc0*/  STL [R1+0x2b80], R15 ;  /* 0x002b800f01007387 */ /* 0x0001e80000100800 */
[----:B0-----:R-:W2:Y:S04]  /*34dd0*/  LDL.LU R15, [R1+0x2c] ;  /* 0x00002c00010f7983 */ /* 0x001ea80000300800 */
[----:B------:R0:W-:Y:S04]  /*34de0*/  STL [R1+0x2b7c], R6 ;  /* 0x002b7c0601007387 */ /* 0x0001e80000100800 */
[----:B0-----:R-:W3:Y:S04]  /*34df0*/  LDL.LU R6, [R1+0x28] ;  /* 0x0000280001067983 */ /* 0x001ee80000300800 */
[----:B------:R0:W-:Y:S04]  /*34e00*/  STL [R1+0x2b78], R7 ;  /* 0x002b780701007387 */ /* 0x0001e80000100800 */
[----:B0-----:R-:W4:Y:S04]  /*34e10*/  LDL.LU R7, [R1+0x20] ;  /* 0x0000200001077983 */ /* 0x001f280000300800 */
[----:B------:R0:W-:Y:S04]  /*34e20*/  STL [R1+0x2b74], R10 ;  /* 0x002b740a01007387 */ /* 0x0001e80000100800 */
[----:B0-----:R-:W4:Y:S04]  /*34e30*/  LDL.LU R10, [R1+0x3c] ;  /* 0x00003c00010a7983 */ /* 0x001f280000300800 */
[----:B------:R0:W-:Y:S04]  /*34e40*/  STL [R1+0x2b70], R11 ;  /* 0x002b700b01007387 */ /* 0x0001e80000100800 */
[----:B0-----:R-:W3:Y:S04]  /*34e50*/  LDL.LU R11, [R1+0x10] ;  /* 0x00001000010b7983 */ /* 0x001ee80000300800 */
[----:B------:R0:W-:Y:S04]  /*34e60*/  STL [R1+0x2b6c], R22 ;  /* 0x002b6c1601007387 */ /* 0x0001e80000100800 */
[----:B0-----:R-:W3:Y:S04]  /*34e70*/  LDL.LU R22, [R1+0x14] ;  /* 0x0000140001167983 */ /* 0x001ee80000300800 */
[----:B------:R0:W-:Y:S04]  /*34e80*/  STL [R1+0x2b68], R23 ;  /* 0x002b681701007387 */ /* 0x0001e80000100800 */
[----:B0-----:R-:W2:Y:S01]  /*34e90*/  LDL.LU R23, [R1+0x24] ;  /* 0x0000240001177983 */ /* 0x001ea20000300800 */
[----:B------:R-:W0:Y:S01]  /*34ea0*/  S2R R29, SR_TID.X ;  /* 0x00000000001d7919 */ /* 0x000e220000002100 */
[----:B----4-:R-:W-:-:S02]  /*34eb0*/  FMNMX R7, R7, R10, !PT ;  /* 0x0000000a07077209 */ /* 0x010fc40007800000 */
[----:B0-----:R-:W-:Y:S02]  /*34ec0*/  LOP3.LUT R10, R29, 0x7f, RZ, 0xc0, !PT ;  /* 0x0000007f1d0a7812 */ /* 0x001fe400078ec0ff */
[----:B--2---:R-:W-:Y:S02]  /*34ed0*/  FMNMX R23, R23, R14, !PT ;  /* 0x0000000e17177209 */ /* 0x004fe40007800000 */
[----:B------:R-:W2:Y:S04]  /*34ee0*/  LDL.LU R14, [R1+0x2b84] ;  /* 0x002b8400010e7983 */ /* 0x000ea80000300800 */
[----:B------:R-:W4:Y:S04]  /*34ef0*/  LDL R29, [R1+0x9e0] ;  /* 0x0009e000011d7983 */ /* 0x000f280000100800 */
[----:B------:R0:W-:Y:S04]  /*34f00*/  @!P0 STS [R3], R15 ;  /* 0x0000000f03008388 */ /* 0x0001e80000000800 */
[----:B---3--:R-:W-:Y:S04]  /*34f10*/  @!P0 STS [R3+0x80], R6 ;  /* 0x0000800603008388 */ /* 0x008fe80000000800 */
[----:B------:R1:W-:Y:S04]  /*34f20*/  @!P0 STS [R3+0x100], R23 ;  /* 0x0001001703008388 */ /* 0x0003e80000000800 */
[----:B------:R-:W-:Y:S01]  /*34f30*/  @!P0 STS [R3+0x180], R7 ;  /* 0x0001800703008388 */ /* 0x000fe20000000800 */
[----:B------:R-:W-:Y:S01]  /*34f40*/  BAR.SYNC.DEFER_BLOCKING 0x0 ;  /* 0x0000000000007b1d */ /* 0x000fe20000010000 */
[----:B------:R-:W-:-:S05]  /*34f50*/  LEA R10, R10, UR6, 0x2 ;  /* 0x000000060a0a7c11 */ /* 0x000fca000f8e10ff */
[----:B0-----:R-:W3:Y:S01]  /*34f60*/  LDL.LU R15, [R1+0x2b80] ;  /* 0x002b8000010f7983 */ /* 0x001ee20000300800 */
[----:B-1----:R-:W0:Y:S03]  /*34f70*/  S2R R23, SR_TID.X ;  /* 0x0000000000177919 */ /* 0x002e260000002100 */
[----:B------:R-:W3:Y:S04]  /*34f80*/  LDL.LU R6, [R1+0x2b7c] ;  /* 0x002b7c0001067983 */ /* 0x000ee80000300800 */
[----:B------:R-:W1:Y:S04]  /*34f90*/  LDS R7, [R10] ;  /* 0x000000000a077984 */ /* 0x000e680000000800 */
[----:B------:R0:W-:Y:S02]  /*34fa0*/  STL [R1+0x2b48], R3 ;  /* 0x002b480301007387 */ /* 0x0001e40000100800 */
[----:B0-----:R-:W-:-:S02]  /*34fb0*/  LOP3.LUT R3, R23, 0x1c, RZ, 0xc0, !PT ;  /* 0x0000001c17037812 */ /* 0x001fc400078ec0ff */
[----:B-1----:R-:W0:Y:S02]  /*34fc0*/  SHFL.BFLY PT, R23, R7, 0x2, 0x1f ;  /* 0x0c401f0007177f89 */ /* 0x002e2400000e0000 */
[----:B0-----:R-:W-:-:S05]  /*34fd0*/  FMNMX R23, R7, R23, !PT ;  /* 0x0000001707177209 */ /* 0x001fca0007800000 */
[----:B------:R-:W0:Y:S02]  /*34fe0*/  SHFL.BFLY PT, R7, R23, 0x1, 0x1f ;  /* 0x0c201f0017077f89 */ /* 0x000e2400000e0000 */
[----:B0-----:R-:W-:Y:S02]  /*34ff0*/  FMNMX R23, R23, R7, !PT ;  /* 0x0000000717177209 */ /* 0x001fe40007800000 */
[----:B------:R-:W-:Y:S01]  /*35000*/  LEA R3, R3, UR6, 0x2 ;  /* 0x0000000603037c11 */ /* 0x000fe2000f8e10ff */
[----:B------:R-:W3:Y:S04]  /*35010*/  LDL.LU R7, [R1+0x2b78] ;  /* 0x002b780001077983 */ /* 0x000ee80000300800 */
[----:B------:R0:W-:Y:S01]  /*35020*/  @!P0 STS [R10], R23 ;  /* 0x000000170a008388 */ /* 0x0001e20000000800 */
[----:B------:R-:W-:Y:S06]  /*35030*/  BAR.SYNC.DEFER_BLOCKING 0x0 ;  /* 0x0000000000007b1d */ /* 0x000fec0000010000 */
[----:B0-----:R-:W3:Y:S04]  /*35040*/  LDL.LU R10, [R1+0x2b74] ;  /* 0x002b7400010a7983 */ /* 0x001ee80000300800 */
[----:B------:R-:W4:Y:S02]  /*35050*/  LDS R23, [R3] ;  /* 0x0000000003177984 */ /* 0x000f240000000800 */
[----:B----4-:R-:W-:-:S02]  /*35060*/  FMNMX R29, R23, R29, !PT ;  /* 0x0000001d171d7209 */ /* 0x010fc40007800000 */
[----:B------:R-:W0:Y:S03]  /*35070*/  LDS R23, [R3+0x80] ;  /* 0x0000800003177984 */ /* 0x000e260000000800 */
[--C-:B------:R-:W-:Y:S01]  /*35080*/  FFMA R11, R11, UR9, -R29.reuse ;  /* 0x000000090b0b7c23 */ /* 0x100fe2000800081d */
[--C-:B------:R-:W-:Y:S01]  /*35090*/  FFMA R22, R22, UR9, -R29.reuse ;  /* 0x0000000916167c23 */ /* 0x100fe2000800081d */
[--C-:B------:R-:W-:Y:S01]  /*350a0*/  FFMA R28, R28, UR9, -R29.reuse ;  /* 0x000000091c1c7c23 */ /* 0x100fe2000800081d */
[----:B------:R-:W-:Y:S01]  /*350b0*/  FFMA R2, R2, UR9, -R29 ;  /* 0x0000000902027c23 */ /* 0x000fe2000800081d */
[----:B------:R-:W-:Y:S01]  /*350c0*/  FMUL R11, R11, 1.4426950216293334961 ;  /* 0x3fb8aa3b0b0b7820 */ /* 0x000fe20000400000 */
[----:B------:R-:W-:Y:S01]  /*350d0*/  FMUL R22, R22, 1.4426950216293334961 ;  /* 0x3fb8aa3b16167820 */ /* 0x000fe20000400000 */
[----:B------:R-:W-:Y:S01]  /*350e0*/  FMUL R28, R28, 1.4426950216293334961 ;  /* 0x3fb8aa3b1c1c7820 */ /* 0x000fe20000400000 */
[----:B------:R-:W-:-:S03]  /*350f0*/  FMUL R2, R2, 1.4426950216293334961 ;  /* 0x3fb8aa3b02027820 */ /* 0x000fc60000400000 */
[----:B------:R-:W1:Y:S08]  /*35100*/  MUFU.EX2 R11, R11 ;  /* 0x0000000b000b7308 */ /* 0x000e700000000800 */
[----:B------:R-:W4:Y:S08]  /*35110*/  MUFU.EX2 R22, R22 ;  /* 0x0000001600167308 */ /* 0x000f300000000800 */
[----:B------:R-:W2:Y:S08]  /*35120*/  MUFU.EX2 R28, R28 ;  /* 0x0000001c001c7308 */ /* 0x000eb00000000800 */
[----:B------:R-:W0:Y:S01]  /*35130*/  MUFU.EX2 R2, R2 ;  /* 0x0000000200027308 */ /* 0x000e220000000800 */
[--C-:B------:R-:W-:Y:S01]  /*35140*/  FFMA R24, R24, UR9, -R29.reuse ;  /* 0x0000000918187c23 */ /* 0x100fe2000800081d */
[----:B------:R-:W-:Y:S03]  /*35150*/  STL [R1+0x49c], R29 ;  /* 0x00049c1d01007387 */ /* 0x000fe60000100800 */
[----:B------:R-:W-:Y:S01]  /*35160*/  FMUL R24, R24, 1.4426950216293334961 ;  /* 0x3fb8aa3b18187820 */ /* 0x000fe20000400000 */
[----:B-1----:R1:W-:Y:S04]  /*35170*/  STL [R1+0xa64], R11 ;  /* 0x000a640b01007387 */ /* 0x0023e80000100800 */
[----:B-1----:R-:W3:Y:S04]  /*35180*/  LDL.LU R11, [R1+0x2b70] ;  /* 0x002b7000010b7983 */ /* 0x002ee80000300800 */
[----:B----4-:R1:W-:Y:S04]  /*35190*/  STL [R1+0xa60], R22 ;  /* 0x000a601601007387 */ /* 0x0103e80000100800 */
[----:B-1----:R-:W4:Y:S04]  /*351a0*/  LDL.LU R22, [R1+0x2b6c] ;  /* 0x002b6c0001167983 */ /* 0x002f280000300800 */
[----:B--2---:R-:W-:Y:S04]  /*351b0*/  STL [R1+0xa5c], R28 ;  /* 0x000a5c1c01007387 */ /* 0x004fe80000100800 */
[----:B0-----:R0:W-:Y:S02]  /*351c0*/  STL [R1+0xa58], R2 ;  /* 0x000a580201007387 */ /* 0x0011e40000100800 */
[----:B0-----:R0:W1:Y:S02]  /*351d0*/  MUFU.EX2 R2, R24 ;  /* 0x0000001800027308 */ /* 0x0010640000000800 */
[----:B0-----:R-:W2:Y:S01]  /*351e0*/  LDL R24, [R1+0xa68] ;  /* 0x000a680001187983 */ /* 0x001ea20000100800 */
[----:B------:R-:W-:-:S04]  /*351f0*/  FFMA R25, R25, UR9, -R29 ;  /* 0x0000000919197c23 */ /* 0x000fc8000800081d */
[----:B------:R-:W-:-:S04]  /*35200*/  FMUL R25, R25, 1.4426950216293334961 ;  /* 0x3fb8aa3b19197820 */ /* 0x000fc80000400000 */
[----:B------:R0:W2:Y:S02]  /*35210*/  MUFU.EX2 R28, R25 ;  /* 0x00000019001c7308 */ /* 0x0000a40000000800 */
[----:B0-----:R-:W3:Y:S04]  /*35220*/  LDL.LU R25, [R1+0x18] ;  /* 0x0000180001197983 */ /* 0x001ee80000300800 */
[----:B-1----:R-:W-:Y:S04]  /*35230*/  STL [R1+0xa54], R2 ;  /* 0x000a540201007387 */ /* 0x002fe80000100800 */
[----:B------:R2:W-:Y:S01]  /*35240*/  STL [R1+0x2b58], R2 ;  /* 0x002b580201007387 */ /* 0x0005e20000100800 */
[--C-:B------:R-:W-:Y:S01]  /*35250*/  FFMA R16, R16, UR9, -R29.reuse ;  /* 0x0000000910107c23 */ /* 0x100fe2000800081d */
[----:B------:R-:W-:-:S03]  /*35260*/  FFMA R17, R17, UR9, -R29 ;  /* 0x0000000911117c23 */ /* 0x000fc6000800081d */
[----:B------:R-:W-:Y:S01]  /*35270*/  FMUL R16, R16, 1.4426950216293334961 ;  /* 0x3fb8aa3b10107820 */ /* 0x000fe20000400000 */
[----:B------:R-:W-:-:S03]  /*35280*/  FMUL R17, R17, 1.4426950216293334961 ;  /* 0x3fb8aa3b11117820 */ /* 0x000fc60000400000 */
[----:B------:R3:W0:Y:S01]  /*35290*/  MUFU.EX2 R29, R16 ;  /* 0x00000010001d7308 */ /* 0x0006220000000800 */
[----:B--2---:R-:W-:Y:S02]  /*352a0*/  FMNMX R2, R23, R24, !PT ;  /* 0x0000001817027209 */ /* 0x004fe40007800000 */
[----:B------:R-:W2:Y:S04]  /*352b0*/  LDL.LU R23, [R1+0x2b68] ;  /* 0x002b680001177983 */ /* 0x000ea80000300800 */
[----:B------:R-:W-:Y:S04]  /*352c0*/  STL [R1+0xa50], R28 ;  /* 0x000a501c01007387 */ /* 0x000fe80000100800 */
[----:B------:R1:W-:Y:S04]  /*352d0*/  STL [R1+0x2b50], R28 ;  /* 0x002b501c01007387 */ /* 0x0003e80000100800 */
[----:B------:R-:W4:Y:S04]  /*352e0*/  LDS R24, [R3+0x100] ;  /* 0x0001000003187984 */ /* 0x000f280000000800 */
[----:B-1----:R-:W4:Y:S01]  /*352f0*/  LDL.LU R28, [R1+0x1c] ;  /* 0x00001c00011c7983 */ /* 0x002f220000300800 */
[----:B---3--:R-:W-:-:S02]  /*35300*/  FFMA R16, R25, UR9, -R2 ;  /* 0x0000000919107c23 */ /* 0x008fc40008000802 */
[----:B------:R1:W3:Y:S02]  /*35310*/  MUFU.EX2 R25, R17 ;  /* 0x0000001100197308 */ /* 0x0002e40000000800 */
[----:B-1----:R-:W-:-:S06]  /*35320*/  FMUL R17, R16, 1.4426950216293334961 ;  /* 0x3fb8aa3b10117820 */ /* 0x002fcc0000400000 */
[----:B------:R-:W1:Y:S01]  /*35330*/  MUFU.EX2 R17, R17 ;  /* 0x0000001100117308 */ /* 0x000e620000000800 */
[----:B------:R-:W-:Y:S04]  /*35340*/  STL [R1+0x498], R2 ;  /* 0x0004980201007387 */ /* 0x000fe80000100800 */
[----:B0-----:R-:W-:Y:S04]  /*35350*/  STL [R1+0xa4c], R29 ;  /* 0x000a4c1d01007387 */ /* 0x001fe80000100800 */
[----:B------:R-:W-:Y:S04]  /*35360*/  STL [R1+0x2b4c], R29 ;  /* 0x002b4c1d01007387 */ /* 0x000fe80000100800 */
[----:B---3--:R-:W-:Y:S04]  /*35370*/  STL [R1+0xa48], R25 ;  /* 0x000a481901007387 */ /* 0x008fe80000100800 */
[----:B------:R-:W-:Y:S04]  /*35380*/  STL [R1+0x2b54], R25 ;  /* 0x002b541901007387 */ /* 0x000fe80000100800 */
[----:B-1----:R0:W-:Y:S02]  /*35390*/  STL [R1+0xa44], R17 ;  /* 0x000a441101007387 */ /* 0x0021e40000100800 */
[----:B0-----:R-:W-:-:S02]  /*353a0*/  FFMA R17, R0, UR9, -R2 ;  /* 0x0000000900117c23 */ /* 0x001fc40008000802 */
[----:B------:R-:W3:Y:S02]  /*353b0*/  LDL R0, [R1+0xa6c] ;  /* 0x000a6c0001007983 */ /* 0x000ee40000100800 */
[----:B------:R-:W-:-:S04]  /*353c0*/  FMUL R17, R17, 1.4426950216293334961 ;  /* 0x3fb8aa3b11117820 */ /* 0x000fc80000400000 */
[----:B------:R0:W-:Y:S02]  /*353d0*/  MUFU.EX2 R25, R17 ;  /* 0x0000001100197308 */ /* 0x0001e40000000800 */
[----:B0-----:R-:W-:-:S04]  /*353e0*/  FFMA R17, R26, UR9, -R2 ;  /* 0x000000091a117c23 */ /* 0x001fc80008000802 */
[----:B------:R-:W-:Y:S01]  /*353f0*/  FMUL R17, R17, 1.4426950216293334961 ;  /* 0x3fb8aa3b11117820 */ /* 0x000fe20000400000 */
[--C-:B------:R-:W-:Y:S01]  /*35400*/  FFMA R18, R18, UR9, -R2.reuse ;  /* 0x0000000912127c23 */ /* 0x100fe20008000802 */
[--C-:B------:R-:W-:Y:S01]  /*35410*/  FFMA R19, R19, UR9, -R2.reuse ;  /* 0x0000000913137c23 */ /* 0x100fe20008000802 */
[----:B----4-:R-:W-:-:S04]  /*35420*/  FFMA R16, R28, UR9, -R2 ;  /* 0x000000091c107c23 */ /* 0x010fc80008000802 */
[----:B------:R-:W-:-:S06]  /*35430*/  FMUL R16, R16, 1.4426950216293334961 ;  /* 0x3fb8aa3b10107820 */ /* 0x000fcc0000400000 */
[----:B------:R-:W0:Y:S02]  /*35440*/  MUFU.EX2 R16, R16 ;  /* 0x0000001000107308 */ /* 0x000e240000000800 */
[----:B0-----:R0:W-:Y:S02]  /*35450*/  STL [R1+0xa40], R16 ;  /* 0x000a401001007387 */ /* 0x0011e40000100800 */
[----:B0-----:R-:W-:Y:S02]  /*35460*/  FFMA R16, R12, UR9, -R2 ;  /* 0x000000090c107c23 */ /* 0x001fe40008000802 */
[----:B------:R-:W4:Y:S02]  /*35470*/  LDL.LU R12, [R1+0x2b64] ;  /* 0x002b6400010c7983 */ /* 0x000f240000300800 */
[----:B------:R-:W-:-:S04]  /*35480*/  FMUL R16, R16, 1.4426950216293334961 ;  /* 0x3fb8aa3b10107820 */ /* 0x000fc80000400000 */
[----:B------:R0:W1:Y:S02]  /*35490*/  MUFU.EX2 R29, R16 ;  /* 0x00000010001d7308 */ /* 0x0000640000000800 */
[----:B0-----:R-:W-:-:S06]  /*354a0*/  FFMA R16, R27, UR9, -R2 ;  /* 0x000000091b107c23 */ /* 0x001fcc0008000802 */
[----:B------:R-:W0:Y:S01]  /*354b0*/  MUFU.EX2 R27, R17 ;  /* 0x00000011001b7308 */ /* 0x000e220000000800 */
[----:B------:R-:W-:-:S07]  /*354c0*/  FMUL R16, R16, 1.4426950216293334961 ;  /* 0x3fb8aa3b10107820 */ /* 0x000fce0000400000 */
[----:B------:R2:W0:Y:S01]  /*354d0*/  MUFU.EX2 R26, R16 ;  /* 0x00000010001a7308 */ /* 0x0004220000000800 */
[----:B------:R-:W-:Y:S04]  /*354e0*/  STL [R1+0xa3c], R25 ;  /* 0x000a3c1901007387 */ /* 0x000fe80000100800 */
[----:B-1----:R-:W-:Y:S01]  /*354f0*/  STL [R1+0xa38], R29 ;  /* 0x000a381d01007387 */ /* 0x002fe20000100800 */
[----:B---3--:R-:W-:-:S03]  /*35500*/  FMNMX R2, R24, R0, !PT ;  /* 0x0000000018027209 */ /* 0x008fc60007800000 */
[----:B------:R-:W-:Y:S04]  /*35510*/  STL [R1+0x2b5c], R29 ;  /* 0x002b5c1d01007387 */ /* 0x000fe80000100800 */
[----:B--2---:R1:W2:Y:S01]  /*35520*/  LDS R16, [R3+0x180] ;  /* 0x0001800003107984 */ /* 0x0042a20000000800 */
[----:B------:R-:W-:Y:S01]  /*35530*/  FMUL R18, R18, 1.4426950216293334961 ;  /* 0x3fb8aa3b12127820 */ /* 0x000fe20000400000 */
[----:B------:R-:W-:Y:S01]  /*35540*/  FMUL R19, R19, 1.4426950216293334961 ;  /* 0x3fb8aa3b13137820 */ /* 0x000fe20000400000 */
[--C-:B------:R-:W-:Y:S01]  /*35550*/  FFMA R4, R4, UR9, -R2.reuse ;  /* 0x0000000904047c23 */ /* 0x100fe20008000802 */
[----:B0-----:R-:W-:Y:S04]  /*35560*/  STL [R1+0xa34], R27 ;  /* 0x000a341b01007387 */ /* 0x001fe80000100800 */
[----:B------:R-:W-:Y:S04]  /*35570*/  STL [R1+0x2b60], R27 ;  /* 0x002b601b01007387 */ /* 0x000fe80000100800 */
[----:B------:R-:W-:Y:S04]  /*35580*/  STL [R1+0xa30], R26 ;  /* 0x000a301a01007387 */ /* 0x000fe80000100800 */
[----:B------:R-:W-:Y:S04]  /*35590*/  STL [R1+0x474], R2 ;  /* 0x0004740201007387 */ /* 0x000fe80000100800 */
[----:B------:R-:W2:Y:S01]  /*355a0*/  LDL R0, [R1+0xa70] ;  /* 0x000a700001007983 */ /* 0x000ea20000100800 */
[----:B------:R-:W0:Y:S08]  /*355b0*/  MUFU.EX2 R17, R18 ;  /* 0x0000001200117308 */ /* 0x000e300000000800 */
[----:B-1----:R-:W1:Y:S01]  /*355c0*/  MUFU.EX2 R3, R19 ;  /* 0x0000001300037308 */ /* 0x002e620000000800 */
[----:B------:R-:W-:Y:S01]  /*355d0*/  FFMA R5, R5, UR9, -R2 ;  /* 0x0000000905057c23 */ /* 0x000fe20008000802 */
[----:B------:R-:W-:-:S06]  /*355e0*/  FMUL R4, R4, 1.4426950216293334961 ;  /* 0x3fb8aa3b04047820 */ /* 0x000fcc0000400000 */
[----:B------:R3:W-:Y:S01]  /*355f0*/  MUFU.EX2 R28, R4 ;  /* 0x00000004001c7308 */ /* 0x0007e20000000800 */
[----:B------:R-:W-:Y:S01]  /*35600*/  FMUL R5, R5, 1.4426950216293334961 ;  /* 0x3fb8aa3b05057820 */ /* 0x000fe20000400000 */
[--C-:B---3--:R-:W-:Y:S01]  /*35610*/  FFMA R4, R8, UR9, -R2.reuse ;  /* 0x0000000908047c23 */ /* 0x108fe20008000802 */
[----:B0-----:R-:W-:Y:S04]  /*35620*/  STL [R1+0xa2c], R17 ;  /* 0x000a2c1101007387 */ /* 0x001fe80000100800 */
[----:B-1----:R0:W-:Y:S01]  /*35630*/  STL [R1+0xa28], R3 ;  /* 0x000a280301007387 */ /* 0x0021e20000100800 */
[----:B------:R-:W-:Y:S01]  /*35640*/  FMUL R4, R4, 1.4426950216293334961 ;  /* 0x3fb8aa3b04047820 */ /* 0x000fe20000400000 */
[--C-:B------:R-:W-:Y:S01]  /*35650*/  FFMA R13, R13, UR9, -R2.reuse ;  /* 0x000000090d0d7c23 */ /* 0x100fe20008000802 */
[----:B0-----:R0:W-:Y:S08]  /*35660*/  MUFU.EX2 R3, R5 ;  /* 0x0000000500037308 */ /* 0x0011f00000000800 */
[----:B------:R1:W-:Y:S01]  /*35670*/  MUFU.EX2 R24, R4 ;  /* 0x0000000400187308 */ /* 0x0003e20000000800 */
[--C-:B0-----:R-:W-:Y:S01]  /*35680*/  FFMA R5, R9, UR9, -R2.reuse ;  /* 0x0000000909057c23 */ /* 0x101fe20008000802 */
[----:B-1----:R-:W-:-:S03]  /*35690*/  FFMA R4, R20, UR9, -R2 ;  /* 0x0000000914047c23 */ /* 0x002fc60008000802 */
[----:B------:R-:W-:Y:S01]  /*356a0*/  FMUL R5, R5, 1.4426950216293334961 ;  /* 0x3fb8aa3b05057820 */ /* 0x000fe20000400000 */
[----:B------:R-:W-:-:S03]  /*356b0*/  FMUL R13, R13, 1.4426950216293334961 ;  /* 0x3fb8aa3b0d0d7820 */ /* 0x000fc60000400000 */
[----:B------:R0:W-:Y:S01]  /*356c0*/  MUFU.EX2 R18, R5 ;  /* 0x0000000500127308 */ /* 0x0001e20000000800 */
[----:B------:R-:W-:-:S07]  /*356d0*/  FMUL R4, R4, 1.4426950216293334961 ;  /* 0x3fb8aa3b04047820 */ /* 0x000fce0000400000 */
[----:B------:R-:W-:Y:S08]  /*356e0*/  MUFU.EX2 R27, R13 ;  /* 0x0000000d001b7308 */ /* 0x000ff00000000800 */
[----:B------:R1:W-:Y:S01]  /*356f0*/  MUFU.EX2 R8, R4 ;  /* 0x0000000400087308 */ /* 0x0003e20000000800 */
[----:B0-----:R-:W-:-:S04]  /*35700*/  FFMA R5, R21, UR9, -R2 ;  /* 0x0000000915057c23 */ /* 0x001fc80008000802 */
[----:B------:R-:W-:Y:S01]  /*35710*/  FMUL R5, R5, 1.4426950216293334961 ;  /* 0x3fb8aa3b05057820 */ /* 0x000fe20000400000 */
[----:B------:R-:W-:Y:S01]  /*35720*/  BAR.SYNC.DEFER_BLOCKING 0x0 ;  /* 0x0000000000007b1d */ /* 0x000fe20000010000 */
[----:B----4-:R-:W-:-:S04]  /*35730*/  FFMA R12, R12, UR9, -R2 ;  /* 0x000000090c0c7c23 */ /* 0x010fc80008000802 */
[----:B------:R-:W-:-:S04]  /*35740*/  FMUL R12, R12, 1.4426950216293334961 ;  /* 0x3fb8aa3b0c0c7820 */ /* 0x000fc80000400000 */
[----:B------:R-:W0:Y:S08]  /*35750*/  MUFU.EX2 R29, R12 ;  /* 0x0000000c001d7308 */ /* 0x000e300000000800 */
[----:B------:R3:W4:Y:S01]  /*35760*/  MUFU.EX2 R12, R5 ;  /* 0x00000005000c7308 */ /* 0x0007220000000800 */
[----:B--2---:R-:W-:-:S05]  /*35770*/  FMNMX R0, R16, R0, !PT ;  /* 0x0000000010007209 */ /* 0x004fca0007800000 */
[--C-:B-1----:R-:W-:Y:S01]  /*35780*/  FFMA R4, R14, UR9, -R0.reuse ;  /* 0x000000090e047c23 */ /* 0x102fe20008000800 */
[----:B---3--:R-:W-:-:S03]  /*35790*/  FFMA R5, R15, UR9, -R0 ;  /* 0x000000090f057c23 */ /* 0x008fc60008000800 */
[----:B------:R-:W-:Y:S01]  /*357a0*/  FMUL R4, R4, 1.4426950216293334961 ;  /* 0x3fb8aa3b04047820 */ /* 0x000fe20000400000 */
[----:B------:R-:W-:-:S03]  /*357b0*/  FMUL R5, R5, 1.4426950216293334961 ;  /* 0x3fb8aa3b05057820 */ /* 0x000fc60000400000 */
[----:B------:R-:W1:Y:S08]  /*357c0*/  MUFU.EX2 R15, R4 ;  /* 0x00000004000f7308 */ /* 0x000e700000000800 */
[----:B------:R-:W2:Y:S01]  /*357d0*/  MUFU.EX2 R2, R5 ;  /* 0x0000000500027308 */ /* 0x000ea20000000800 */
[----:B0-----:R-:W-:Y:S04]  /*357e0*/  STL [R1+0xa24], R29 ;  /* 0x000a241d01007387 */ /* 0x001fe80000100800 */
[----:B------:R0:W-:Y:S04]  /*357f0*/  STL [R1+0xa20], R27 ;  /* 0x000a201b01007387 */ /* 0x0001e80000100800 */
[----:B------:R-:W-:Y:S01]  /*35800*/  STL [R1+0xa1c], R28 ;  /* 0x000a1c1c01007387 */ /* 0x000fe20000100800 */
[----:B------:R-:W-:-:S03]  /*35810*/  FFMA R6, R6, UR9, -R0 ;  /* 0x0000000906067c23 */ /* 0x000fc60008000800 */
[----:B------:R-:W-:Y:S04]  /*35820*/  STL [R1+0xa18], R3 ;  /* 0x000a180301007387 */ /* 0x000fe80000100800 */
[----:B------:R-:W-:Y:S04]  /*35830*/  STL [R1+0xa14], R24 ;  /* 0x000a141801007387 */ /* 0x000fe80000100800 */
[----:B------:R-:W3:Y:S04]  /*35840*/  LDL R20, [R1+0xa58] ;  /* 0x000a580001147983 */ /* 0x000ee80000100800 */
[----:B------:R0:W-:Y:S01]  /*35850*/  STL [R1+0x468], R0 ;  /* 0x0004680001007387 */ /* 0x0001e20000100800 */
[----:B------:R-:W-:-:S03]  /*35860*/  FMUL R6, R6, 1.4426950216293334961 ;  /* 0x3fb8aa3b06067820 */ /* 0x000fc60000400000 */
[----:B------:R-:W-:Y:S04]  /*35870*/  STL [R1+0xa10], R18 ;  /* 0x000a101201007387 */ /* 0x000fe80000100800 */
[----:B------:R-:W3:Y:S04]  /*35880*/  LDL R14, [R1+0xa5c] ;  /* 0x000a5c00010e7983 */ /* 0x000ee80000100800 */
[----:B------:R-:W-:Y:S04]  /*35890*/  STL [R1+0xa0c], R8 ;  /* 0x000a0c0801007387 */ /* 0x000fe80000100800 */
[----:B----4-:R-:W-:Y:S01]  /*358a0*/  STL [R1+0xa08], R12 ;  /* 0x000a080c01007387 */ /* 0x010fe20000100800 */
[----:B------:R4:W0:Y:S03]  /*358b0*/  MUFU.EX2 R21, R6 ;  /* 0x0000000600157308 */ /* 0x0008260000000800 */
[----:B-1----:R-:W-:Y:S01]  /*358c0*/  STL [R1+0xa04], R15 ;  /* 0x000a040f01007387 */ /* 0x002fe20000100800 */
[----:B------:R-:W-:-:S03]  /*358d0*/  FFMA R4, R10, UR9, -R0 ;  /* 0x000000090a047c23 */ /* 0x000fc60008000800 */
[----:B----4-:R-:W4:Y:S04]  /*358e0*/  LDL R6, [R1+0xa44] ;  /* 0x000a440001067983 */ /* 0x010f280000100800 */
[----:B--2---:R1:W-:Y:S04]  /*358f0*/  STL [R1+0xa00], R2 ;  /* 0x000a000201007387 */ /* 0x0043e80000100800 */
[----:B------:R-:W4:Y:S01]  /*35900*/  LDL R10, [R1+0xa40] ;  /* 0x000a4000010a7983 */ /* 0x000f220000100800 */
[--C-:B------:R-:W-:Y:S01]  /*35910*/  FFMA R7, R7, UR9, -R0.reuse ;  /* 0x0000000907077c23 */ /* 0x100fe20008000800 */
[----:B------:R-:W-:Y:S01]  /*35920*/  FFMA R5, R11, UR9, -R0 ;  /* 0x000000090b057c23 */ /* 0x000fe20008000800 */
[----:B------:R-:W-:-:S02]  /*35930*/  FMUL R4, R4, 1.4426950216293334961 ;  /* 0x3fb8aa3b04047820 */ /* 0x000fc40000400000 */
[----:B------:R-:W-:Y:S01]  /*35940*/  FMUL R7, R7, 1.4426950216293334961 ;  /* 0x3fb8aa3b07077820 */ /* 0x000fe20000400000 */
[----:B------:R-:W-:Y:S01]  /*35950*/  FMUL R5, R5, 1.4426950216293334961 ;  /* 0x3fb8aa3b05057820 */ /* 0x000fe20000400000 */
[----:B------:R-:W-:Y:S08]  /*35960*/  MUFU.EX2 R16, R4 ;  /* 0x0000000400107308 */ /* 0x000ff00000000800 */
[----:B------:R2:W1:Y:S08]  /*35970*/  MUFU.EX2 R19, R7 ;  /* 0x0000000700137308 */ /* 0x0004700000000800 */
[----:B------:R0:W1:Y:S01]  /*35980*/  MUFU.EX2 R13, R5 ;  /* 0x00000005000d7308 */ /* 0x0000620000000800 */
[----:B--2---:R-:W2:Y:S01]  /*35990*/  LDL R7, [R1+0xa64] ;  /* 0x000a640001077983 */ /* 0x004ea20000100800 */
[----:B0-----:R-:W-:-:S03]  /*359a0*/  FFMA R5, R23, UR9, -R0 ;  /* 0x0000000917057c23 */ /* 0x001fc60008000800 */
[----:B------:R-:W-:Y:S04]  /*359b0*/  STL [R1+0x9fc], R21 ;  /* 0x0009fc1501007387 */ /* 0x000fe80000100800 */
[----:B------:R-:W2:Y:S01]  /*359c0*/  LDL R11, [R1+0xa60] ;  /* 0x000a6000010b7983 */ /* 0x000ea20000100800 */
[----:B------:R-:W-:-:S03]  /*359d0*/  FMUL R5, R5, 1.4426950216293334961 ;  /* 0x3fb8aa3b05057820 */ /* 0x000fc60000400000 */
[----:B-1----:R-:W-:Y:S01]  /*359e0*/  STL [R1+0x9f8], R19 ;  /* 0x0009f81301007387 */ /* 0x002fe20000100800 */
[----:B------:R4:W0:Y:S03]  /*359f0*/  MUFU.EX2 R9, R5 ;  /* 0x0000000500097308 */ /* 0x0008260000000800 */
[----:B------:R-:W-:Y:S04]  /*35a00*/  STL [R1+0x9f4], R16 ;  /* 0x0009f41001007387 */ /* 0x000fe80000100800 */
[----:B------:R-:W-:Y:S01]  /*35a10*/  STL [R1+0x9f0], R13 ;  /* 0x0009f00d01007387 */ /* 0x000fe20000100800 */
[----:B----4-:R-:W-:Y:S01]  /*35a20*/  FADD R5, R6, R10 ;  /* 0x0000000a06057221 */ /* 0x010fe20000000000 */
[----:B------:R-:W-:-:S02]  /*35a30*/  FADD R6, R29, R27 ;  /* 0x0000001b1d067221 */ /* 0x000fc40000000000 */
[----:B------:R-:W4:Y:S04]  /*35a40*/  LDL.LU R27, [R1+0x2b60] ;  /* 0x002b6000011b7983 */ /* 0x000f280000300800 */
[----:B------:R-:W3:Y:S01]  /*35a50*/  LDL.LU R29, [R1+0x2b5c] ;  /* 0x002b5c00011d7983 */ /* 0x000ee20000300800 */
[----:B------:R-:W-:-:S04]  /*35a60*/  FFMA R4, R22, UR9, -R0 ;  /* 0x0000000916047c23 */ /* 0x000fc80008000800 */
[----:B------:R-:W-:Y:S01]  /*35a70*/  FMUL R4, R4, 1.4426950216293334961 ;  /* 0x3fb8aa3b04047820 */ /* 0x000fe20000400000 */
[----:B0-----:R-:W-:Y:S03]  /*35a80*/  STL [R1+0x9e8], R9 ;  /* 0x0009e80901007387 */ /* 0x001fe60000100800 */
[----:B------:R0:W1:Y:S01]  /*35a90*/  MUFU.EX2 R0, R4 ;  /* 0x0000000400007308 */ /* 0x0000620000000800 */
[----:B------:R-:W-:Y:S01]  /*35aa0*/  FADD R5, R25, R5 ;  /* 0x0000000519057221 */ /* 0x000fe20000000000 */
[----:B------:R-:W-:Y:S01]  /*35ab0*/  FADD R6, R28, R6 ;  /* 0x000000061c067221 */ /* 0x000fe20000000000 */
[----:B0-----:R-:W-:Y:S02]  /*35ac0*/  FADD R4, R15, R2 ;  /* 0x000000020f047221 */ /* 0x001fe40000000000 */
[----:B------:R-:W4:Y:S04]  /*35ad0*/  LDL.LU R2, [R1+0x2b58] ;  /* 0x002b580001027983 */ /* 0x000f280000300800 */
[----:B------:R-:W4:Y:S04]  /*35ae0*/  LDL.LU R25, [R1+0x2b54] ;  /* 0x002b540001197983 */ /* 0x000f280000300800 */
[----:B------:R-:W4:Y:S01]  /*35af0*/  LDL.LU R28, [R1+0x2b50] ;  /* 0x002b5000011c7983 */ /* 0x000f220000300800 */
[----:B---3--:R-:W-:-:S03]  /*35b00*/  FADD R5, R29, R5 ;  /* 0x000000051d057221 */ /* 0x008fc60000000000 */
[----:B------:R-:W3:Y:S01]  /*35b10*/  LDL.LU R29, [R1+0x2b4c] ;  /* 0x002b4c00011d7983 */ /* 0x000ee20000300800 */
[----:B--2---:R-:W-:Y:S01]  /*35b20*/  FADD R7, R7, R11 ;  /* 0x0000000b07077221 */ /* 0x004fe20000000000 */
[----:B------:R-:W-:-:S03]  /*35b30*/  FADD R4, R21, R4 ;  /* 0x0000000415047221 */ /* 0x000fc60000000000 */
[----:B------:R-:W-:Y:S01]  /*35b40*/  FADD R7, R14, R7 ;  /* 0x000000070e077221 */ /* 0x000fe20000000000 */
[----:B------:R-:W-:-:S03]  /*35b50*/  FADD R4, R19, R4 ;  /* 0x0000000413047221 */ /* 0x000fc60000000000 */
[----:B------:R-:W-:Y:S01]  /*35b60*/  FADD R7, R20, R7 ;  /* 0x0000000714077221 */ /* 0x000fe20000000000 */
[----:B------:R-:W-:Y:S01]  /*35b70*/  FADD R4, R16, R4 ;  /* 0x0000000410047221 */ /* 0x000fe20000000000 */
[----:B------:R-:W-:Y:S02]  /*35b80*/  FADD R6, R3, R6 ;  /* 0x0000000603067221 */ /* 0x000fe40000000000 */
[----:B------:R-:W2:Y:S01]  /*35b90*/  LDL.LU R3, [R1+0x2b48] ;  /* 0x002b480001037983 */ /* 0x000ea20000300800 */
[----:B----4-:R-:W-:Y:S01]  /*35ba0*/  FADD R7, R2, R7 ;  /* 0x0000000702077221 */ /* 0x010fe20000000000 */
[----:B------:R-:W-:Y:S02]  /*35bb0*/  FADD R4, R13, R4 ;  /* 0x000000040d047221 */ /* 0x000fe40000000000 */
[----:B------:R-:W4:Y:S01]  /*35bc0*/  LDL.LU R2, [R1+0x2b44] ;  /* 0x002b440001027983 */ /* 0x000f220000300800 */
[----:B------:R-:W-:-:S03]  /*35bd0*/  FADD R7, R28, R7 ;  /* 0x000000071c077221 */ /* 0x000fc60000000000 */
[----:B------:R-:W4:Y:S01]  /*35be0*/  LDL.LU R28, [R1+0x2b40] ;  /* 0x002b4000011c7983 */ /* 0x000f220000300800 */
[----:B-1----:R-:W-:Y:S01]  /*35bf0*/  FADD R4, R0, R4 ;  /* 0x0000000400047221 */ /* 0x002fe20000000000 */
[----:B---3--:R-:W-:Y:S02]  /*35c00*/  FADD R7, R29, R7 ;  /* 0x000000071d077221 */ /* 0x008fe40000000000 */
[----:B------:R-:W4:Y:S04]  /*35c10*/  LDL.LU R29, [R1+0x2b3c] ;  /* 0x002b3c00011d7983 */ /* 0x000f280000300800 */
[----:B------:R0:W-:Y:S04]  /*35c20*/  STL [R1+0x2a48], R0 ;  /* 0x002a480001007387 */ /* 0x0001e80000100800 */
[----:B0-----:R-:W3:Y:S01]  /*35c30*/  LDL.LU R0, [R1+0xa28] ;  /* 0x000a280001007983 */ /* 0x001ee20000300800 */
[----:B------:R-:W-:Y:S01]  /*35c40*/  FADD R5, R27, R5 ;  /* 0x000000051b057221 */ /* 0x000fe20000000000 */
[----:B------:R-:W-:-:S03]  /*35c50*/  FADD R6, R24, R6 ;  /* 0x0000000618067221 */ /* 0x000fc60000000000 */
[----:B------:R-:W-:Y:S01]  /*35c60*/  FADD R5, R26, R5 ;  /* 0x000000051a057221 */ /* 0x000fe20000000000 */
[----:B------:R-:W-:-:S03]  /*35c70*/  FADD R6, R18, R6 ;  /* 0x0000000612067221 */ /* 0x000fc60000000000 */
[----:B------:R-:W-:Y:S01]  /*35c80*/  FADD R5, R17, R5 ;  /* 0x0000000511057221 */ /* 0x000fe20000000000 */
[----:B------:R-:W-:Y:S01]  /*35c90*/  FADD R6, R8, R6 ;  /* 0x0000000608067221 */ /* 0x000fe20000000000 */
[----:B------:R-:W-:Y:S01]  /*35ca0*/  FADD R10, R25, R7 ;  /* 0x00000007190a7221 */ /* 0x000fe20000000000 */
[----:B------:R-:W-:Y:S02]  /*35cb0*/  FADD R4, R9, R4 ;  /* 0x0000000409047221 */ /* 0x000fe40000000000 */
[----:B------:R-:W-:Y:S02]  /*35cc0*/  FADD R6, R12, R6 ;  /* 0x000000060c067221 */ /* 0x000fe40000000000 */
[----:B------:R-:W0:Y:S04]  /*35cd0*/  SHFL.BFLY PT, R11, R10, 0x2, 0x1f ;  /* 0x0c401f000a0b7f89 */ /* 0x000e2800000e0000 */
[----:B------:R-:W1:Y:S01]  /*35ce0*/  SHFL.BFLY PT, R7, R6, 0x2, 0x1f ;  /* 0x0c401f0006077f89 */ /* 0x000e6200000e0000 */
[----:B------:R-:W2:Y:S01]  /*35cf0*/  S2R R25, SR_TID.X ;  /* 0x0000000000197919 */ /* 0x000ea20000002100 */
[----:B0-----:R-:W-:Y:S01]  /*35d00*/  FADD R11, R10, R11 ;  /* 0x0000000b0a0b7221 */ /* 0x001fe20000000000 */
[----:B-1----:R-:W-:Y:S01]  /*35d10*/  FADD R7, R6, R7 ;  /* 0x0000000706077221 */ /* 0x002fe20000000000 */
[----:B--2---:R-:W-:-:S04]  /*35d20*/  LOP3.LUT R25, R25, 0x7f, RZ, 0xc0, !PT ;  /* 0x0000007f19197812 */ /* 0x004fc800078ec0ff */
[----:B------:R-:W-:Y:S01]  /*35d30*/  LEA R25, R25, UR6, 0x2 ;  /* 0x0000000619197c11 */ /* 0x000fe2000f8e10ff */
[----:B---3--:R-:W-:Y:S04]  /*35d40*/  STL [R1+0x2a4c], R0 ;  /* 0x002a4c0001007387 */ /* 0x008fe80000100800 */
[----:B------:R-:W2:Y:S04]  /*35d50*/  LDL.64 R16, [R1+0x1a78] ;  /* 0x001a780001107983 */ /* 0x000ea80000100a00 */
[----:B------:R-:W3:Y:S01]  /*35d60*/  LDL.64 R18, [R1+0x1940] ;  /* 0x0019400001127983 */ /* 0x000ee20000100a00 */
[----:B------:R-:W-:-:S03]  /*35d70*/  FADD R8, R0, R5 ;  /* 0x0000000500087221 */ /* 0x000fc60000000000 */
[----:B------:R-:W3:Y:S04]  /*35d80*/  LDL.64 R14, [R1+0x1938] ;  /* 0x00193800010e7983 */ /* 0x000ee80000100a00 */
[----:B------:R-:W0:Y:S04]  /*35d90*/  SHFL.BFLY PT, R5, R4, 0x2, 0x1f ;  /* 0x0c401f0004057f89 */ /* 0x000e2800000e0000 */
[----:B------:R-:W1:Y:S04]  /*35da0*/  SHFL.BFLY PT, R9, R8, 0x2, 0x1f ;  /* 0x0c401f0008097f89 */ /* 0x000e6800000e0000 */
[----:B------:R-:W3:Y:S04]  /*35db0*/  LDL.64 R12, [R1+0x1930] ;  /* 0x00193000010c7983 */ /* 0x000ee80000100a00 */
[----:B------:R-:W3:Y:S04]  /*35dc0*/  LDL.64 R22, [R1+0x1928] ;  /* 0x0019280001167983 */ /* 0x000ee80000100a00 */
[----:B------:R-:W3:Y:S04]  /*35dd0*/  LDL.64 R26, [R1+0x1910] ;  /* 0x00191000011a7983 */ /* 0x000ee80000100a00 */
[----:B------:R-:W3:Y:S01]  /*35de0*/  LDL.64 R20, [R1+0x1a70] ;  /* 0x001a700001147983 */ /* 0x000ee20000100a00 */
[----:B0-----:R-:W-:Y:S01]  /*35df0*/  FADD R5, R4, R5 ;  /* 0x0000000504057221 */ /* 0x001fe20000000000 */
[----:B-1----:R-:W-:-:S02]  /*35e00*/  FADD R9, R8, R9 ;  /* 0x0000000908097221 */ /* 0x002fc40000000000 */
[----:B------:R-:W0:Y:S04]  /*35e10*/  SHFL.BFLY PT, R4, R11, 0x1, 0x1f ;  /* 0x0c201f000b047f89 */ /* 0x000e2800000e0000 */
[----:B------:R-:W1:Y:S04]  /*35e20*/  SHFL.BFLY PT, R8, R7, 0x1, 0x1f ;  /* 0x0c201f0007087f89 */ /* 0x000e6800000e0000 */
[----:B------:R-:W4:Y:S04]  /*35e30*/  SHFL.BFLY PT, R6, R9, 0x1, 0x1f ;  /* 0x0c201f0009067f89 */ /* 0x000f2800000e0000 */
[----:B------:R-:W4:Y:S01]  /*35e40*/  SHFL.BFLY PT, R10, R5, 0x1, 0x1f ;  /* 0x0c201f00050a7f89 */ /* 0x000f2200000e0000 */
[----:B0-----:R-:W-:Y:S01]  /*35e50*/  FADD R4, R11, R4 ;  /* 0x000000040b047221 */ /* 0x001fe20000000000 */
[----:B-1----:R-:W-:Y:S01]  /*35e60*/  FADD R7, R7, R8 ;  /* 0x0000000807077221 */ /* 0x002fe20000000000 */
[----:B----4-:R-:W-:Y:S01]  /*35e70*/  FADD R6, R9, R6 ;  /* 0x0000000609067221 */ /* 0x010fe20000000000 */
[----:B------:R-:W-:-:S02]  /*35e80*/  FADD R5, R5, R10 ;  /* 0x0000000a05057221 */ /* 0x000fc40000000000 */
[----:B------:R-:W-:Y:S04]  /*35e90*/  @!P0 STS [R3], R4 ;  /* 0x0000000403008388 */ /* 0x000fe80000000800 */
[----:B------:R-:W-:Y:S04]  /*35ea0*/  @!P0 STS [R3+0x80], R6 ;  /* 0x0000800603008388 */ /* 0x000fe80000000800 */
[----:B------:R-:W-:Y:S04]  /*35eb0*/  @!P0 STS [R3+0x100], R7 ;  /* 0x0001000703008388 */ /* 0x000fe80000000800 */
[----:B------:R-:W-:Y:S01]  /*35ec0*/  @!P0 STS [R3+0x180], R5 ;  /* 0x0001800503008388 */ /* 0x000fe20000000800 */
[----:B------:R-:W-:Y:S06]  /*35ed0*/  BAR.SYNC.DEFER_BLOCKING 0x0 ;  /* 0x0000000000007b1d */ /* 0x000fec0000010000 */
[----:B------:R-:W0:Y:S04]  /*35ee0*/  LDS R3, [R25] ;  /* 0x0000000019037984 */ /* 0x000e280000000800 */
[----:B0-----:R-:W0:Y:S02]  /*35ef0*/  SHFL.BFLY PT, R4, R3, 0x2, 0x1f ;  /* 0x0c401f0003047f89 */ /* 0x001e2400000e0000 */
[----:B0-----:R-:W-:-:S05]  /*35f00*/  FADD R3, R3, R4 ;  /* 0x0000000403037221 */ /* 0x001fca0000000000 */
[----:B------:R-:W0:Y:S02]  /*35f10*/  SHFL.BFLY PT, R4, R3, 0x1, 0x1f ;  /* 0x0c201f0003047f89 */ /* 0x000e2400000e0000 */
[----:B0-----:R-:W-:-:S05]  /*35f20*/  FADD R3, R3, R4 ;  /* 0x0000000403037221 */ /* 0x001fca0000000000 */
[----:B------:R0:W-:Y:S01]  /*35f30*/  @!P0 STS [R25], R3 ;  /* 0x0000000319008388 */ /* 0x0001e20000000800 */
[----:B------:R-:W-:Y:S01]  /*35f40*/  BAR.SYNC.DEFER_BLOCKING 0x0 ;  /* 0x0000000000007b1d */ /* 0x000fe20000010000 */
[----:B------:R-:W-:-:S05]  /*35f50*/  IMAD.WIDE R4, R2, 0x2, R28 ;  /* 0x0000000202047825 */ /* 0x000fca00078e021c */
[----:B0-----:R-:W4:Y:S04]  /*35f60*/  LDL.64 R24, [R1+0x18f8] ;  /* 0x0018f80001187983 */ /* 0x001f280000100a00 */
[----:B------:R-:W4:Y:S01]  /*35f70*/  LDG.E.U16 R5, desc[UR10][R4.64] ;  /* 0x0000000a04057981 */ /* 0x000f22000c1e1500 */
[----:B--2---:R-:W-:-:S04]  /*35f80*/  IMAD.WIDE R6, R2, 0x2, R16 ;  /* 0x0000000202067825 */ /* 0x004fc800078e0210 */
[C---:B---3--:R-:W-:Y:S01]  /*35f90*/  IMAD.WIDE R8, R2.reuse, 0x2, R18 ;  /* 0x0000000202087825 */ /* 0x048fe200078e0212 */
[----:B------:R-:W2:Y:S04]  /*35fa0*/  LDL.64 R16, [R1+0x1920] ;  /* 0x0019200001107983 */ /* 0x000ea80000100a00 */
[----:B------:R-:W3:Y:S04]  /*35fb0*/  LDL.64 R18, [R1+0x1908] ;  /* 0x0019080001127983 */ /* 0x000ee80000100a00 */
[----:B------:R-:W2:Y:S04]  /*35fc0*/  LDG.E.U16 R6, desc[UR10][R6.64] ;  /* 0x0000000a06067981 */ /* 0x000ea8000c1e1500 */
[----:B------:R-:W2:Y:S04]  /*35fd0*/  LDG.E.U16 R7, desc[UR10][R8.64] ;  /* 0x0000000a08077981 */ /* 0x000ea8000c1e1500 */
[----:B------:R-:W2:Y:S01]  /*35fe0*/  LDL.64 R8, [R1+0x1918] ;  /* 0x0019180001087983 */ /* 0x000ea20000100a00 */
[----:B------:R-:W-:-:S04]  /*35ff0*/  IMAD.WIDE R10, R2, 0x2, R14 ;  /* 0x00000002020a7825 */ /* 0x000fc800078e020e */
[C---:B------:R-:W-:Y:S01]  /*36000*/  IMAD.WIDE R12, R2.reuse, 0x2, R12 ;  /* 0x00000002020c7825 */ /* 0x040fe200078e020c */
[----:B------:R-:W2:Y:S04]  /*36010*/  LDL.64 R14, [R1+0x1900] ;  /* 0x00190000010e7983 */ /* 0x000ea80000100a00 */
[----:B------:R0:W2:Y:S04]  /*36020*/  LDG.E.U16 R3, desc[UR10][R10.64] ;  /* 0x0000000a0a037981 */ /* 0x0000a8000c1e1500 */
[----:B------:R3:W2:Y:S01]  /*36030*/  LDG.E.U16 R0, desc[UR10][R12.64] ;  /* 0x0000000a0c007981 */ /* 0x0006a2000c1e1500 */
[----:B0-----:R-:W-:-:S03]  /*36040*/  IMAD.WIDE R10, R2, 0x2, R26 ;  /* 0x00000002020a7825 */ /* 0x001fc600078e021a */
[----:B----4-:R0:W-:Y:S02]  /*36050*/  STL [R1+0x9c8], R5 ;  /* 0x0009c80501007387 */ /* 0x0101e40000100800 */
[----:B0-----:R-:W-:-:S04]  /*36060*/  IMAD.WIDE R4, R2, 0x2, R22 ;  /* 0x0000000202047825 */ /* 0x001fc800078e0216 */
[C---:B---3--:R-:W-:Y:S02]  /*36070*/  IMAD.WIDE R12, R2.reuse, 0x2, R18 ;  /* 0x00000002020c7825 */ /* 0x048fe400078e0212 */
[----:B------:R0:W3:Y:S04]  /*36080*/  LDG.E.U16 R19, desc[UR10][R4.64] ;  /* 0x0000000a04137981 */ /* 0x0000e8000c1e1500 */
[----:B--2---:R-:W-:Y:S04]  /*36090*/  STL [R1+0x9d8], R7 ;  /* 0x0009d80701007387 */ /* 0x004fe80000100800 */
[----:B------:R1:W-:Y:S04]  /*360a0*/  STL [R1+0x9c4], R6 ;  /* 0x0009c40601007387 */ /* 0x0003e80000100800 */
[----:B------:R-:W2:Y:S01]  /*360b0*/  LDL.64 R22, [R1+0x18f0] ;  /* 0x0018f00001167983 */ /* 0x000ea20000100a00 */
[----:B------:R-:W-:-:S04]  /*360c0*/  IMAD.WIDE R8, R2, 0x2, R8 ;  /* 0x0000000202087825 */ /* 0x000fc800078e0208 */
[C---:B-1----:R-:W-:Y:S02]  /*360d0*/  IMAD.WIDE R6, R2.reuse, 0x2, R16 ;  /* 0x0000000202067825 */ /* 0x042fe400078e0210 */
[----:B------:R-:W4:Y:S04]  /*360e0*/  LDL.64 R16, [R1+0x18e8] ;  /* 0x0018e80001107983 */ /* 0x000f280000100a00 */
[----:B------:R-:W2:Y:S04]  /*360f0*/  LDG.E.U16 R27, desc[UR10][R8.64] ;  /* 0x0000000a081b7981 */ /* 0x000ea8000c1e1500 */
[----:B------:R1:W4:Y:S04]  /*36100*/  LDG.E.U16 R26, desc[UR10][R6.64] ;  /* 0x0000000a061a7981 */ /* 0x000328000c1e1500 */
[----:B------:R0:W-:Y:S04]  /*36110*/  STL [R1+0x9d4], R3 ;  /* 0x0009d40301007387 */ /* 0x0001e80000100800 */
[----:B0-----:R0:W4:Y:S04]  /*36120*/  LDG.E.U16 R3, desc[UR10][R10.64] ;  /* 0x0000000a0a037981 */ /* 0x001128000c1e1500 */
[----:B------:R1:W-:Y:S04]  /*36130*/  STL [R1+0x9d0], R0 ;  /* 0x0009d00001007387 */ /* 0x0003e80000100800 */
[----:B-1----:R1:W4:Y:S01]  /*36140*/  LDG.E.U16 R0, desc[UR10][R12.64] ;  /* 0x0000000a0c007981 */ /* 0x002322000c1e1500 */
[----:B------:R-:W-:-:S04]  /*36150*/  IMAD.WIDE R4, R2, 0x2, R14 ;  /* 0x0000000202047825 */ /* 0x000fc800078e020e */
[----:B------:R-:W-:-:S04]  /*36160*/  IMAD.WIDE R6, R2, 0x2, R24 ;  /* 0x0000000202067825 */ /* 0x000fc800078e0218 */
[C---:B------:R-:W-:Y:S01]  /*36170*/  IMAD.WIDE R8, R2.reuse, 0x2, R20 ;  /* 0x0000000202087825 */ /* 0x040fe200078e0214 */
[----:B------:R-:W4:Y:S04]  /*36180*/  LDG.E.U16 R5, desc[UR10][R4.64] ;  /* 0x0000000a04057981 */ /* 0x000f28000c1e1500 */
[----:B------:R-:W4:Y:S04]  /*36190*/  LDG.E.U16 R6, desc[UR10][R6.64] ;  /* 0x0000000a06067981 */ /* 0x000f28000c1e1500 */
[----:B------:R-:W4:Y:S04]  /*361a0*/  LDG.E.U16 R7, desc[UR10][R8.64] ;  /* 0x0000000a08077981 */ /* 0x000f28000c1e1500 */
[----:B---3--:R3:W-:Y:S04]  /*361b0*/  STL [R1+0x9cc], R19 ;  /* 0x0009cc1301007387 */ /* 0x0087e80000100800 */
[----:B------:R-:W4:Y:S04]  /*361c0*/  LDL.64 R14, [R1+0x18d8] ;  /* 0x0018d800010e7983 */ /* 0x000f280000100a00 */
[----:B---3--:R-:W3:Y:S04]  /*361d0*/  LDL.64 R18, [R1+0x18e0] ;  /* 0x0018e00001127983 */ /* 0x008ee80000100a00 */
[----:B--2---:R-:W-:Y:S04]  /*361e0*/  STL [R1+0x9c0], R27 ;  /* 0x0009c01b01007387 */ /* 0x004fe80000100800 */
[----:B----4-:R2:W-:Y:S04]  /*361f0*/  STL [R1+0x9a8], R26 ;  /* 0x0009a81a01007387 */ /* 0x0105e80000100800 */
[----:B------:R-:W4:Y:S04]  /*36200*/  LDL.64 R8, [R1+0x18d0] ;  /* 0x0018d00001087983 */ /* 0x000f280000100a00 */
[----:B------:R-:W4:Y:S04]  /*36210*/  LDL.64 R20, [R1+0x18c0] ;  /* 0x0018c00001147983 */ /* 0x000f280000100a00 */
[----:B--2---:R-:W2:Y:S01]  /*36220*/  LDL.64 R26, [R1+0x18c8] ;  /* 0x0018c800011a7983 */ /* 0x004ea20000100a00 */
[----:B0-----:R-:W-:-:S04]  /*36230*/  IMAD.WIDE R10, R2, 0x2, R22 ;  /* 0x00000002020a7825 */ /* 0x001fc800078e0216 */
[C---:B-1----:R-:W-:Y:S02]  /*36240*/  IMAD.WIDE R12, R2.reuse, 0x2, R16 ;  /* 0x00000002020c7825 */ /* 0x042fe400078e0210 */
[----:B------:R-:W2:Y:S04]  /*36250*/  LDL.64 R16, [R1+0x18b8] ;  /* 0x0018b80001107983 */ /* 0x000ea80000100a00 */
[----:B------:R0:W-:Y:S04]  /*36260*/  STL [R1+0x9bc], R3 ;  /* 0x0009bc0301007387 */ /* 0x0001e80000100800 */
[----:B0-----:R-:W2:Y:S04]  /*36270*/  LDG.E.U16 R3, desc[UR10][R10.64] ;  /* 0x0000000a0a037981 */ /* 0x001ea8000c1e1500 */
[----:B------:R0:W-:Y:S04]  /*36280*/  STL [R1+0x9b8], R0 ;  /* 0x0009b80001007387 */ /* 0x0001e80000100800 */
[----:B------:R-:W2:Y:S04]  /*36290*/  LDL.64 R24, [R1+0x18b0] ;  /* 0x0018b00001187983 */ /* 0x000ea80000100a00 */
[----:B------:R-:W2:Y:S04]  /*362a0*/  LDL.64 R22, [R1+0x18a8] ;  /* 0x0018a80001167983 */ /* 0x000ea80000100a00 */
[----:B0-----:R0:W2:Y:S04]  /*362b0*/  LDG.E.U16 R0, desc[UR10][R12.64] ;  /* 0x0000000a0c007981 */ /* 0x0010a8000c1e1500 */
[----:B------:R-:W-:Y:S04]  /*362c0*/  STL [R1+0x9b4], R5 ;  /* 0x0009b40501007387 */ /* 0x000fe80000100800 */
[----:B------:R-:W-:Y:S04]  /*362d0*/  STL [R1+0x9ac], R7 ;  /* 0x0009ac0701007387 */ /* 0x000fe80000100800 */
[----:B------:R1:W-:Y:S02]  /*362e0*/  STL [R1+0x9b0], R6 ;  /* 0x0009b00601007387 */ /* 0x0003e40000100800 */
[----:B-1----:R-:W-:-:S02]  /*362f0*/  IMAD.WIDE R6, R2, 0x2, R14 ;  /* 0x0000000202067825 */ /* 0x002fc400078e020e */
[----:B------:R-:W2:Y:S02]  /*36300*/  LDL.64 R14, [R1+0x1898] ;  /* 0x00189800010e7983 */ /* 0x000ea40000100a00 */
[C---:B---3--:R-:W-:Y:S02]  /*36310*/  IMAD.WIDE R4, R2.reuse, 0x2, R18 ;  /* 0x0000000202047825 */ /* 0x048fe400078e0212 */
[----:B------:R-:W3:Y:S02]  /*36320*/  LDL.64 R18, [R1+0x18a0] ;  /* 0x0018a00001127983 */ /* 0x000ee40000100a00 */
[----:B----4-:R-:W-:-:S04]  /*36330*/  IMAD.WIDE R8, R2, 0x2, R8 ;  /* 0x0000000202087825 */ /* 0x010fc800078e0208 */
[C---:B0-----:R-:W-:Y:S02]  /*36340*/  IMAD.WIDE R12, R2.reuse, 0x2, R20 ;  /* 0x00000002020c7825 */ /* 0x041fe400078e0214 */
[----:B------:R0:W4:Y:S02]  /*36350*/  LDG.E.U16 R21, desc[UR10][R4.64] ;  /* 0x0000000a04157981 */ /* 0x000124000c1e1500 */
[C---:B--2---:R-:W-:Y:S02]  /*36360*/  IMAD.WIDE R10, R2.reuse, 0x2, R26 ;  /* 0x00000002020a7825 */ /* 0x044fe400078e021a */
[----:B------:R-:W2:Y:S04]  /*36370*/  LDG.E.U16 R27, desc[UR10][R8.64] ;  /* 0x0000000a081b7981 */ /* 0x000ea8000c1e1500 */
[----:B------:R1:W3:Y:S04]  /*36380*/  LDG.E.U16 R26, desc[UR10][R6.64] ;  /* 0x0000000a061a7981 */ /* 0x0002e8000c1e1500 */
[----:B------:R0:W-:Y:S04]  /*36390*/  STL [R1+0x98c], R3 ;  /* 0x00098c0301007387 */ /* 0x0001e80000100800 */
[----:B0-----:R0:W3:Y:S04]  /*363a0*/  LDG.E.U16 R3, desc[UR10][R10.64] ;  /* 0x0000000a0a037981 */ /* 0x0010e8000c1e1500 */
[----:B------:R1:W-:Y:S04]  /*363b0*/  STL [R1+0x9a4], R0 ;  /* 0x0009a40001007387 */ /* 0x0003e80000100800 */
[----:B-1----:R1:W3:Y:S01]  /*363c0*/  LDG.E.U16 R0, desc[UR10][R12.64] ;  /* 0x0000000a0c007981 */ /* 0x0022e2000c1e1500 */
[----:B------:R-:W-:-:S04]  /*363d0*/  IMAD.WIDE R4, R2, 0x2, R16 ;  /* 0x0000000202047825 */ /* 0x000fc800078e0210 */
[----:B------:R-:W-:-:S04]  /*363e0*/  IMAD.WIDE R6, R2, 0x2, R24 ;  /* 0x0000000202067825 */ /* 0x000fc800078e0218 */
[C---:B------:R-:W-:Y:S01]  /*363f0*/  IMAD.WIDE R8, R2.reuse, 0x2, R22 ;  /* 0x0000000202087825 */ /* 0x040fe200078e0216 */
[----:B------:R-:W3:Y:S04]  /*36400*/  LDG.E.U16 R5, desc[UR10][R4.64] ;  /* 0x0000000a04057981 */ /* 0x000ee8000c1e1500 */
[----:B------:R-:W3:Y:S04]  /*36410*/  LDG.E.U16 R6, desc[UR10][R6.64] ;  /* 0x0000000a06067981 */ /* 0x000ee8000c1e1500 */
[----:B------:R-:W3:Y:S04]  /*36420*/  LDG.E.U16 R7, desc[UR10][R8.64] ;  /* 0x0000000a08077981 */ /* 0x000ee8000c1e1500 */
[----:B----4-:R4:W-:Y:S04]  /*36430*/  STL [R1+0x9a0], R21 ;  /* 0x0009a01501007387 */ /* 0x0109e80000100800 */
[----:B------:R-:W3:Y:S04]  /*36440*/  LDL.64 R16, [R1+0x1a68] ;  /* 0x001a680001107983 */ /* 0x000ee80000100a00 */
[----:B----4-:R-:W4:Y:S04]  /*36450*/  LDL.64 R20, [R1+0x1890] ;  /* 0x0018900001147983 */ /* 0x010f280000100a00 */
[----:B--2---:R-:W-:Y:S04]  /*36460*/  STL [R1+0x998], R27 ;  /* 0x0009981b01007387 */ /* 0x004fe80000100800 */
[----:B---3--:R2:W-:Y:S04]  /*36470*/  STL [R1+0x99c], R26 ;  /* 0x00099c1a01007387 */ /* 0x0085e80000100800 */
[----:B------:R-:W3:Y:S04]  /*36480*/  LDL.64 R8, [R1+0x1a60] ;  /* 0x001a600001087983 */ /* 0x000ee80000100a00 */
[----:B------:R-:W3:Y:S04]  /*36490*/  LDL.64 R22, [R1+0x1880] ;  /* 0x0018800001167983 */ /* 0x000ee80000100a00 */
        /* <DEDUP_REMOVED lines=15> */
[----:B----4-:R-:W-:-:S04]  /*36590*/  IMAD.WIDE R4, R2, 0x2, R20 ;  /* 0x0000000202047825 */ /* 0x010fc800078e0214 */
[----:B---3--:R-:W-:-:S04]  /*365a0*/  IMAD.WIDE R8, R2, 0x2, R8 ;  /* 0x0000000202087825 */ /* 0x008fc800078e0208 */
[C---:B0-----:R-:W-:Y:S01]  /*365b0*/  IMAD.WIDE R12, R2.reuse, 0x2, R22 ;  /* 0x00000002020c7825 */ /* 0x041fe200078e0216 */
[----:B------:R-:W3:Y:S04]  /*365c0*/  LDL.64 R20, [R1+0x1860] ;  /* 0x0018600001147983 */ /* 0x000ee80000100a00 */
[----:B------:R0:W4:Y:S01]  /*365d0*/  LDG.E.U16 R23, desc[UR10][R4.64] ;  /* 0x0000000a04177981 */ /* 0x000122000c1e1500 */
[----:B--2---:R-:W-:-:S03]  /*365e0*/  IMAD.WIDE R10, R2, 0x2, R26 ;  /* 0x00000002020a7825 */ /* 0x004fc600078e021a */
        /* <DEDUP_REMOVED lines=1060> */
[----:B0-----:R-:W-:-:S03]  /*3a830*/  IMAD.WIDE R10, R2, 0x2, R18 ;  /* 0x00000002020a7825 */ /* 0x001fc600078e0212 */
[----:B------:R-:W2:Y:S01]  /*3a840*/  LDL.64 R18, [R1+0x1120] ;  /* 0x0011200001127983 */ /* 0x000ea20000100a00 */
[----:B-1----:R-:W-:-:S03]  /*3a850*/  IMAD.WIDE R12, R2, 0x2, R16 ;  /* 0x00000002020c7825 */ /* 0x002fc600078e0210 */
        /* <DEDUP_REMOVED lines=17> */
[----:B------:R1:W2:Y:S04]  /*3a970*/  LDG.E.U16 R27, desc[UR10][R8.64] ;  /* 0x0000000a081b7981 */ /* 0x0002a8000c1e1500 */
[----:B------:R1:W3:Y:S04]  /*3a980*/  LDG.E.U16 R26, desc[UR10][R6.64] ;  /* 0x0000000a061a7981 */ /* 0x0002e8000c1e1500 */
[----:B------:R0:W-:Y:S04]  /*3a990*/  STL [R1+0x31c], R3 ;  /* 0x00031c0301007387 */ /* 0x0001e80000100800 */
[----:B0-----:R0:W3:Y:S04]  /*3a9a0*/  LDG.E.U16 R3, desc[UR10][R10.64] ;  /* 0x0000000a0a037981 */ /* 0x0010e8000c1e1500 */
[----:B------:R1:W-:Y:S04]  /*3a9b0*/  STL [R1+0x318], R0 ;  /* 0x0003180001007387 */ /* 0x0003e80000100800 */
[----:B-1----:R1:W3:Y:S01]  /*3a9c0*/  LDG.E.U16 R0, desc[UR10][R12.64] ;  /* 0x0000000a0c007981 */ /* 0x0022e2000c1e1500 */
[----:B------:R-:W-:-:S04]  /*3a9d0*/  IMAD.WIDE R4, R2, 0x2, R18 ;  /* 0x0000000202047825 */ /* 0x000fc800078e0212 */
[C---:B------:R-:W-:Y:S02]  /*3a9e0*/  IMAD.WIDE R8, R2.reuse, 0x2, R16 ;  /* 0x0000000202087825 */ /* 0x040fe400078e0210 */
[----:B------:R-:W3:Y:S02]  /*3a9f0*/  LDG.E.U16 R5, desc[UR10][R4.64] ;  /* 0x0000000a04057981 */ /* 0x000ee4000c1e1500 */
[----:B------:R-:W-:-:S06]  /*3aa00*/  IMAD.WIDE R6, R2, 0x2, R22 ;  /* 0x0000000202067825 */ /* 0x000fcc00078e0216 */
[----:B------:R-:W3:Y:S04]  /*3aa10*/  LDG.E.U16 R6, desc[UR10][R6.64] ;  /* 0x0000000a06067981 */ /* 0x000ee8000c1e1500 */
[----:B------:R-:W3:Y:S04]  /*3aa20*/  LDG.E.U16 R7, desc[UR10][R8.64] ;  /* 0x0000000a08077981 */ /* 0x000ee8000c1e1500 */
[----:B----4-:R4:W-:Y:S04]  /*3aa30*/  STL [R1+0x314], R25 ;  /* 0x0003141901007387 */ /* 0x0109e80000100800 */
[----:B------:R-:W3:Y:S04]  /*3aa40*/  LDL.64 R18, [R1+0x10f0] ;  /* 0x0010f00001127983 */ /* 0x000ee80000100a00 */
[----:B----4-:R-:W4:Y:S04]  /*3aa50*/  LDL.64 R24, [R1+0x10f8] ;  /* 0x0010f80001187983 */ /* 0x010f280000100a00 */
[----:B--2---:R-:W-:Y:S04]  /*3aa60*/  STL [R1+0x30c], R27 ;  /* 0x00030c1b01007387 */ /* 0x004fe80000100800 */
[----:B---3--:R2:W-:Y:S04]  /*3aa70*/  STL [R1+0x310], R26 ;  /* 0x0003101a01007387 */ /* 0x0085e80000100800 */
[----:B------:R-:W3:Y:S01]  /*3aa80*/  LDL.64 R16, [R1+0x10d8] ;  /* 0x0010d80001107983 */ /* 0x000ee20000100a00 */
[----:B0-----:R-:W-:-:S04]  /*3aa90*/  IMAD.WIDE R10, R2, 0x2, R20 ;  /* 0x00000002020a7825 */ /* 0x001fc800078e0214 */
[C---:B-1----:R-:W-:Y:S01]  /*3aaa0*/  IMAD.WIDE R12, R2.reuse, 0x2, R14 ;  /* 0x00000002020c7825 */ /* 0x042fe200078e020e */
[----:B------:R-:W3:Y:S04]  /*3aab0*/  LDL.64 R8, [R1+0x10e8] ;  /* 0x0010e80001087983 */ /* 0x000ee80000100a00 */
[----:B------:R-:W3:Y:S04]  /*3aac0*/  LDL.64 R14, [R1+0x10d0] ;  /* 0x0010d000010e7983 */ /* 0x000ee80000100a00 */
[----:B--2---:R-:W2:Y:S04]  /*3aad0*/  LDL.64 R26, [R1+0x10e0] ;  /* 0x0010e000011a7983 */ /* 0x004ea80000100a00 */
[----:B------:R0:W-:Y:S04]  /*3aae0*/  STL [R1+0x308], R3 ;  /* 0x0003080301007387 */ /* 0x0001e80000100800 */
[----:B0-----:R-:W2:Y:S04]  /*3aaf0*/  LDG.E.U16 R3, desc[UR10][R10.64] ;  /* 0x0000000a0a037981 */ /* 0x001ea8000c1e1500 */
[----:B------:R0:W-:Y:S04]  /*3ab00*/  STL [R1+0x2e4], R0 ;  /* 0x0002e40001007387 */ /* 0x0001e80000100800 */
[----:B------:R-:W2:Y:S04]  /*3ab10*/  LDL.64 R22, [R1+0x10c8] ;  /* 0x0010c80001167983 */ /* 0x000ea80000100a00 */
[----:B------:R-:W2:Y:S04]  /*3ab20*/  LDL.64 R20, [R1+0x10c0] ;  /* 0x0010c00001147983 */ /* 0x000ea80000100a00 */
[----:B0-----:R3:W2:Y:S04]  /*3ab30*/  LDG.E.U16 R0, desc[UR10][R12.64] ;  /* 0x0000000a0c007981 */ /* 0x0016a8000c1e1500 */
[----:B------:R4:W-:Y:S04]  /*3ab40*/  STL [R1+0x2e0], R5 ;  /* 0x0002e00501007387 */ /* 0x0009e80000100800 */
[----:B------:R-:W-:Y:S04]  /*3ab50*/  STL [R1+0x2f8], R7 ;  /* 0x0002f80701007387 */ /* 0x000fe80000100800 */
[----:B------:R0:W-:Y:S01]  /*3ab60*/  STL [R1+0x2fc], R6 ;  /* 0x0002fc0601007387 */ /* 0x0001e20000100800 */
[----:B----4-:R-:W-:-:S04]  /*3ab70*/  IMAD.WIDE R4, R2, 0x2, R24 ;  /* 0x0000000202047825 */ /* 0x010fc800078e0218 */
[----:B---3--:R-:W-:-:S04]  /*3ab80*/  IMAD.WIDE R12, R2, 0x2, R16 ;  /* 0x00000002020c7825 */ /* 0x008fc800078e0210 */
[C---:B0-----:R-:W-:Y:S01]  /*3ab90*/  IMAD.WIDE R6, R2.reuse, 0x2, R18 ;  /* 0x0000000202067825 */ /* 0x041fe200078e0212 */
[----:B------:R-:W3:Y:S04]  /*3aba0*/  LDL.64 R24, [R1+0x10b8] ;  /* 0x0010b80001187983 */ /* 0x000ee80000100a00 */
[----:B------:R0:W4:Y:S04]  /*3abb0*/  LDG.E.U16 R17, desc[UR10][R4.64] ;  /* 0x0000000a04117981 */ /* 0x000128000c1e1500 */
[----:B------:R-:W3:Y:S01]  /*3abc0*/  LDL.64 R18, [R1+0x10b0] ;  /* 0x0010b00001127983 */ /* 0x000ee20000100a00 */
[----:B------:R-:W-:-:S03]  /*3abd0*/  IMAD.WIDE R8, R2, 0x2, R8 ;  /* 0x0000000202087825 */ /* 0x000fc600078e0208 */
[----:B--2---:R1:W-:Y:S04]  /*3abe0*/  STL [R1+0x2f4], R3 ;  /* 0x0002f40301007387 */ /* 0x0043e80000100800 */
[----:B-1----:R1:W2:Y:S04]  /*3abf0*/  LDG.E.U16 R3, desc[UR10][R6.64] ;  /* 0x0000000a06037981 */ /* 0x0022a8000c1e1500 */
[----:B------:R0:W-:Y:S04]  /*3ac00*/  STL [R1+0x2f0], R0 ;  /* 0x0002f00001007387 */ /* 0x0001e80000100800 */
[----:B0-----:R0:W2:Y:S01]  /*3ac10*/  LDG.E.U16 R0, desc[UR10][R8.64] ;  /* 0x0000000a08007981 */ /* 0x0010a2000c1e1500 */
[----:B------:R-:W-:-:S04]  /*3ac20*/  IMAD.WIDE R10, R2, 0x2, R26 ;  /* 0x00000002020a7825 */ /* 0x000fc800078e021a */
[----:B------:R-:W-:-:S04]  /*3ac30*/  IMAD.WIDE R4, R2, 0x2, R14 ;  /* 0x0000000202047825 */ /* 0x000fc800078e020e */
[C---:B-1----:R-:W-:Y:S01]  /*3ac40*/  IMAD.WIDE R6, R2.reuse, 0x2, R22 ;  /* 0x0000000202067825 */ /* 0x042fe200078e0216 */
[----:B------:R-:W2:Y:S04]  /*3ac50*/  LDG.E.U16 R27, desc[UR10][R12.64] ;  /* 0x0000000a0c1b7981 */ /* 0x000ea8000c1e1500 */
[----:B------:R3:W2:Y:S04]  /*3ac60*/  LDG.E.U16 R26, desc[UR10][R10.64] ;  /* 0x0000000a0a1a7981 */ /* 0x0006a8000c1e1500 */
[----:B------:R-:W2:Y:S04]  /*3ac70*/  LDG.E.U16 R5, desc[UR10][R4.64] ;  /* 0x0000000a04057981 */ /* 0x000ea8000c1e1500 */
[----:B------:R-:W2:Y:S01]  /*3ac80*/  LDG.E.U16 R6, desc[UR10][R6.64] ;  /* 0x0000000a06067981 */ /* 0x000ea2000c1e1500 */
[----:B0-----:R-:W-:-:S05]  /*3ac90*/  IMAD.WIDE R8, R2, 0x2, R20 ;  /* 0x0000000202087825 */ /* 0x001fca00078e0214 */
[----:B------:R-:W2:Y:S04]  /*3aca0*/  LDG.E.U16 R7, desc[UR10][R8.64] ;  /* 0x0000000a08077981 */ /* 0x000ea8000c1e1500 */
[----:B----4-:R0:W-:Y:S04]  /*3acb0*/  STL [R1+0x2ec], R17 ;  /* 0x0002ec1101007387 */ /* 0x0101e80000100800 */
[----:B------:R-:W4:Y:S04]  /*3acc0*/  LDL.64 R14, [R1+0x10a0] ;  /* 0x0010a000010e7983 */ /* 0x000f280000100a00 */
[----:B------:R-:W4:Y:S01]  /*3acd0*/  LDL.64 R8, [R1+0x1098] ;  /* 0x0010980001087983 */ /* 0x000f220000100a00 */
[----:B---3--:R-:W-:-:S03]  /*3ace0*/  IMAD.WIDE R10, R2, 0x2, R24 ;  /* 0x00000002020a7825 */ /* 0x008fc600078e0218 */
[----:B------:R-:W3:Y:S04]  /*3acf0*/  LDL.64 R22, [R1+0x1090] ;  /* 0x0010900001167983 */ /* 0x000ee80000100a00 */
[----:B------:R-:W3:Y:S04]  /*3ad00*/  LDL.64 R20, [R1+0x1088] ;  /* 0x0010880001147983 */ /* 0x000ee80000100a00 */
[----:B0-----:R-:W3:Y:S01]  /*3ad10*/  LDL.64 R16, [R1+0x10a8] ;  /* 0x0010a80001107983 */ /* 0x001ee20000100a00 */
[----:B------:R-:W-:-:S03]  /*3ad20*/  IMAD.WIDE R12, R2, 0x2, R18 ;  /* 0x00000002020c7825 */ /* 0x000fc600078e0212 */
[----:B--2---:R0:W-:Y:S04]  /*3ad30*/  STL [R1+0x2e8], R3 ;  /* 0x0002e80301007387 */ /* 0x0041e80000100800 */
[----:B0-----:R3:W2:Y:S04]  /*3ad40*/  LDG.E.U16 R3, desc[UR10][R10.64] ;  /* 0x0000000a0a037981 */ /* 0x0016a8000c1e1500 */
[----:B------:R0:W-:Y:S04]  /*3ad50*/  STL [R1+0x2c4], R0 ;  /* 0x0002c40001007387 */ /* 0x0001e80000100800 */
[----:B0-----:R0:W2:Y:S04]  /*3ad60*/  LDG.E.U16 R0, desc[UR10][R12.64] ;  /* 0x0000000a0c007981 */ /* 0x0010a8000c1e1500 */
[----:B------:R-:W-:Y:S04]  /*3ad70*/  STL [R1+0x2dc], R27 ;  /* 0x0002dc1b01007387 */ /* 0x000fe80000100800 */
[----:B------:R1:W-:Y:S04]  /*3ad80*/  STL [R1+0x2c0], R26 ;  /* 0x0002c01a01007387 */ /* 0x0003e80000100800 */
[----:B------:R-:W2:Y:S04]  /*3ad90*/  LDL.64 R24, [R1+0x1078] ;  /* 0x0010780001187983 */ /* 0x000ea80000100a00 */
[----:B------:R-:W2:Y:S04]  /*3ada0*/  LDL.64 R18, [R1+0x1070] ;  /* 0x0010700001127983 */ /* 0x000ea80000100a00 */
[----:B-1----:R-:W2:Y:S04]  /*3adb0*/  LDL.64 R26, [R1+0x1080] ;  /* 0x00108000011a7983 */ /* 0x002ea80000100a00 */
[----:B------:R-:W-:Y:S04]  /*3adc0*/  STL [R1+0x2d8], R5 ;  /* 0x0002d80501007387 */ /* 0x000fe80000100800 */
[----:B------:R-:W-:Y:S04]  /*3add0*/  STL [R1+0x2d0], R7 ;  /* 0x0002d00701007387 */ /* 0x000fe80000100800 */
[----:B------:R4:W-:Y:S02]  /*3ade0*/  STL [R1+0x2d4], R6 ;  /* 0x0002d40601007387 */ /* 0x0009e40000100800 */
[----:B----4-:R-:W-:-:S04]  /*3adf0*/  IMAD.WIDE R6, R2, 0x2, R14 ;  /* 0x0000000202067825 */ /* 0x010fc800078e020e */
[----:B------:R-:W-:-:S04]  /*3ae00*/  IMAD.WIDE R8, R2, 0x2, R8 ;  /* 0x0000000202087825 */ /* 0x000fc800078e0208 */
[C---:B---3--:R-:W-:Y:S01]  /*3ae10*/  IMAD.WIDE R10, R2.reuse, 0x2, R22 ;  /* 0x00000002020a7825 */ /* 0x048fe200078e0216 */
[----:B------:R-:W3:Y:S04]  /*3ae20*/  LDL.64 R14, [R1+0x1060] ;  /* 0x00106000010e7983 */ /* 0x000ee80000100a00 */
[----:B------:R-:W4:Y:S04]  /*3ae30*/  LDG.E.U16 R7, desc[UR10][R6.64] ;  /* 0x0000000a06077981 */ /* 0x000f28000c1e1500 */
[----:B------:R-:W3:Y:S01]  /*3ae40*/  LDG.E.U16 R9, desc[UR10][R8.64] ;  /* 0x0000000a08097981 */ /* 0x000ee2000c1e1500 */
[----:B------:R-:W-:-:S03]  /*3ae50*/  IMAD.WIDE R4, R2, 0x2, R16 ;  /* 0x0000000202047825 */ /* 0x000fc600078e0210 */
[----:B------:R-:W3:Y:S04]  /*3ae60*/  LDL.64 R16, [R1+0x1068] ;  /* 0x0010680001107983 */ /* 0x000ee80000100a00 */
[----:B------:R-:W4:Y:S01]  /*3ae70*/  LDG.E.U16 R5, desc[UR10][R4.64] ;  /* 0x0000000a04057981 */ /* 0x000f22000c1e1500 */
[----:B0-----:R-:W-:-:S03]  /*3ae80*/  IMAD.WIDE R12, R2, 0x2, R20 ;  /* 0x00000002020c7825 */ /* 0x001fc600078e0214 */
[----:B--2---:R0:W-:Y:S04]  /*3ae90*/  STL [R1+0x2cc], R3 ;  /* 0x0002cc0301007387 */ /* 0x0041e80000100800 */
[----:B0-----:R0:W2:Y:S04]  /*3aea0*/  LDG.E.U16 R3, desc[UR10][R10.64] ;  /* 0x0000000a0a037981 */ /* 0x0010a8000c1e1500 */
[----:B------:R1:W-:Y:S04]  /*3aeb0*/  STL [R1+0x2c8], R0 ;  /* 0x0002c80001007387 */ /* 0x0003e80000100800 */
[----:B------:R-:W2:Y:S04]  /*3aec0*/  LDL.64 R22, [R1+0x1058] ;  /* 0x0010580001167983 */ /* 0x000ea80000100a00 */
[----:B------:R-:W2:Y:S04]  /*3aed0*/  LDL.64 R20, [R1+0x1050] ;  /* 0x0010500001147983 */ /* 0x000ea80000100a00 */
[----:B-1----:R1:W2:Y:S04]  /*3aee0*/  LDG.E.U16 R0, desc[UR10][R12.64] ;  /* 0x0000000a0c007981 */ /* 0x0022a8000c1e1500 */
[----:B----4-:R4:W-:Y:S04]  /*3aef0*/  STL [R1+0x2a4], R5 ;  /* 0x0002a40501007387 */ /* 0x0109e80000100800 */
[----:B------:R-:W-:Y:S04]  /*3af00*/  STL [R1+0x2a0], R7 ;  /* 0x0002a00701007387 */ /* 0x000fe80000100800 */
[----:B---3--:R3:W-:Y:S01]  /*3af10*/  STL [R1+0x2bc], R9 ;  /* 0x0002bc0901007387 */ /* 0x0087e20000100800 */
[----:B----4-:R-:W-:-:S04]  /*3af20*/  IMAD.WIDE R4, R2, 0x2, R26 ;  /* 0x0000000202047825 */ /* 0x010fc800078e021a */
[----:B---3--:R-:W-:-:S04]  /*3af30*/  IMAD.WIDE R8, R2, 0x2, R18 ;  /* 0x0000000202087825 */ /* 0x008fc800078e0212 */
[C---:B------:R-:W-:Y:S01]  /*3af40*/  IMAD.WIDE R6, R2.reuse, 0x2, R24 ;  /* 0x0000000202067825 */ /* 0x040fe200078e0218 */
[----:B------:R-:W3:Y:S04]  /*3af50*/  LDL.64 R18, [R1+0x1038] ;  /* 0x0010380001127983 */ /* 0x000ee80000100a00 */
[----:B------:R-:W4:Y:S04]  /*3af60*/  LDG.E.U16 R5, desc[UR10][R4.64] ;  /* 0x0000000a04057981 */ /* 0x000f28000c1e1500 */
[----:B------:R-:W3:Y:S04]  /*3af70*/  LDG.E.U16 R27, desc[UR10][R8.64] ;  /* 0x0000000a081b7981 */ /* 0x000ee8000c1e1500 */
[----:B------:R2:W3:Y:S01]  /*3af80*/  LDG.E.U16 R26, desc[UR10][R6.64] ;  /* 0x0000000a061a7981 */ /* 0x0004e2000c1e1500 */
[----:B0-----:R-:W-:-:S03]  /*3af90*/  IMAD.WIDE R10, R2, 0x2, R16 ;  /* 0x00000002020a7825 */ /* 0x001fc600078e0210 */
[----:B------:R-:W3:Y:S04]  /*3afa0*/  LDL.64 R24, [R1+0x1040] ;  /* 0x0010400001187983 */ /* 0x000ee80000100a00 */
[----:B------:R-:W3:Y:S01]  /*3afb0*/  LDL.64 R8, [R1+0x1048] ;  /* 0x0010480001087983 */ /* 0x000ee20000100a00 */
[----:B-1----:R-:W-:-:S03]  /*3afc0*/  IMAD.WIDE R12, R2, 0x2, R14 ;  /* 0x00000002020c7825 */ /* 0x002fc600078e020e */
[----:B------:R-:W3:Y:S04]  /*3afd0*/  LDL.64 R14, [R1+0x1030] ;  /* 0x00103000010e7983 */ /* 0x000ee80000100a00 */
[----:B--2---:R0:W-:Y:S04]  /*3afe0*/  STL [R1+0x2b8], R3 ;  /* 0x0002b80301007387 */ /* 0x0041e80000100800 */
[----:B------:R-:W2:Y:S04]  /*3aff0*/  LDL.64 R16, [R1+0x1028] ;  /* 0x0010280001107983 */ /* 0x000ea80000100a00 */
[----:B0-----:R-:W2:Y:S04]  /*3b000*/  LDG.E.U16 R3, desc[UR10][R10.64] ;  /* 0x0000000a0a037981 */ /* 0x001ea8000c1e1500 */
[----:B------:R0:W-:Y:S04]  /*3b010*/  STL [R1+0x2b4], R0 ;  /* 0x0002b40001007387 */ /* 0x0001e80000100800 */
[----:B0-----:R3:W2:Y:S01]  /*3b020*/  LDG.E.U16 R0, desc[UR10][R12.64] ;  /* 0x0000000a0c007981 */ /* 0x0016a2000c1e1500 */
[----:B------:R-:W-:-:S03]  /*3b030*/  IMAD.WIDE R6, R2, 0x2, R20 ;  /* 0x0000000202067825 */ /* 0x000fc600078e0214 */
[----:B----4-:R0:W-:Y:S01]  /*3b040*/  STL [R1+0x2b0], R5 ;  /* 0x0002b00501007387 */ /* 0x0101e20000100800 */
[----:B---3--:R-:W-:-:S03]  /*3b050*/  IMAD.WIDE R12, R2, 0x2, R18 ;  /* 0x00000002020c7825 */ /* 0x008fc600078e0212 */
[----:B------:R-:W3:Y:S04]  /*3b060*/  LDG.E.U16 R19, desc[UR10][R6.64] ;  /* 0x0000000a06137981 */ /* 0x000ee8000c1e1500 */
[----:B------:R-:W-:Y:S01]  /*3b070*/  STL [R1+0x2a8], R27 ;  /* 0x0002a81b01007387 */ /* 0x000fe20000100800 */
[----:B0-----:R-:W-:-:S04]  /*3b080*/  IMAD.WIDE R4, R2, 0x2, R22 ;  /* 0x0000000202047825 */ /* 0x001fc800078e0216 */
[C---:B------:R-:W-:Y:S01]  /*3b090*/  IMAD.WIDE R8, R2.reuse, 0x2, R8 ;  /* 0x0000000202087825 */ /* 0x040fe200078e0208 */
[----:B------:R0:W-:Y:S04]  /*3b0a0*/  STL [R1+0x2ac], R26 ;  /* 0x0002ac1a01007387 */ /* 0x0001e80000100800 */
[----:B------:R1:W4:Y:S01]  /*3b0b0*/  LDG.E.U16 R18, desc[UR10][R4.64] ;  /* 0x0000000a04127981 */ /* 0x000322000c1e1500 */
[----:B------:R-:W-:-:S03]  /*3b0c0*/  IMAD.WIDE R10, R2, 0x2, R24 ;  /* 0x00000002020a7825 */ /* 0x000fc600078e0218 */
[----:B------:R-:W4:Y:S04]  /*3b0d0*/  LDL.64 R22, [R1+0x1018] ;  /* 0x0010180001167983 */ /* 0x000f280000100a00 */
[----:B------:R-:W4:Y:S04]  /*3b0e0*/  LDL.64 R20, [R1+0x1010] ;  /* 0x0010100001147983 */ /* 0x000f280000100a00 */
[----:B------:R-:W4:Y:S04]  /*3b0f0*/  LDG.E.U16 R9, desc[UR10][R8.64] ;  /* 0x0000000a08097981 */ /* 0x000f28000c1e1500 */
[----:B0-----:R-:W4:Y:S04]  /*3b100*/  LDL.64 R26, [R1+0x1020] ;  /* 0x00102000011a7983 */ /* 0x001f280000100a00 */
[----:B--2---:R0:W-:Y:S04]  /*3b110*/  STL [R1+0x284], R3 ;  /* 0x0002840301007387 */ /* 0x0041e80000100800 */
[----:B0-----:R0:W2:Y:S04]  /*3b120*/  LDG.E.U16 R3, desc[UR10][R10.64] ;  /* 0x0000000a0a037981 */ /* 0x0010a8000c1e1500 */
[----:B------:R0:W-:Y:S01]  /*3b130*/  STL [R1+0x280], R0 ;  /* 0x0002800001007387 */ /* 0x0001e20000100800 */
[----:B-1----:R-:W-:-:S03]  /*3b140*/  IMAD.WIDE R4, R2, 0x2, R14 ;  /* 0x0000000202047825 */ /* 0x002fc600078e020e */
[----:B------:R-:W2:Y:S04]  /*3b150*/  LDL.64 R14, [R1+0x1008] ;  /* 0x00100800010e7983 */ /* 0x000ea80000100a00 */
[----:B------:R-:W2:Y:S01]  /*3b160*/  LDL.64 R24, [R1+0xff8] ;  /* 0x000ff80001187983 */ /* 0x000ea20000100a00 */
[----:B------:R-:W-:-:S03]  /*3b170*/  IMAD.WIDE R6, R2, 0x2, R16 ;  /* 0x0000000202067825 */ /* 0x000fc600078e0210 */
[----:B------:R-:W2:Y:S04]  /*3b180*/  LDG.E.U16 R4, desc[UR10][R4.64] ;  /* 0x0000000a04047981 */ /* 0x000ea8000c1e1500 */
[----:B0-----:R0:W2:Y:S04]  /*3b190*/  LDG.E.U16 R0, desc[UR10][R12.64] ;  /* 0x0000000a0c007981 */ /* 0x0010a8000c1e1500 */
[----:B------:R-:W2:Y:S04]  /*3b1a0*/  LDG.E.U16 R5, desc[UR10][R6.64] ;  /* 0x0000000a06057981 */ /* 0x000ea8000c1e1500 */
[----:B---3--:R-:W-:Y:S04]  /*3b1b0*/  STL [R1+0x298], R19 ;  /* 0x0002981301007387 */ /* 0x008fe80000100800 */
[----:B----4-:R1:W-:Y:S04]  /*3b1c0*/  STL [R1+0x29c], R18 ;  /* 0x00029c1201007387 */ /* 0x0103e80000100800 */
[----:B------:R-:W3:Y:S01]  /*3b1d0*/  LDL.64 R16, [R1+0xfe8] ;  /* 0x000fe80001107983 */ /* 0x000ee20000100a00 */
[----:B------:R-:W-:-:S03]  /*3b1e0*/  IMAD.WIDE R10, R2, 0x2, R22 ;  /* 0x00000002020a7825 */ /* 0x000fc600078e0216 */
[----:B-1----:R-:W4:Y:S04]  /*3b1f0*/  LDL.64 R18, [R1+0xff0] ;  /* 0x000ff00001127983 */ /* 0x002f280000100a00 */
[----:B------:R1:W-:Y:S04]  /*3b200*/  STL [R1+0x294], R9 ;  /* 0x0002940901007387 */ /* 0x0003e80000100800 */
[----:B------:R-:W4:Y:S01]  /*3b210*/  LDL.64 R6, [R1+0x1000] ;  /* 0x0010000001067983 */ /* 0x000f220000100a00 */
[----:B-1----:R-:W-:-:S06]  /*3b220*/  IMAD.WIDE R8, R2, 0x2, R26 ;  /* 0x0000000202087825 */ /* 0x002fcc00078e021a */
[----:B------:R-:W4:Y:S01]  /*3b230*/  LDG.E.U16 R9, desc[UR10][R8.64] ;  /* 0x0000000a08097981 */ /* 0x000f22000c1e1500 */
[----:B0-----:R-:W-:-:S03]  /*3b240*/  IMAD.WIDE R12, R2, 0x2, R20 ;  /* 0x00000002020c7825 */ /* 0x001fc600078e0214 */
[----:B--2---:R0:W-:Y:S04]  /*3b250*/  STL [R1+0x290], R3 ;  /* 0x0002900301007387 */ /* 0x0041e80000100800 */
[----:B0-----:R-:W2:Y:S04]  /*3b260*/  LDG.E.U16 R3, desc[UR10][R10.64] ;  /* 0x0000000a0a037981 */ /* 0x001ea8000c1e1500 */
[----:B------:R0:W-:Y:S04]  /*3b270*/  STL [R1+0x28c], R0 ;  /* 0x00028c0001007387 */ /* 0x0001e80000100800 */
[----:B------:R-:W2:Y:S04]  /*3b280*/  LDL.64 R26, [R1+0xfe0] ;  /* 0x000fe000011a7983 */ /* 0x000ea80000100a00 */
[----:B------:R-:W2:Y:S04]  /*3b290*/  LDL.64 R22, [R1+0xfd8] ;  /* 0x000fd80001167983 */ /* 0x000ea80000100a00 */
[----:B------:R-:W2:Y:S04]  /*3b2a0*/  LDL.64 R20, [R1+0xfd0] ;  /* 0x000fd00001147983 */ /* 0x000ea80000100a00 */
[----:B0-----:R3:W2:Y:S04]  /*3b2b0*/  LDG.E.U16 R0, desc[UR10][R12.64] ;  /* 0x0000000a0c007981 */ /* 0x0016a8000c1e1500 */
[----:B------:R-:W-:Y:S04]  /*3b2c0*/  STL [R1+0x264], R5 ;  /* 0x0002640501007387 */ /* 0x000fe80000100800 */
[----:B------:R0:W-:Y:S02]  /*3b2d0*/  STL [R1+0x288], R4 ;  /* 0x0002880401007387 */ /* 0x0001e40000100800 */
[----:B0-----:R-:W-:-:S02]  /*3b2e0*/  IMAD.WIDE R4, R2, 0x2, R14 ;  /* 0x0000000202047825 */ /* 0x001fc400078e020e */
[----:B------:R-:W2:Y:S02]  /*3b2f0*/  LDL.64 R14, [R1+0xfc8] ;  /* 0x000fc800010e7983 */ /* 0x000ea40000100a00 */
[----:B---3--:R-:W-:-:S04]  /*3b300*/  IMAD.WIDE R12, R2, 0x2, R16 ;  /* 0x00000002020c7825 */ /* 0x008fc800078e0210 */
[----:B----4-:R-:W-:-:S04]  /*3b310*/  IMAD.WIDE R6, R2, 0x2, R6 ;  /* 0x0000000202067825 */ /* 0x010fc800078e0206 */
[C---:B------:R-:W-:Y:S01]  /*3b320*/  IMAD.WIDE R10, R2.reuse, 0x2, R18 ;  /* 0x00000002020a7825 */ /* 0x040fe200078e0212 */
[----:B------:R0:W-:Y:S03]  /*3b330*/  STL [R1+0x260], R9 ;  /* 0x0002600901007387 */ /* 0x0001e60000100800 */
[C---:B0-----:R-:W-:Y:S01]  /*3b340*/  IMAD.WIDE R8, R2.reuse, 0x2, R24 ;  /* 0x0000000202087825 */ /* 0x041fe200078e0218 */
[----:B--2---:R0:W-:Y:S04]  /*3b350*/  STL [R1+0x27c], R3 ;  /* 0x00027c0301007387 */ /* 0x0041e80000100800 */
[----:B------:R-:W2:Y:S04]  /*3b360*/  LDL.64 R16, [R1+0xfc0] ;  /* 0x000fc00001107983 */ /* 0x000ea80000100a00 */
[----:B------:R-:W3:Y:S04]  /*3b370*/  LDL.64 R24, [R1+0xfb8] ;  /* 0x000fb80001187983 */ /* 0x000ee80000100a00 */
[----:B0-----:R-:W4:Y:S04]  /*3b380*/  LDG.E.U16 R3, desc[UR10][R4.64] ;  /* 0x0000000a04037981 */ /* 0x001f28000c1e1500 */
[----:B------:R0:W-:Y:S04]  /*3b390*/  STL [R1+0x278], R0 ;  /* 0x0002780001007387 */ /* 0x0001e80000100800 */
[----:B------:R-:W3:Y:S04]  /*3b3a0*/  LDL.64 R18, [R1+0xfb0] ;  /* 0x000fb00001127983 */ /* 0x000ee80000100a00 */
[----:B------:R-:W2:Y:S04]  /*3b3b0*/  LDG.E.U16 R5, desc[UR10][R8.64] ;  /* 0x0000000a08057981 */ /* 0x000ea8000c1e1500 */
[----:B------:R1:W3:Y:S04]  /*3b3c0*/  LDG.E.U16 R4, desc[UR10][R6.64] ;  /* 0x0000000a06047981 */ /* 0x0002e8000c1e1500 */
[----:B0-----:R0:W3:Y:S01]  /*3b3d0*/  LDG.E.U16 R0, desc[UR10][R10.64] ;  /* 0x0000000a0a007981 */ /* 0x0010e2000c1e1500 */
[----:B-1----:R-:W-:-:S04]  /*3b3e0*/  IMAD.WIDE R6, R2, 0x2, R22 ;  /* 0x0000000202067825 */ /* 0x002fc800078e0216 */
[----:B0-----:R-:W-:-:S04]  /*3b3f0*/  IMAD.WIDE R10, R2, 0x2, R26 ;  /* 0x00000002020a7825 */ /* 0x001fc800078e021a */
[C---:B------:R-:W-:Y:S01]  /*3b400*/  IMAD.WIDE R8, R2.reuse, 0x2, R20 ;  /* 0x0000000202087825 */ /* 0x040fe200078e0214 */
[----:B------:R-:W3:Y:S04]  /*3b410*/  LDG.E.U16 R26, desc[UR10][R6.64] ;  /* 0x0000000a061a7981 */ /* 0x000ee8000c1e1500 */
[----:B------:R-:W3:Y:S04]  /*3b420*/  LDG.E.U16 R11, desc[UR10][R10.64] ;  /* 0x0000000a0a0b7981 */ /* 0x000ee8000c1e1500 */
[----:B------:R0:W3:Y:S04]  /*3b430*/  LDG.E.U16 R27, desc[UR10][R8.64] ;  /* 0x0000000a081b7981 */ /* 0x0000e8000c1e1500 */
[----:B----4-:R1:W-:Y:S04]  /*3b440*/  STL [R1+0x274], R3 ;  /* 0x0002740301007387 */ /* 0x0103e80000100800 */
[----:B------:R-:W4:Y:S04]  /*3b450*/  LDL.64 R22, [R1+0xfa8] ;  /* 0x000fa80001167983 */ /* 0x000f280000100a00 */
[----:B--2---:R-:W-:Y:S04]  /*3b460*/  STL [R1+0x26c], R5 ;  /* 0x00026c0501007387 */ /* 0x004fe80000100800 */
[----:B---3--:R2:W-:Y:S04]  /*3b470*/  STL [R1+0x270], R4 ;  /* 0x0002700401007387 */ /* 0x0085e80000100800 */
[----:B-1----:R-:W3:Y:S04]  /*3b480*/  LDG.E.U16 R3, desc[UR10][R12.64] ;  /* 0x0000000a0c037981 */ /* 0x002ee8000c1e1500 */
[----:B------:R-:W3:Y:S01]  /*3b490*/  LDL.64 R20, [R1+0xf98] ;  /* 0x000f980001147983 */ /* 0x000ee20000100a00 */
[----:B--2---:R-:W-:-:S03]  /*3b4a0*/  IMAD.WIDE R4, R2, 0x2, R14 ;  /* 0x0000000202047825 */ /* 0x004fc600078e020e */
[----:B------:R-:W2:Y:S04]  /*3b4b0*/  LDL.64 R14, [R1+0xfa0] ;  /* 0x000fa000010e7983 */ /* 0x000ea80000100a00 */
[----:B------:R1:W-:Y:S01]  /*3b4c0*/  STL [R1+0x268], R0 ;  /* 0x0002680001007387 */ /* 0x0003e20000100800 */
[----:B0-----:R-:W-:-:S03]  /*3b4d0*/  IMAD.WIDE R8, R2, 0x2, R16 ;  /* 0x0000000202087825 */ /* 0x001fc600078e0210 */
[----:B------:R-:W2:Y:S04]  /*3b4e0*/  LDL.64 R12, [R1+0xf88] ;  /* 0x000f8800010c7983 */ /* 0x000ea80000100a00 */
[----:B------:R-:W2:Y:S01]  /*3b4f0*/  LDL.64 R16, [R1+0xf90] ;  /* 0x000f900001107983 */ /* 0x000ea20000100a00 */
[----:B------:R-:W-:-:S03]  /*3b500*/  IMAD.WIDE R6, R2, 0x2, R24 ;  /* 0x0000000202067825 */ /* 0x000fc600078e0218 */
[----:B------:R-:W2:Y:S04]  /*3b510*/  LDG.E.U16 R24, desc[UR10][R8.64] ;  /* 0x0000000a08187981 */ /* 0x000ea8000c1e1500 */
[----:B------:R-:W2:Y:S04]  /*3b520*/  LDG.E.U16 R25, desc[UR10][R6.64] ;  /* 0x0000000a06197981 */ /* 0x000ea8000c1e1500 */
[----:B-1----:R0:W2:Y:S02]  /*3b530*/  LDG.E.U16 R0, desc[UR10][R4.64] ;  /* 0x0000000a04007981 */ /* 0x0020a4000c1e1500 */
[----:B0-----:R-:W-:-:S02]  /*3b540*/  IMAD.WIDE R4, R2, 0x2, R18 ;  /* 0x0000000202047825 */ /* 0x001fc400078e0212 */
[----:B------:R-:W2:Y:S02]  /*3b550*/  LDL.64 R18, [R1+0xf80] ;  /* 0x000f800001127983 */ /* 0x000ea40000100a00 */
[----:B----4-:R-:W-:-:S05]  /*3b560*/  IMAD.WIDE R8, R2, 0x2, R22 ;  /* 0x0000000202087825 */ /* 0x010fca00078e0216 */
[----:B------:R-:W4:Y:S04]  /*3b570*/  LDG.E.U16 R22, desc[UR10][R8.64] ;  /* 0x0000000a08167981 */ /* 0x000f28000c1e1500 */
[----:B---3--:R0:W-:Y:S04]  /*3b580*/  STL [R1+0x20c], R3 ;  /* 0x00020c0301007387 */ /* 0x0081e80000100800 */
[----:B------:R1:W-:Y:S04]  /*3b590*/  STL [R1+0x22c], R11 ;  /* 0x00022c0b01007387 */ /* 0x0003e80000100800 */
[----:B0-----:R0:W3:Y:S01]  /*3b5a0*/  LDG.E.U16 R3, desc[UR10][R4.64] ;  /* 0x0000000a04037981 */ /* 0x0010e2000c1e1500 */
[----:B--2---:R-:W-:-:S03]  /*3b5b0*/  IMAD.WIDE R6, R2, 0x2, R14 ;  /* 0x0000000202067825 */ /* 0x004fc600078e020e */
[----:B-1----:R-:W2:Y:S04]  /*3b5c0*/  LDL.64 R10, [R1+0xf78] ;  /* 0x000f7800010a7983 */ /* 0x002ea80000100a00 */
[----:B------:R-:W4:Y:S04]  /*3b5d0*/  LDL.64 R14, [R1+0xf70] ;  /* 0x000f7000010e7983 */ /* 0x000f280000100a00 */
[----:B------:R1:W3:Y:S01]  /*3b5e0*/  LDG.E.U16 R23, desc[UR10][R6.64] ;  /* 0x0000000a06177981 */ /* 0x0002e2000c1e1500 */
[----:B0-----:R-:W-:-:S03]  /*3b5f0*/  IMAD.WIDE R4, R2, 0x2, R20 ;  /* 0x0000000202047825 */ /* 0x001fc600078e0214 */
[----:B------:R-:W3:Y:S04]  /*3b600*/  LDL.64 R20, [R1+0xf68] ;  /* 0x000f680001147983 */ /* 0x000ee80000100a00 */
[----:B------:R0:W-:Y:S01]  /*3b610*/  STL [R1+0x25c], R26 ;  /* 0x00025c1a01007387 */ /* 0x0001e20000100800 */
[----:B-1----:R-:W-:-:S03]  /*3b620*/  IMAD.WIDE R6, R2, 0x2, R12 ;  /* 0x0000000202067825 */ /* 0x002fc600078e020c */
[----:B------:R-:W3:Y:S04]  /*3b630*/  LDL.64 R12, [R1+0xf58] ;  /* 0x000f5800010c7983 */ /* 0x000ee80000100a00 */
[----:B0-----:R0:W3:Y:S02]  /*3b640*/  LDG.E.U16 R26, desc[UR10][R4.64] ;  /* 0x0000000a041a7981 */ /* 0x0010e4000c1e1500 */
[C---:B0-----:R-:W-:Y:S02]  /*3b650*/  IMAD.WIDE R4, R2.reuse, 0x2, R16 ;  /* 0x0000000202047825 */ /* 0x041fe400078e0210 */
[----:B------:R-:W3:Y:S02]  /*3b660*/  LDL.64 R16, [R1+0xf60] ;  /* 0x000f600001107983 */ /* 0x000ee40000100a00 */
[----:B------:R-:W-:-:S02]  /*3b670*/  IMAD.WIDE R8, R2, 0x2, R18 ;  /* 0x0000000202087825 */ /* 0x000fc400078e0212 */
[----:B------:R-:W3:Y:S04]  /*3b680*/  LDL.64 R18, [R1+0xf50] ;  /* 0x000f500001127983 */ /* 0x000ee80000100a00 */
[----:B------:R0:W-:Y:S04]  /*3b690*/  STL [R1+0x254], R27 ;  /* 0x0002541b01007387 */ /* 0x0001e80000100800 */
[----:B------:R1:W-:Y:S04]  /*3b6a0*/  STL [R1+0x258], R0 ;  /* 0x0002580001007387 */ /* 0x0003e80000100800 */
[----:B------:R1:W-:Y:S04]  /*3b6b0*/  STL [R1+0x248], R24 ;  /* 0x0002481801007387 */ /* 0x0003e80000100800 */
[----:B0-----:R2:W3:Y:S04]  /*3b6c0*/  LDG.E.U16 R27, desc[UR10][R4.64] ;  /* 0x0000000a041b7981 */ /* 0x0014e8000c1e1500 */
[----:B-1----:R4:W3:Y:S04]  /*3b6d0*/  LDG.E.U16 R0, desc[UR10][R6.64] ;  /* 0x0000000a06007981 */ /* 0x0028e8000c1e1500 */
[----:B------:R3:W3:Y:S01]  /*3b6e0*/  LDG.E.U16 R24, desc[UR10][R8.64] ;  /* 0x0000000a08187981 */ /* 0x0006e2000c1e1500 */
[----:B--2---:R-:W-:-:S04]  /*3b6f0*/  IMAD.WIDE R4, R2, 0x2, R10 ;  /* 0x0000000202047825 */ /* 0x004fc800078e020a */
[C---:B----4-:R-:W-:Y:S01]  /*3b700*/  IMAD.WIDE R6, R2.reuse, 0x2, R14 ;  /* 0x0000000202067825 */ /* 0x050fe200078e020e */
[----:B------:R-:W2:Y:S04]  /*3b710*/  LDL.64 R10, [R1+0xf48] ;  /* 0x000f4800010a7983 */ /* 0x000ea80000100a00 */
[----:B------:R-:W4:Y:S01]  /*3b720*/  LDL.64 R14, [R1+0xf40] ;  /* 0x000f4000010e7983 */ /* 0x000f220000100a00 */
[----:B---3--:R-:W-:-:S03]  /*3b730*/  IMAD.WIDE R8, R2, 0x2, R20 ;  /* 0x0000000202087825 */ /* 0x008fc600078e0214 */
[----:B------:R-:W3:Y:S04]  /*3b740*/  LDL.64 R20, [R1+0xf38] ;  /* 0x000f380001147983 */ /* 0x000ee80000100a00 */
[----:B------:R0:W-:Y:S04]  /*3b750*/  STL [R1+0x24c], R25 ;  /* 0x00024c1901007387 */ /* 0x0001e80000100800 */
[----:B------:R-:W-:Y:S04]  /*3b760*/  STL [R1+0x250], R3 ;  /* 0x0002500301007387 */ /* 0x000fe80000100800 */
[----:B------:R1:W-:Y:S04]  /*3b770*/  STL [R1+0x1e8], R22 ;  /* 0x0001e81601007387 */ /* 0x0003e80000100800 */
[----:B0-----:R0:W3:Y:S04]  /*3b780*/  LDG.E.U16 R25, desc[UR10][R4.64] ;  /* 0x0000000a04197981 */ /* 0x0010e8000c1e1500 */
[----:B-1----:R1:W3:Y:S04]  /*3b790*/  LDG.E.U16 R22, desc[UR10][R8.64] ;  /* 0x0000000a08167981 */ /* 0x0022e8000c1e1500 */
[----:B------:R1:W3:Y:S01]  /*3b7a0*/  LDG.E.U16 R3, desc[UR10][R6.64] ;  /* 0x0000000a06037981 */ /* 0x0002e2000c1e1500 */
[----:B0-----:R-:W-:-:S04]  /*3b7b0*/  IMAD.WIDE R4, R2, 0x2, R12 ;  /* 0x0000000202047825 */ /* 0x001fc800078e020c */
[C---:B-1----:R-:W-:Y:S01]  /*3b7c0*/  IMAD.WIDE R8, R2.reuse, 0x2, R16 ;  /* 0x0000000202087825 */ /* 0x042fe200078e0210 */
[----:B------:R-:W3:Y:S04]  /*3b7d0*/  LDL.64 R12, [R1+0xf28] ;  /* 0x000f2800010c7983 */ /* 0x000ee80000100a00 */
[----:B------:R-:W3:Y:S01]  /*3b7e0*/  LDL.64 R16, [R1+0xf30] ;  /* 0x000f300001107983 */ /* 0x000ee20000100a00 */
[----:B------:R-:W-:-:S03]  /*3b7f0*/  IMAD.WIDE R6, R2, 0x2, R18 ;  /* 0x0000000202067825 */ /* 0x000fc600078e0212 */
[----:B------:R-:W3:Y:S04]  /*3b800*/  LDL.64 R18, [R1+0xf20] ;  /* 0x000f200001127983 */ /* 0x000ee80000100a00 */
[----:B------:R0:W-:Y:S04]  /*3b810*/  STL [R1+0x228], R23 ;  /* 0x0002281701007387 */ /* 0x0001e80000100800 */
[----:B------:R1:W-:Y:S04]  /*3b820*/  STL [R1+0x244], R26 ;  /* 0x0002441a01007387 */ /* 0x0003e80000100800 */
[----:B0-----:R-:W3:Y:S04]  /*3b830*/  LDG.E.U16 R23, desc[UR10][R8.64] ;  /* 0x0000000a08177981 */ /* 0x001ee8000c1e1500 */
[----:B-1----:R2:W3:Y:S04]  /*3b840*/  LDG.E.U16 R26, desc[UR10][R4.64] ;  /* 0x0000000a041a7981 */ /* 0x0024e8000c1e1500 */
[----:B------:R0:W-:Y:S04]  /*3b850*/  STL [R1+0x240], R27 ;  /* 0x0002401b01007387 */ /* 0x0001e80000100800 */
[----:B0-----:R4:W3:Y:S01]  /*3b860*/  LDG.E.U16 R27, desc[UR10][R6.64] ;  /* 0x0000000a061b7981 */ /* 0x0018e2000c1e1500 */
[----:B--2---:R-:W-:-:S04]  /*3b870*/  IMAD.WIDE R4, R2, 0x2, R10 ;  /* 0x0000000202047825 */ /* 0x004fc800078e020a */
[C---:B----4-:R-:W-:Y:S01]  /*3b880*/  IMAD.WIDE R6, R2.reuse, 0x2, R14 ;  /* 0x0000000202067825 */ /* 0x050fe200078e020e */
[----:B------:R-:W2:Y:S04]  /*3b890*/  LDL.64 R10, [R1+0xf18] ;  /* 0x000f1800010a7983 */ /* 0x000ea80000100a00 */
[----:B------:R-:W4:Y:S04]  /*3b8a0*/  LDL.64 R14, [R1+0xf10] ;  /* 0x000f1000010e7983 */ /* 0x000f280000100a00 */
[----:B------:R0:W-:Y:S01]  /*3b8b0*/  STL [R1+0x23c], R0 ;  /* 0x00023c0001007387 */ /* 0x0001e20000100800 */
[----:B---3--:R-:W-:-:S03]  /*3b8c0*/  IMAD.WIDE R8, R2, 0x2, R20 ;  /* 0x0000000202087825 */ /* 0x008fc600078e0214 */
[----:B------:R-:W3:Y:S04]  /*3b8d0*/  LDL.64 R20, [R1+0xf08] ;  /* 0x000f080001147983 */ /* 0x000ee80000100a00 */
[----:B------:R1:W-:Y:S04]  /*3b8e0*/  STL [R1+0x238], R24 ;  /* 0x0002381801007387 */ /* 0x0003e80000100800 */
[----:B0-----:R-:W3:Y:S04]  /*3b8f0*/  LDG.E.U16 R0, desc[UR10][R4.64] ;  /* 0x0000000a04007981 */ /* 0x001ee8000c1e1500 */
[----:B------:R0:W-:Y:S04]  /*3b900*/  STL [R1+0x234], R25 ;  /* 0x0002341901007387 */ /* 0x0001e80000100800 */
[----:B-1----:R1:W3:Y:S04]  /*3b910*/  LDG.E.U16 R24, desc[UR10][R6.64] ;  /* 0x0000000a06187981 */ /* 0x0022e8000c1e1500 */
[----:B0-----:R0:W3:Y:S01]  /*3b920*/  LDG.E.U16 R25, desc[UR10][R8.64] ;  /* 0x0000000a08197981 */ /* 0x0010e2000c1e1500 */
[----:B-1----:R-:W-:-:S03]  /*3b930*/  IMAD.WIDE R6, R2, 0x2, R16 ;  /* 0x0000000202067825 */ /* 0x002fc600078e0210 */
[----:B------:R-:W3:Y:S01]  /*3b940*/  LDL.64 R16, [R1+0xf00] ;  /* 0x000f000001107983 */ /* 0x000ee20000100a00 */
[----:B0-----:R-:W-:-:S03]  /*3b950*/  IMAD.WIDE R8, R2, 0x2, R12 ;  /* 0x0000000202087825 */ /* 0x001fc600078e020c */
[----:B------:R-:W3:Y:S04]  /*3b960*/  LDL.64 R12, [R1+0xef8] ;  /* 0x000ef800010c7983 */ /* 0x000ee80000100a00 */
[----:B------:R0:W-:Y:S01]  /*3b970*/  STL [R1+0x230], R3 ;  /* 0x0002300301007387 */ /* 0x0001e20000100800 */
[----:B------:R-:W-:-:S03]  /*3b980*/  IMAD.WIDE R4, R2, 0x2, R18 ;  /* 0x0000000202047825 */ /* 0x000fc600078e0212 */
[----:B------:R-:W-:Y:S04]  /*3b990*/  STL [R1+0x208], R23 ;  /* 0x0002081701007387 */ /* 0x000fe80000100800 */
[----:B------:R1:W-:Y:S04]  /*3b9a0*/  STL [R1+0x1c8], R22 ;  /* 0x0001c81601007387 */ /* 0x0003e80000100800 */
[----:B0-----:R-:W3:Y:S04]  /*3b9b0*/  LDG.E.U16 R3, desc[UR10][R6.64] ;  /* 0x0000000a06037981 */ /* 0x001ee8000c1e1500 */
[----:B-1----:R-:W3:Y:S04]  /*3b9c0*/  LDL.64 R22, [R1+0xef0] ;  /* 0x000ef00001167983 */ /* 0x002ee80000100a00 */
[----:B------:R0:W-:Y:S04]  /*3b9d0*/  STL [R1+0x224], R26 ;  /* 0x0002241a01007387 */ /* 0x0001e80000100800 */
[----:B------:R1:W-:Y:S04]  /*3b9e0*/  STL [R1+0x220], R27 ;  /* 0x0002201b01007387 */ /* 0x0003e80000100800 */
[----:B------:R-:W3:Y:S04]  /*3b9f0*/  LDL.64 R18, [R1+0xee0] ;  /* 0x000ee00001127983 */ /* 0x000ee80000100a00 */
[----:B0-----:R-:W3:Y:S04]  /*3ba00*/  LDG.E.U16 R26, desc[UR10][R8.64] ;  /* 0x0000000a081a7981 */ /* 0x001ee8000c1e1500 */
[----:B-1----:R2:W3:Y:S02]  /*3ba10*/  LDG.E.U16 R27, desc[UR10][R4.64] ;  /* 0x0000000a041b7981 */ /* 0x0024e4000c1e1500 */
[----:B--2---:R-:W-:-:S04]  /*3ba20*/  IMAD.WIDE R4, R2, 0x2, R10 ;  /* 0x0000000202047825 */ /* 0x004fc800078e020a */
[C---:B----4-:R-:W-:Y:S01]  /*3ba30*/  IMAD.WIDE R6, R2.reuse, 0x2, R14 ;  /* 0x0000000202067825 */ /* 0x050fe200078e020e */
[----:B------:R-:W2:Y:S04]  /*3ba40*/  LDL.64 R10, [R1+0xee8] ;  /* 0x000ee800010a7983 */ /* 0x000ea80000100a00 */
[----:B------:R-:W4:Y:S04]  /*3ba50*/  LDL.64 R14, [R1+0xed8] ;  /* 0x000ed800010e7983 */ /* 0x000f280000100a00 */
[----:B---3--:R0:W-:Y:S04]  /*3ba60*/  STL [R1+0x21c], R0 ;  /* 0x00021c0001007387 */ /* 0x0081e80000100800 */
[----:B------:R1:W-:Y:S04]  /*3ba70*/  STL [R1+0x218], R24 ;  /* 0x0002181801007387 */ /* 0x0003e80000100800 */
[----:B0-----:R0:W3:Y:S04]  /*3ba80*/  LDG.E.U16 R0, desc[UR10][R4.64] ;  /* 0x0000000a04007981 */ /* 0x0010e8000c1e1500 */
[----:B------:R0:W-:Y:S04]  /*3ba90*/  STL [R1+0x214], R25 ;  /* 0x0002141901007387 */ /* 0x0001e80000100800 */
[----:B-1----:R1:W3:Y:S01]  /*3baa0*/  LDG.E.U16 R24, desc[UR10][R6.64] ;  /* 0x0000000a06187981 */ /* 0x0022e2000c1e1500 */
[----:B0-----:R-:W-:-:S03]  /*3bab0*/  IMAD.WIDE R4, R2, 0x2, R16 ;  /* 0x0000000202047825 */ /* 0x001fc600078e0210 */
[----:B------:R-:W3:Y:S01]  /*3bac0*/  LDL.64 R16, [R1+0xed0] ;  /* 0x000ed00001107983 */ /* 0x000ee20000100a00 */
[----:B-1----:R-:W-:-:S03]  /*3bad0*/  IMAD.WIDE R6, R2, 0x2, R12 ;  /* 0x0000000202067825 */ /* 0x002fc600078e020c */
[----:B------:R-:W3:Y:S01]  /*3bae0*/  LDL.64 R12, [R1+0xec0] ;  /* 0x000ec000010c7983 */ /* 0x000ee20000100a00 */
[----:B------:R-:W-:-:S03]  /*3baf0*/  IMAD.WIDE R8, R2, 0x2, R20 ;  /* 0x0000000202087825 */ /* 0x000fc600078e0214 */
[----:B------:R-:W3:Y:S04]  /*3bb00*/  LDL.64 R20, [R1+0xec8] ;  /* 0x000ec80001147983 */ /* 0x000ee80000100a00 */
[----:B------:R0:W3:Y:S04]  /*3bb10*/  LDG.E.U16 R25, desc[UR10][R8.64] ;  /* 0x0000000a08197981 */ /* 0x0000e8000c1e1500 */
[----:B------:R1:W-:Y:S01]  /*3bb20*/  STL [R1+0x210], R3 ;  /* 0x0002100301007387 */ /* 0x0003e20000100800 */
[----:B0-----:R-:W-:-:S03]  /*3bb30*/  IMAD.WIDE R8, R2, 0x2, R22 ;  /* 0x0000000202087825 */ /* 0x001fc600078e0216 */
[----:B-1----:R0:W3:Y:S04]  /*3bb40*/  LDG.E.U16 R3, desc[UR10][R6.64] ;  /* 0x0000000a06037981 */ /* 0x0020e8000c1e1500 */
[----:B------:R-:W3:Y:S04]  /*3bb50*/  LDG.E.U16 R23, desc[UR10][R4.64] ;  /* 0x0000000a04177981 */ /* 0x000ee8000c1e1500 */
[----:B------:R1:W-:Y:S01]  /*3bb60*/  STL [R1+0x108], R26 ;  /* 0x0001081a01007387 */ /* 0x0003e20000100800 */
[----:B0-----:R-:W-:-:S03]  /*3bb70*/  IMAD.WIDE R6, R2, 0x2, R18 ;  /* 0x0000000202067825 */ /* 0x001fc600078e0212 */
[----:B-1----:R2:W3:Y:S02]  /*3bb80*/  LDG.E.U16 R26, desc[UR10][R8.64] ;  /* 0x0000000a081a7981 */ /* 0x0024e4000c1e1500 */
[----:B--2---:R-:W-:-:S04]  /*3bb90*/  IMAD.WIDE R8, R2, 0x2, R10 ;  /* 0x0000000202087825 */ /* 0x004fc800078e020a */
[C---:B----4-:R-:W-:Y:S01]  /*3bba0*/  IMAD.WIDE R4, R2.reuse, 0x2, R14 ;  /* 0x0000000202047825 */ /* 0x050fe200078e020e */
[----:B------:R-:W2:Y:S04]  /*3bbb0*/  LDL.64 R10, [R1+0xeb8] ;  /* 0x000eb800010a7983 */ /* 0x000ea80000100a00 */
[----:B------:R-:W4:Y:S04]  /*3bbc0*/  LDL.64 R14, [R1+0xeb0] ;  /* 0x000eb000010e7983 */ /* 0x000f280000100a00 */
[----:B------:R0:W-:Y:S04]  /*3bbd0*/  STL [R1+0x1ec], R27 ;  /* 0x0001ec1b01007387 */ /* 0x0001e80000100800 */
[----:B------:R-:W4:Y:S04]  /*3bbe0*/  LDL.64 R18, [R1+0xea8] ;  /* 0x000ea80001127983 */ /* 0x000f280000100a00 */
[----:B0-----:R0:W4:Y:S04]  /*3bbf0*/  LDG.E.U16 R27, desc[UR10][R8.64] ;  /* 0x0000000a081b7981 */ /* 0x001128000c1e1500 */
[----:B---3--:R1:W-:Y:S04]  /*3bc00*/  STL [R1+0x204], R0 ;  /* 0x0002040001007387 */ /* 0x0083e80000100800 */
[----:B------:R3:W-:Y:S04]  /*3bc10*/  STL [R1+0x200], R24 ;  /* 0x0002001801007387 */ /* 0x0007e80000100800 */
[----:B-1----:R-:W4:Y:S04]  /*3bc20*/  LDG.E.U16 R0, desc[UR10][R6.64] ;  /* 0x0000000a06007981 */ /* 0x002f28000c1e1500 */
[----:B---3--:R1:W3:Y:S01]  /*3bc30*/  LDG.E.U16 R24, desc[UR10][R4.64] ;  /* 0x0000000a04187981 */ /* 0x0082e2000c1e1500 */
[----:B0-----:R-:W-:-:S03]  /*3bc40*/  IMAD.WIDE R8, R2, 0x2, R12 ;  /* 0x0000000202087825 */ /* 0x001fc600078e020c */
[----:B------:R-:W3:Y:S01]  /*3bc50*/  LDL.64 R12, [R1+0xe98] ;  /* 0x000e9800010c7983 */ /* 0x000ee20000100a00 */
[----:B-1----:R-:W-:-:S03]  /*3bc60*/  IMAD.WIDE R4, R2, 0x2, R16 ;  /* 0x0000000202047825 */ /* 0x002fc600078e0210 */
[----:B------:R-:W3:Y:S04]  /*3bc70*/  LDL.64 R16, [R1+0xea0] ;  /* 0x000ea00001107983 */ /* 0x000ee80000100a00 */
[----:B------:R0:W-:Y:S01]  /*3bc80*/  STL [R1+0x1fc], R25 ;  /* 0x0001fc1901007387 */ /* 0x0001e20000100800 */
[----:B------:R-:W-:-:S03]  /*3bc90*/  IMAD.WIDE R6, R2, 0x2, R20 ;  /* 0x0000000202067825 */ /* 0x000fc600078e0214 */
[----:B------:R1:W-:Y:S04]  /*3bca0*/  STL [R1+0x1f8], R23 ;  /* 0x0001f81701007387 */ /* 0x0003e80000100800 */
[----:B0-----:R2:W3:Y:S04]  /*3bcb0*/  LDG.E.U16 R25, desc[UR10][R4.64] ;  /* 0x0000000a04197981 */ /* 0x0014e8000c1e1500 */
[----:B-1----:R-:W3:Y:S04]  /*3bcc0*/  LDL.64 R22, [R1+0xe90] ;  /* 0x000e900001167983 */ /* 0x002ee80000100a00 */
[----:B------:R0:W-:Y:S04]  /*3bcd0*/  STL [R1+0x1f4], R3 ;  /* 0x0001f40301007387 */ /* 0x0001e80000100800 */
[----:B------:R1:W-:Y:S04]  /*3bce0*/  STL [R1+0x1f0], R26 ;  /* 0x0001f01a01007387 */ /* 0x0003e80000100800 */
[----:B------:R-:W3:Y:S04]  /*3bcf0*/  LDL.64 R20, [R1+0xe88] ;  /* 0x000e880001147983 */ /* 0x000ee80000100a00 */
[----:B0-----:R4:W3:Y:S04]  /*3bd00*/  LDG.E.U16 R3, desc[UR10][R6.64] ;  /* 0x0000000a06037981 */ /* 0x0018e8000c1e1500 */
[----:B-1----:R0:W3:Y:S01]  /*3bd10*/  LDG.E.U16 R26, desc[UR10][R8.64] ;  /* 0x0000000a081a7981 */ /* 0x0020e2000c1e1500 */
[----:B--2---:R-:W-:-:S04]  /*3bd20*/  IMAD.WIDE R4, R2, 0x2, R10 ;  /* 0x0000000202047825 */ /* 0x004fc800078e020a */
[C---:B----4-:R-:W-:Y:S01]  /*3bd30*/  IMAD.WIDE R6, R2.reuse, 0x2, R14 ;  /* 0x0000000202067825 */ /* 0x050fe200078e020e */
[----:B------:R-:W2:Y:S04]  /*3bd40*/  LDL.64 R10, [R1+0xe80] ;  /* 0x000e8000010a7983 */ /* 0x000ea80000100a00 */
[----:B------:R-:W4:Y:S01]  /*3bd50*/  LDL.64 R14, [R1+0xe78] ;  /* 0x000e7800010e7983 */ /* 0x000f220000100a00 */
[----:B0-----:R-:W-:-:S03]  /*3bd60*/  IMAD.WIDE R8, R2, 0x2, R18 ;  /* 0x0000000202087825 */ /* 0x001fc600078e0212 */
[----:B------:R0:W-:Y:S04]  /*3bd70*/  STL [R1+0xe0], R27 ;  /* 0x0000e01b01007387 */ /* 0x0001e80000100800 */
[----:B0-----:R-:W4:Y:S04]  /*3bd80*/  LDG.E.U16 R27, desc[UR10][R4.64] ;  /* 0x0000000a041b7981 */ /* 0x001f28000c1e1500 */
[----:B------:R0:W-:Y:S04]  /*3bd90*/  STL [R1+0x1cc], R0 ;  /* 0x0001cc0001007387 */ /* 0x0001e80000100800 */
[----:B---3--:R1:W-:Y:S04]  /*3bda0*/  STL [R1+0x1e4], R24 ;  /* 0x0001e41801007387 */ /* 0x0083e80000100800 */
[----:B0-----:R0:W3:Y:S04]  /*3bdb0*/  LDG.E.U16 R0, desc[UR10][R6.64] ;  /* 0x0000000a06007981 */ /* 0x0010e8000c1e1500 */
[----:B------:R-:W3:Y:S04]  /*3bdc0*/  LDL.64 R18, [R1+0xe70] ;  /* 0x000e700001127983 */ /* 0x000ee80000100a00 */
[----:B-1----:R1:W3:Y:S01]  /*3bdd0*/  LDG.E.U16 R24, desc[UR10][R8.64] ;  /* 0x0000000a08187981 */ /* 0x0022e2000c1e1500 */
[----:B0-----:R-:W-:-:S03]  /*3bde0*/  IMAD.WIDE R6, R2, 0x2, R12 ;  /* 0x0000000202067825 */ /* 0x001fc600078e020c */
[----:B------:R-:W3:Y:S01]  /*3bdf0*/  LDL.64 R12, [R1+0xe60] ;  /* 0x000e6000010c7983 */ /* 0x000ee20000100a00 */
[----:B-1----:R-:W-:-:S03]  /*3be00*/  IMAD.WIDE R8, R2, 0x2, R16 ;  /* 0x0000000202087825 */ /* 0x002fc600078e0210 */
[----:B------:R-:W3:Y:S04]  /*3be10*/  LDL.64 R16, [R1+0xe68] ;  /* 0x000e680001107983 */ /* 0x000ee80000100a00 */
[----:B------:R0:W-:Y:S01]  /*3be20*/  STL [R1+0x1e0], R25 ;  /* 0x0001e01901007387 */ /* 0x0001e20000100800 */
[----:B------:R-:W-:-:S03]  /*3be30*/  IMAD.WIDE R4, R2, 0x2, R22 ;  /* 0x0000000202047825 */ /* 0x000fc600078e0216 */
[----:B------:R-:W3:Y:S04]  /*3be40*/  LDG.E.U16 R22, desc[UR10][R6.64] ;  /* 0x0000000a06167981 */ /* 0x000ee8000c1e1500 */
[----:B0-----:R0:W3:Y:S04]  /*3be50*/  LDG.E.U16 R25, desc[UR10][R8.64] ;  /* 0x0000000a08197981 */ /* 0x0010e8000c1e1500 */
[----:B------:R4:W3:Y:S01]  /*3be60*/  LDG.E.U16 R23, desc[UR10][R4.64] ;  /* 0x0000000a04177981 */ /* 0x0008e2000c1e1500 */
[----:B0-----:R-:W-:-:S03]  /*3be70*/  IMAD.WIDE R8, R2, 0x2, R20 ;  /* 0x0000000202087825 */ /* 0x001fc600078e0214 */
[----:B------:R-:W3:Y:S01]  /*3be80*/  LDL.64 R20, [R1+0xe50] ;  /* 0x000e500001147983 */ /* 0x000ee20000100a00 */
[----:B--2---:R-:W-:-:S04]  /*3be90*/  IMAD.WIDE R6, R2, 0x2, R10 ;  /* 0x0000000202067825 */ /* 0x004fc800078e020a */
[C---:B----4-:R-:W-:Y:S01]  /*3bea0*/  IMAD.WIDE R4, R2.reuse, 0x2, R14 ;  /* 0x0000000202047825 */ /* 0x050fe200078e020e */
[----:B------:R-:W2:Y:S04]  /*3beb0*/  LDL.64 R10, [R1+0xe58] ;  /* 0x000e5800010a7983 */ /* 0x000ea80000100a00 */
[----:B------:R-:W4:Y:S04]  /*3bec0*/  LDL.64 R14, [R1+0xe48] ;  /* 0x000e4800010e7983 */ /* 0x000f280000100a00 */
[----:B------:R0:W-:Y:S04]  /*3bed0*/  STL [R1+0x1dc], R3 ;  /* 0x0001dc0301007387 */ /* 0x0001e80000100800 */
[----:B------:R1:W-:Y:S04]  /*3bee0*/  STL [R1+0x1d8], R26 ;  /* 0x0001d81a01007387 */ /* 0x0003e80000100800 */
[----:B0-----:R-:W4:Y:S04]  /*3bef0*/  LDG.E.U16 R3, desc[UR10][R8.64] ;  /* 0x0000000a08037981 */ /* 0x001f28000c1e1500 */
[----:B-1----:R3:W4:Y:S04]  /*3bf00*/  LDG.E.U16 R26, desc[UR10][R6.64] ;  /* 0x0000000a061a7981 */ /* 0x002728000c1e1500 */
[----:B------:R0:W-:Y:S04]  /*3bf10*/  STL [R1+0x1d4], R27 ;  /* 0x0001d41b01007387 */ /* 0x0001e80000100800 */
[----:B0-----:R0:W4:Y:S01]  /*3bf20*/  LDG.E.U16 R27, desc[UR10][R4.64] ;  /* 0x0000000a041b7981 */ /* 0x001122000c1e1500 */
[----:B---3--:R-:W-:-:S03]  /*3bf30*/  IMAD.WIDE R6, R2, 0x2, R18 ;  /* 0x0000000202067825 */ /* 0x008fc600078e0212 */
[----:B------:R-:W3:Y:S01]  /*3bf40*/  LDL.64 R18, [R1+0xe30] ;  /* 0x000e300001127983 */ /* 0x000ee20000100a00 */
[----:B0-----:R-:W-:-:S03]  /*3bf50*/  IMAD.WIDE R4, R2, 0x2, R12 ;  /* 0x0000000202047825 */ /* 0x001fc600078e020c */
[----:B------:R-:W3:Y:S01]  /*3bf60*/  LDL.64 R12, [R1+0xe38] ;  /* 0x000e3800010c7983 */ /* 0x000ee20000100a00 */
[----:B------:R-:W-:-:S03]  /*3bf70*/  IMAD.WIDE R8, R2, 0x2, R16 ;  /* 0x0000000202087825 */ /* 0x000fc600078e0210 */
[----:B------:R-:W3:Y:S04]  /*3bf80*/  LDL.64 R16, [R1+0xe40] ;  /* 0x000e400001107983 */ /* 0x000ee80000100a00 */
[----:B------:R0:W-:Y:S04]  /*3bf90*/  STL [R1+0x1d0], R0 ;  /* 0x0001d00001007387 */ /* 0x0001e80000100800 */
[----:B0-----:R-:W2:Y:S04]  /*3bfa0*/  LDG.E.U16 R0, desc[UR10][R6.64] ;  /* 0x0000000a06007981 */ /* 0x001ea8000c1e1500 */
[----:B--2---:R-:W-:Y:S04]  /*3bfb0*/  STL [R1+0x2a94], R0 ;  /* 0x002a940001007387 */ /* 0x004fe80000100800 */
[----:B------:R0:W-:Y:S04]  /*3bfc0*/  STL [R1+0xc0], R24 ;  /* 0x0000c01801007387 */ /* 0x0001e80000100800 */
[----:B------:R1:W-:Y:S04]  /*3bfd0*/  STL [R1+0x17c], R25 ;  /* 0x00017c1901007387 */ /* 0x0003e80000100800 */
[----:B0-----:R0:W2:Y:S04]  /*3bfe0*/  LDG.E.U16 R24, desc[UR10][R8.64] ;  /* 0x0000000a08187981 */ /* 0x0010a8000c1e1500 */
[----:B-1----:R4:W2:Y:S01]  /*3bff0*/  LDG.E.U16 R25, desc[UR10][R4.64] ;  /* 0x0000000a04197981 */ /* 0x0028a2000c1e1500 */
[----:B0-----:R-:W-:-:S04]  /*3c000*/  IMAD.WIDE R8, R2, 0x2, R10 ;  /* 0x0000000202087825 */ /* 0x001fc800078e020a */
[C---:B----4-:R-:W-:Y:S01]  /*3c010*/  IMAD.WIDE R4, R2.reuse, 0x2, R14 ;  /* 0x0000000202047825 */ /* 0x050fe200078e020e */
[----:B------:R-:W4:Y:S04]  /*3c020*/  LDL.64 R10, [R1+0xe28] ;  /* 0x000e2800010a7983 */ /* 0x000f280000100a00 */
[----:B------:R-:W4:Y:S04]  /*3c030*/  LDL.64 R14, [R1+0xe20] ;  /* 0x000e2000010e7983 */ /* 0x000f280000100a00 */
[----:B------:R3:W4:Y:S01]  /*3c040*/  LDG.E.U16 R0, desc[UR10][R8.64] ;  /* 0x0000000a08007981 */ /* 0x000722000c1e1500 */
[----:B------:R-:W-:-:S03]  /*3c050*/  IMAD.WIDE R6, R2, 0x2, R20 ;  /* 0x0000000202067825 */ /* 0x000fc600078e0214 */
[----:B------:R-:W-:Y:S04]  /*3c060*/  STL [R1+0x1b4], R23 ;  /* 0x0001b41701007387 */ /* 0x000fe80000100800 */
[----:B------:R0:W-:Y:S04]  /*3c070*/  STL [R1+0x1b0], R22 ;  /* 0x0001b01601007387 */ /* 0x0001e80000100800 */
[----:B0-----:R-:W4:Y:S04]  /*3c080*/  LDL.64 R22, [R1+0xe18] ;  /* 0x000e180001167983 */ /* 0x001f280000100a00 */
[----:B------:R0:W-:Y:S04]  /*3c090*/  STL [R1+0x1b8], R3 ;  /* 0x0001b80301007387 */ /* 0x0001e80000100800 */
[----:B------:R1:W-:Y:S01]  /*3c0a0*/  STL [R1+0x1bc], R26 ;  /* 0x0001bc1a01007387 */ /* 0x0003e20000100800 */
[----:B---3--:R-:W-:-:S03]  /*3c0b0*/  IMAD.WIDE R8, R2, 0x2, R18 ;  /* 0x0000000202087825 */ /* 0x008fc600078e0212 */
[----:B------:R-:W3:Y:S04]  /*3c0c0*/  LDL.64 R20, [R1+0xe10] ;  /* 0x000e100001147983 */ /* 0x000ee80000100a00 */
[----:B0-----:R0:W3:Y:S04]  /*3c0d0*/  LDG.E.U16 R3, desc[UR10][R6.64] ;  /* 0x0000000a06037981 */ /* 0x0010e8000c1e1500 */
[----:B-1----:R1:W3:Y:S01]  /*3c0e0*/  LDG.E.U16 R26, desc[UR10][R4.64] ;  /* 0x0000000a041a7981 */ /* 0x0022e2000c1e1500 */
[----:B0-----:R-:W-:-:S04]  /*3c0f0*/  IMAD.WIDE R6, R2, 0x2, R12 ;  /* 0x0000000202067825 */ /* 0x001fc800078e020c */
[C---:B-1----:R-:W-:Y:S01]  /*3c100*/  IMAD.WIDE R4, R2.reuse, 0x2, R16 ;  /* 0x0000000202047825 */ /* 0x042fe200078e0210 */
[----:B------:R-:W3:Y:S04]  /*3c110*/  LDL.64 R12, [R1+0xe00] ;  /* 0x000e0000010c7983 */ /* 0x000ee80000100a00 */
[----:B------:R-:W3:Y:S04]  /*3c120*/  LDL.64 R16, [R1+0xe08] ;  /* 0x000e080001107983 */ /* 0x000ee80000100a00 */
[----:B------:R0:W-:Y:S04]  /*3c130*/  STL [R1+0x1c4], R27 ;  /* 0x0001c41b01007387 */ /* 0x0001e80000100800 */
[----:B0-----:R-:W3:Y:S04]  /*3c140*/  LDG.E.U16 R27, desc[UR10][R4.64] ;  /* 0x0000000a041b7981 */ /* 0x001ee8000c1e1500 */
[----:B--2---:R0:W-:Y:S04]  /*3c150*/  STL [R1+0xa8], R24 ;  /* 0x0000a81801007387 */ /* 0x0041e80000100800 */
[----:B------:R1:W-:Y:S04]  /*3c160*/  STL [R1+0x160], R25 ;  /* 0x0001601901007387 */ /* 0x0003e80000100800 */
[----:B------:R-:W2:Y:S04]  /*3c170*/  LDL.64 R18, [R1+0xdf8] ;  /* 0x000df80001127983 */ /* 0x000ea80000100a00 */
[----:B0-----:R-:W2:Y:S04]  /*3c180*/  LDG.E.U16 R24, desc[UR10][R6.64] ;  /* 0x0000000a06187981 */ /* 0x001ea8000c1e1500 */
[----:B-1----:R4:W2:Y:S02]  /*3c190*/  LDG.E.U16 R25, desc[UR10][R8.64] ;  /* 0x0000000a08197981 */ /* 0x0028a4000c1e1500 */
[----:B----4-:R-:W-:-:S04]  /*3c1a0*/  IMAD.WIDE R8, R2, 0x2, R10 ;  /* 0x0000000202087825 */ /* 0x010fc800078e020a */
[C---:B------:R-:W-:Y:S01]  /*3c1b0*/  IMAD.WIDE R6, R2.reuse, 0x2, R14 ;  /* 0x0000000202067825 */ /* 0x040fe200078e020e */
[----:B------:R-:W4:Y:S04]  /*3c1c0*/  LDL.64 R10, [R1+0xdf0] ;  /* 0x000df000010a7983 */ /* 0x000f280000100a00 */
[----:B------:R-:W4:Y:S04]  /*3c1d0*/  LDL.64 R14, [R1+0xde8] ;  /* 0x000de800010e7983 */ /* 0x000f280000100a00 */
[----:B------:R0:W-:Y:S04]  /*3c1e0*/  STL [R1+0x19c], R0 ;  /* 0x00019c0001007387 */ /* 0x0001e80000100800 */
[----:B0-----:R0:W4:Y:S01]  /*3c1f0*/  LDG.E.U16 R0, desc[UR10][R8.64] ;  /* 0x0000000a08007981 */ /* 0x001122000c1e1500 */
[----:B------:R-:W-:-:S03]  /*3c200*/  IMAD.WIDE R4, R2, 0x2, R22 ;  /* 0x0000000202047825 */ /* 0x000fc600078e0216 */
[----:B---3--:R1:W-:Y:S04]  /*3c210*/  STL [R1+0x1a8], R3 ;  /* 0x0001a80301007387 */ /* 0x0083e80000100800 */
[----:B------:R3:W-:Y:S04]  /*3c220*/  STL [R1+0x1ac], R26 ;  /* 0x0001ac1a01007387 */ /* 0x0007e80000100800 */
[----:B-1----:R1:W4:Y:S04]  /*3c230*/  LDG.E.U16 R3, desc[UR10][R6.64] ;  /* 0x0000000a06037981 */ /* 0x002328000c1e1500 */
[----:B---3--:R3:W4:Y:S01]  /*3c240*/  LDG.E.U16 R26, desc[UR10][R4.64] ;  /* 0x0000000a041a7981 */ /* 0x008722000c1e1500 */
[----:B0-----:R-:W-:-:S03]  /*3c250*/  IMAD.WIDE R8, R2, 0x2, R12 ;  /* 0x0000000202087825 */ /* 0x001fc600078e020c */
[----:B------:R-:W4:Y:S01]  /*3c260*/  LDL.64 R12, [R1+0xdd8] ;  /* 0x000dd800010c7983 */ /* 0x000f220000100a00 */
[----:B-1----:R-:W-:-:S04]  /*3c270*/  IMAD.WIDE R6, R2, 0x2, R16 ;  /* 0x0000000202067825 */ /* 0x002fc800078e0210 */
[C---:B---3--:R-:W-:Y:S01]  /*3c280*/  IMAD.WIDE R4, R2.reuse, 0x2, R20 ;  /* 0x0000000202047825 */ /* 0x048fe200078e0214 */
[----:B------:R-:W3:Y:S04]  /*3c290*/  LDL.64 R16, [R1+0xde0] ;  /* 0x000de00001107983 */ /* 0x000ee80000100a00 */
[----:B------:R0:W-:Y:S04]  /*3c2a0*/  STL [R1+0x1a4], R27 ;  /* 0x0001a41b01007387 */ /* 0x0001e80000100800 */
[----:B0-----:R2:W3:Y:S02]  /*3c2b0*/  LDG.E.U16 R27, desc[UR10][R4.64] ;  /* 0x0000000a041b7981 */ /* 0x0014e4000c1e1500 */
[----:B--2---:R-:W-:-:S02]  /*3c2c0*/  IMAD.WIDE R4, R2, 0x2, R18 ;  /* 0x0000000202047825 */ /* 0x004fc400078e0212 */
[----:B------:R0:W-:Y:S04]  /*3c2d0*/  STL [R1+0x1a0], R24 ;  /* 0x0001a01801007387 */ /* 0x0001e80000100800 */
[----:B------:R-:W2:Y:S04]  /*3c2e0*/  LDL.64 R22, [R1+0xdd0] ;  /* 0x000dd00001167983 */ /* 0x000ea80000100a00 */
[----:B------:R1:W-:Y:S04]  /*3c2f0*/  STL [R1+0x198], R25 ;  /* 0x0001981901007387 */ /* 0x0003e80000100800 */
[----:B------:R-:W3:Y:S04]  /*3c300*/  LDL.64 R20, [R1+0xdc0] ;  /* 0x000dc00001147983 */ /* 0x000ee80000100a00 */
[----:B0-----:R4:W3:Y:S04]  /*3c310*/  LDG.E.U16 R24, desc[UR10][R6.64] ;  /* 0x0000000a06187981 */ /* 0x0018e8000c1e1500 */
[----:B-1----:R0:W3:Y:S01]  /*3c320*/  LDG.E.U16 R25, desc[UR10][R8.64] ;  /* 0x0000000a08197981 */ /* 0x0020e2000c1e1500 */
[----:B----4-:R-:W-:-:S04]  /*3c330*/  IMAD.WIDE R6, R2, 0x2, R10 ;  /* 0x0000000202067825 */ /* 0x010fc800078e020a */
[C---:B0-----:R-:W-:Y:S01]  /*3c340*/  IMAD.WIDE R8, R2.reuse, 0x2, R14 ;  /* 0x0000000202087825 */ /* 0x041fe200078e020e */
[----:B------:R-:W4:Y:S04]  /*3c350*/  LDL.64 R10, [R1+0xdc8] ;  /* 0x000dc800010a7983 */ /* 0x000f280000100a00 */
[----:B------:R-:W4:Y:S04]  /*3c360*/  LDL.64 R14, [R1+0xdb8] ;  /* 0x000db800010e7983 */ /* 0x000f280000100a00 */
[----:B------:R0:W-:Y:S04]  /*3c370*/  STL [R1+0x64], R0 ;  /* 0x0000640001007387 */ /* 0x0001e80000100800 */
[----:B0-----:R-:W2:Y:S04]  /*3c380*/  LDG.E.U16 R0, desc[UR10][R4.64] ;  /* 0x0000000a04007981 */ /* 0x001ea8000c1e1500 */
[----:B--2---:R0:W-:Y:S04]  /*3c390*/  STL [R1+0x2aac], R0 ;  /* 0x002aac0001007387 */ /* 0x0041e80000100800 */
[----:B------:R1:W-:Y:S01]  /*3c3a0*/  STL [R1+0x144], R3 ;  /* 0x0001440301007387 */ /* 0x0003e20000100800 */
[----:B------:R-:W-:-:S03]  /*3c3b0*/  IMAD.WIDE R4, R2, 0x2, R22 ;  /* 0x0000000202047825 */ /* 0x000fc600078e0216 */
[----:B------:R-:W2:Y:S04]  /*3c3c0*/  LDL.64 R18, [R1+0xda8] ;  /* 0x000da80001127983 */ /* 0x000ea80000100a00 */
[----:B0-----:R3:W2:Y:S04]  /*3c3d0*/  LDG.E.U16 R0, desc[UR10][R8.64] ;  /* 0x0000000a08007981 */ /* 0x0016a8000c1e1500 */
[----:B-1----:R0:W2:Y:S01]  /*3c3e0*/  LDG.E.U16 R3, desc[UR10][R6.64] ;  /* 0x0000000a06037981 */ /* 0x0020a2000c1e1500 */
[----:B---3--:R-:W-:-:S04]  /*3c3f0*/  IMAD.WIDE R8, R2, 0x2, R16 ;  /* 0x0000000202087825 */ /* 0x008fc800078e0210 */
[C---:B0-----:R-:W-:Y:S01]  /*3c400*/  IMAD.WIDE R6, R2.reuse, 0x2, R12 ;  /* 0x0000000202067825 */ /* 0x041fe200078e020c */
[----:B------:R-:W3:Y:S04]  /*3c410*/  LDL.64 R16, [R1+0xdb0] ;  /* 0x000db00001107983 */ /* 0x000ee80000100a00 */
[----:B------:R-:W3:Y:S04]  /*3c420*/  LDL.64 R12, [R1+0xda0] ;  /* 0x000da000010c7983 */ /* 0x000ee80000100a00 */
[----:B------:R4:W3:Y:S04]  /*3c430*/  LDG.E.U16 R23, desc[UR10][R8.64] ;  /* 0x0000000a08177981 */ /* 0x0008e8000c1e1500 */
[----:B------:R0:W-:Y:S04]  /*3c440*/  STL [R1+0x194], R26 ;  /* 0x0001941a01007387 */ /* 0x0001e80000100800 */
[----:B------:R1:W-:Y:S04]  /*3c450*/  STL [R1+0x190], R27 ;  /* 0x0001901b01007387 */ /* 0x0003e80000100800 */
[----:B0-----:R0:W3:Y:S04]  /*3c460*/  LDG.E.U16 R26, desc[UR10][R6.64] ;  /* 0x0000000a061a7981 */ /* 0x0010e8000c1e1500 */
[----:B-1----:R1:W3:Y:S01]  /*3c470*/  LDG.E.U16 R27, desc[UR10][R4.64] ;  /* 0x0000000a041b7981 */ /* 0x0022e2000c1e1500 */
[----:B----4-:R-:W-:-:S03]  /*3c480*/  IMAD.WIDE R8, R2, 0x2, R14 ;  /* 0x0000000202087825 */ /* 0x010fc600078e020e */
[----:B------:R-:W4:Y:S01]  /*3c490*/  LDL.64 R14, [R1+0xd90] ;  /* 0x000d9000010e7983 */ /* 0x000f220000100a00 */
[----:B0-----:R-:W-:-:S04]  /*3c4a0*/  IMAD.WIDE R6, R2, 0x2, R20 ;  /* 0x0000000202067825 */ /* 0x001fc800078e0214 */
[C---:B-1----:R-:W-:Y:S02]  /*3c4b0*/  IMAD.WIDE R4, R2.reuse, 0x2, R10 ;  /* 0x0000000202047825 */ /* 0x042fe400078e020a */
[----:B------:R-:W4:Y:S04]  /*3c4c0*/  LDL.64 R10, [R1+0xd98] ;  /* 0x000d9800010a7983 */ /* 0x000f280000100a00 */
[----:B------:R0:W-:Y:S04]  /*3c4d0*/  STL [R1+0x18c], R24 ;  /* 0x00018c1801007387 */ /* 0x0001e80000100800 */
[----:B------:R-:W4:Y:S04]  /*3c4e0*/  LDL.64 R20, [R1+0xd88] ;  /* 0x000d880001147983 */ /* 0x000f280000100a00 */
[----:B------:R1:W-:Y:S04]  /*3c4f0*/  STL [R1+0x188], R25 ;  /* 0x0001881901007387 */ /* 0x0003e80000100800 */
[----:B0-----:R-:W4:Y:S04]  /*3c500*/  LDG.E.U16 R24, desc[UR10][R4.64] ;  /* 0x0000000a04187981 */ /* 0x001f28000c1e1500 */
[----:B-1----:R3:W4:Y:S04]  /*3c510*/  LDG.E.U16 R25, desc[UR10][R6.64] ;  /* 0x0000000a06197981 */ /* 0x002728000c1e1500 */
[----:B--2---:R0:W-:Y:S04]  /*3c520*/  STL [R1+0x180], R3 ;  /* 0x0001800301007387 */ /* 0x0041e80000100800 */
[----:B0-----:R0:W2:Y:S01]  /*3c530*/  LDG.E.U16 R3, desc[UR10][R8.64] ;  /* 0x0000000a08037981 */ /* 0x0010a2000c1e1500 */
[----:B---3--:R-:W-:-:S04]  /*3c540*/  IMAD.WIDE R6, R2, 0x2, R16 ;  /* 0x0000000202067825 */ /* 0x008fc800078e0210 */
[C---:B------:R-:W-:Y:S01]  /*3c550*/  IMAD.WIDE R4, R2.reuse, 0x2, R12 ;  /* 0x0000000202047825 */ /* 0x040fe200078e020c */
[----:B------:R-:W3:Y:S04]  /*3c560*/  LDL.64 R16, [R1+0xd80] ;  /* 0x000d800001107983 */ /* 0x000ee80000100a00 */
[----:B------:R-:W3:Y:S04]  /*3c570*/  LDL.64 R12, [R1+0xd78] ;  /* 0x000d7800010c7983 */ /* 0x000ee80000100a00 */
[----:B------:R1:W-:Y:S04]  /*3c580*/  STL [R1+0x58], R0 ;  /* 0x0000580001007387 */ /* 0x0003e80000100800 */
[----:B-1----:R4:W3:Y:S01]  /*3c590*/  LDG.E.U16 R0, desc[UR10][R6.64] ;  /* 0x0000000a06007981 */ /* 0x0028e2000c1e1500 */
[----:B0-----:R-:W-:-:S03]  /*3c5a0*/  IMAD.WIDE R8, R2, 0x2, R18 ;  /* 0x0000000202087825 */ /* 0x001fc600078e0212 */
[----:B------:R0:W-:Y:S04]  /*3c5b0*/  STL [R1+0x140], R23 ;  /* 0x0001401701007387 */ /* 0x0001e80000100800 */
[----:B0-----:R-:W3:Y:S04]  /*3c5c0*/  LDL.64 R22, [R1+0xd70] ;  /* 0x000d700001167983 */ /* 0x001ee80000100a00 */
[----:B------:R0:W-:Y:S04]  /*3c5d0*/  STL [R1+0x174], R26 ;  /* 0x0001741a01007387 */ /* 0x0001e80000100800 */
[----:B------:R1:W-:Y:S01]  /*3c5e0*/  STL [R1+0x178], R27 ;  /* 0x0001781b01007387 */ /* 0x0003e20000100800 */
[----:B----4-:R-:W-:-:S03]  /*3c5f0*/  IMAD.WIDE R6, R2, 0x2, R14 ;  /* 0x0000000202067825 */ /* 0x010fc600078e020e */
[----:B------:R-:W4:Y:S04]  /*3c600*/  LDL.64 R18, [R1+0xd68] ;  /* 0x000d680001127983 */ /* 0x000f280000100a00 */
[----:B------:R-:W4:Y:S04]  /*3c610*/  LDL.64 R14, [R1+0xd58] ;  /* 0x000d5800010e7983 */ /* 0x000f280000100a00 */
[----:B0-----:R-:W4:Y:S04]  /*3c620*/  LDG.E.U16 R26, desc[UR10][R8.64] ;  /* 0x0000000a081a7981 */ /* 0x001f28000c1e1500 */
[----:B-1----:R0:W4:Y:S02]  /*3c630*/  LDG.E.U16 R27, desc[UR10][R4.64] ;  /* 0x0000000a041b7981 */ /* 0x002124000c1e1500 */
[----:B0-----:R-:W-:-:S02]  /*3c640*/  IMAD.WIDE R4, R2, 0x2, R10 ;  /* 0x0000000202047825 */ /* 0x001fc400078e020a */
[----:B------:R-:W4:Y:S04]  /*3c650*/  LDL.64 R10, [R1+0xd60] ;  /* 0x000d6000010a7983 */ /* 0x000f280000100a00 */
[----:B------:R0:W-:Y:S04]  /*3c660*/  STL [R1+0x170], R24 ;  /* 0x0001701801007387 */ /* 0x0001e80000100800 */
[----:B------:R1:W-:Y:S01]  /*3c670*/  STL [R1+0x16c], R25 ;  /* 0x00016c1901007387 */ /* 0x0003e20000100800 */
[----:B------:R-:W-:-:S03]  /*3c680*/  IMAD.WIDE R8, R2, 0x2, R20 ;  /* 0x0000000202087825 */ /* 0x000fc600078e0214 */
[----:B0-----:R3:W4:Y:S04]  /*3c690*/  LDG.E.U16 R24, desc[UR10][R4.64] ;  /* 0x0000000a04187981 */ /* 0x001728000c1e1500 */
[----:B-1----:R0:W4:Y:S04]  /*3c6a0*/  LDG.E.U16 R25, desc[UR10][R6.64] ;  /* 0x0000000a06197981 */ /* 0x002128000c1e1500 */
[----:B--2---:R1:W-:Y:S04]  /*3c6b0*/  STL [R1+0x168], R3 ;  /* 0x0001680301007387 */ /* 0x0043e80000100800 */
[----:B------:R-:W2:Y:S01]  /*3c6c0*/  LDL.64 R20, [R1+0xd50] ;  /* 0x000d500001147983 */ /* 0x000ea20000100a00 */
[----:B---3--:R-:W-:-:S04]  /*3c6d0*/  IMAD.WIDE R4, R2, 0x2, R16 ;  /* 0x0000000202047825 */ /* 0x008fc800078e0210 */
[C---:B0-----:R-:W-:Y:S01]  /*3c6e0*/  IMAD.WIDE R6, R2.reuse, 0x2, R12 ;  /* 0x0000000202067825 */ /* 0x041fe200078e020c */
[----:B------:R-:W3:Y:S04]  /*3c6f0*/  LDL.64 R16, [R1+0xd48] ;  /* 0x000d480001107983 */ /* 0x000ee80000100a00 */
[----:B------:R-:W3:Y:S04]  /*3c700*/  LDL.64 R12, [R1+0xd40] ;  /* 0x000d4000010c7983 */ /* 0x000ee80000100a00 */
[----:B-1----:R0:W3:Y:S04]  /*3c710*/  LDG.E.U16 R3, desc[UR10][R8.64] ;  /* 0x0000000a08037981 */ /* 0x0020e8000c1e1500 */
[----:B------:R1:W-:Y:S04]  /*3c720*/  STL [R1+0x164], R0 ;  /* 0x0001640001007387 */ /* 0x0003e80000100800 */
[----:B-1----:R1:W3:Y:S01]  /*3c730*/  LDG.E.U16 R0, desc[UR10][R4.64] ;  /* 0x0000000a04007981 */ /* 0x0022e2000c1e1500 */
[----:B0-----:R-:W-:-:S03]  /*3c740*/  IMAD.WIDE R8, R2, 0x2, R22 ;  /* 0x0000000202087825 */ /* 0x001fc600078e0216 */
[----:B----4-:R0:W-:Y:S04]  /*3c750*/  STL [R1+0x48], R26 ;  /* 0x0000481a01007387 */ /* 0x0101e80000100800 */
[----:B------:R4:W-:Y:S01]  /*3c760*/  STL [R1+0x124], R27 ;  /* 0x0001241b01007387 */ /* 0x0009e20000100800 */
[----:B-1----:R-:W-:-:S05]  /*3c770*/  IMAD.WIDE R4, R2, 0x2, R14 ;  /* 0x0000000202047825 */ /* 0x002fca00078e020e */
[----:B------:R-:W3:Y:S04]  /*3c780*/  LDG.E.U16 R22, desc[UR10][R4.64] ;  /* 0x0000000a04167981 */ /* 0x000ee8000c1e1500 */
[----:B0-----:R0:W3:Y:S04]  /*3c790*/  LDG.E.U16 R26, desc[UR10][R6.64] ;  /* 0x0000000a061a7981 */ /* 0x0010e8000c1e1500 */
[----:B----4-:R1:W4:Y:S01]  /*3c7a0*/  LDG.E.U16 R27, desc[UR10][R8.64] ;  /* 0x0000000a081b7981 */ /* 0x010322000c1e1500 */
[----:B0-----:R-:W-:-:S04]  /*3c7b0*/  IMAD.WIDE R6, R2, 0x2, R10 ;  /* 0x0000000202067825 */ /* 0x001fc800078e020a */
[C---:B-1----:R-:W-:Y:S01]  /*3c7c0*/  IMAD.WIDE R8, R2.reuse, 0x2, R18 ;  /* 0x0000000202087825 */ /* 0x042fe200078e0212 */
[----:B------:R-:W4:Y:S04]  /*3c7d0*/  LDL.64 R10, [R1+0xd38] ;  /* 0x000d3800010a7983 */ /* 0x000f280000100a00 */
[----:B------:R-:W4:Y:S04]  /*3c7e0*/  LDL.64 R18, [R1+0xd30] ;  /* 0x000d300001127983 */ /* 0x000f280000100a00 */
[----:B------:R0:W-:Y:S04]  /*3c7f0*/  STL [R1+0x15c], R24 ;  /* 0x00015c1801007387 */ /* 0x0001e80000100800 */
[----:B------:R-:W4:Y:S04]  /*3c800*/  LDL.64 R14, [R1+0xd28] ;  /* 0x000d2800010e7983 */ /* 0x000f280000100a00 */
[----:B------:R1:W-:Y:S04]  /*3c810*/  STL [R1+0x158], R25 ;  /* 0x0001581901007387 */ /* 0x0003e80000100800 */
[----:B0-----:R-:W4:Y:S04]  /*3c820*/  LDG.E.U16 R24, desc[UR10][R8.64] ;  /* 0x0000000a08187981 */ /* 0x001f28000c1e1500 */
[----:B-1----:R3:W4:Y:S01]  /*3c830*/  LDG.E.U16 R25, desc[UR10][R6.64] ;  /* 0x0000000a06197981 */ /* 0x002722000c1e1500 */
[----:B--2---:R-:W-:-:S04]  /*3c840*/  IMAD.WIDE R4, R2, 0x2, R20 ;  /* 0x0000000202047825 */ /* 0x004fc800078e0214 */
[----:B---3--:R-:W-:-:S04]  /*3c850*/  IMAD.WIDE R6, R2, 0x2, R16 ;  /* 0x0000000202067825 */ /* 0x008fc800078e0210 */
[C---:B------:R-:W-:Y:S01]  /*3c860*/  IMAD.WIDE R8, R2.reuse, 0x2, R12 ;  /* 0x0000000202087825 */ /* 0x040fe200078e020c */
[----:B------:R-:W2:Y:S04]  /*3c870*/  LDL.64 R16, [R1+0xd20] ;  /* 0x000d200001107983 */ /* 0x000ea80000100a00 */
[----:B------:R-:W3:Y:S04]  /*3c880*/  LDL.64 R20, [R1+0xd18] ;  /* 0x000d180001147983 */ /* 0x000ee80000100a00 */
[----:B------:R-:W2:Y:S04]  /*3c890*/  LDL.64 R12, [R1+0xd10] ;  /* 0x000d1000010c7983 */ /* 0x000ea80000100a00 */
[----:B------:R4:W2:Y:S04]  /*3c8a0*/  LDG.E.U16 R23, desc[UR10][R4.64] ;  /* 0x0000000a04177981 */ /* 0x0008a8000c1e1500 */
[----:B------:R0:W-:Y:S04]  /*3c8b0*/  STL [R1+0x154], R3 ;  /* 0x0001540301007387 */ /* 0x0001e80000100800 */
[----:B0-----:R0:W2:Y:S04]  /*3c8c0*/  LDG.E.U16 R3, desc[UR10][R6.64] ;  /* 0x0000000a06037981 */ /* 0x0010a8000c1e1500 */
[----:B------:R1:W-:Y:S04]  /*3c8d0*/  STL [R1+0x150], R0 ;  /* 0x0001500001007387 */ /* 0x0003e80000100800 */
[----:B-1----:R1:W3:Y:S01]  /*3c8e0*/  LDG.E.U16 R0, desc[UR10][R8.64] ;  /* 0x0000000a08007981 */ /* 0x0022e2000c1e1500 */
[----:B----4-:R-:W-:-:S04]  /*3c8f0*/  IMAD.WIDE R4, R2, 0x2, R10 ;  /* 0x0000000202047825 */ /* 0x010fc800078e020a */
[----:B0-----:R-:W-:-:S04]  /*3c900*/  IMAD.WIDE R6, R2, 0x2, R18 ;  /* 0x0000000202067825 */ /* 0x001fc800078e0212 */
[C---:B-1----:R-:W-:Y:S01]  /*3c910*/  IMAD.WIDE R8, R2.reuse, 0x2, R14 ;  /* 0x0000000202087825 */ /* 0x042fe200078e020e */
[----:B---3--:R-:W-:Y:S04]  /*3c920*/  STL [R1+0x2ab4], R0 ;  /* 0x002ab40001007387 */ /* 0x008fe80000100800 */
[----:B------:R-:W3:Y:S04]  /*3c930*/  LDL.64 R18, [R1+0xd00] ;  /* 0x000d000001127983 */ /* 0x000ee80000100a00 */
[----:B------:R-:W4:Y:S04]  /*3c940*/  LDL.64 R10, [R1+0xd08] ;  /* 0x000d0800010a7983 */ /* 0x000f280000100a00 */
[----:B------:R-:W4:Y:S04]  /*3c950*/  LDL.64 R14, [R1+0xcf8] ;  /* 0x000cf800010e7983 */ /* 0x000f280000100a00 */
[----:B------:R0:W-:Y:S04]  /*3c960*/  STL [R1+0x14c], R26 ;  /* 0x00014c1a01007387 */ /* 0x0001e80000100800 */
[----:B0-----:R0:W4:Y:S04]  /*3c970*/  LDG.E.U16 R26, desc[UR10][R4.64] ;  /* 0x0000000a041a7981 */ /* 0x001128000c1e1500 */
[----:B------:R1:W-:Y:S04]  /*3c980*/  STL [R1+0x148], R27 ;  /* 0x0001481b01007387 */ /* 0x0003e80000100800 */
[----:B------:R2:W-:Y:S04]  /*3c990*/  STL [R1+0x44], R24 ;  /* 0x0000441801007387 */ /* 0x0005e80000100800 */
[----:B-1----:R1:W4:Y:S04]  /*3c9a0*/  LDG.E.U16 R27, desc[UR10][R6.64] ;  /* 0x0000000a061b7981 */ /* 0x002328000c1e1500 */
[----:B--2---:R2:W4:Y:S01]  /*3c9b0*/  LDG.E.U16 R24, desc[UR10][R8.64] ;  /* 0x0000000a08187981 */ /* 0x004522000c1e1500 */
[----:B0-----:R-:W-:-:S04]  /*3c9c0*/  IMAD.WIDE R4, R2, 0x2, R20 ;  /* 0x0000000202047825 */ /* 0x001fc800078e0214 */
[----:B-1----:R-:W-:-:S04]  /*3c9d0*/  IMAD.WIDE R6, R2, 0x2, R12 ;  /* 0x0000000202067825 */ /* 0x002fc800078e020c */
[C---:B--2---:R-:W-:Y:S01]  /*3c9e0*/  IMAD.WIDE R8, R2.reuse, 0x2, R16 ;  /* 0x0000000202087825 */ /* 0x044fe200078e0210 */
[----:B------:R-:W2:Y:S04]  /*3c9f0*/  LDL.64 R12, [R1+0xce8] ;  /* 0x000ce800010c7983 */ /* 0x000ea80000100a00 */
[----:B------:R-:W2:Y:S04]  /*3ca00*/  LDL.64 R16, [R1+0xcf0] ;  /* 0x000cf00001107983 */ /* 0x000ea80000100a00 */
[----:B------:R0:W-:Y:S04]  /*3ca10*/  STL [R1+0x120], R25 ;  /* 0x0001201901007387 */ /* 0x0001e80000100800 */
[----:B------:R-:W-:Y:S04]  /*3ca20*/  STL [R1+0x138], R23 ;  /* 0x0001381701007387 */ /* 0x000fe80000100800 */
[----:B------:R1:W-:Y:S04]  /*3ca30*/  STL [R1+0x13c], R22 ;  /* 0x00013c1601007387 */ /* 0x0003e80000100800 */
[----:B------:R3:W2:Y:S04]  /*3ca40*/  LDG.E.U16 R0, desc[UR10][R6.64] ;  /* 0x0000000a06007981 */ /* 0x0006a8000c1e1500 */
[----:B0-----:R-:W2:Y:S04]  /*3ca50*/  LDG.E.U16 R25, desc[UR10][R8.64] ;  /* 0x0000000a08197981 */ /* 0x001ea8000c1e1500 */
[----:B-1----:R-:W2:Y:S04]  /*3ca60*/  LDL.64 R22, [R1+0xce0] ;  /* 0x000ce00001167983 */ /* 0x002ea80000100a00 */
[----:B------:R0:W-:Y:S04]  /*3ca70*/  STL [R1+0x134], R3 ;  /* 0x0001340301007387 */ /* 0x0001e80000100800 */
[----:B0-----:R4:W2:Y:S01]  /*3ca80*/  LDG.E.U16 R3, desc[UR10][R4.64] ;  /* 0x0000000a04037981 */ /* 0x0018a2000c1e1500 */
[----:B---3--:R-:W-:-:S04]  /*3ca90*/  IMAD.WIDE R6, R2, 0x2, R18 ;  /* 0x0000000202067825 */ /* 0x008fc800078e0212 */
[C---:B----4-:R-:W-:Y:S01]  /*3caa0*/  IMAD.WIDE R4, R2.reuse, 0x2, R10 ;  /* 0x0000000202047825 */ /* 0x050fe200078e020a */
[----:B------:R-:W3:Y:S04]  /*3cab0*/  LDL.64 R18, [R1+0xcd0] ;  /* 0x000cd00001127983 */ /* 0x000ee80000100a00 */
[----:B------:R-:W4:Y:S01]  /*3cac0*/  LDL.64 R10, [R1+0xcd8] ;  /* 0x000cd800010a7983 */ /* 0x000f220000100a00 */
[----:B------:R-:W-:-:S03]  /*3cad0*/  IMAD.WIDE R8, R2, 0x2, R14 ;  /* 0x0000000202087825 */ /* 0x000fc600078e020e */
[----:B------:R-:W4:Y:S04]  /*3cae0*/  LDL.64 R14, [R1+0xcc8] ;  /* 0x000cc800010e7983 */ /* 0x000f280000100a00 */
[----:B------:R0:W-:Y:S04]  /*3caf0*/  STL [R1+0x12c], R26 ;  /* 0x00012c1a01007387 */ /* 0x0001e80000100800 */
[----:B0-----:R-:W4:Y:S04]  /*3cb00*/  LDG.E.U16 R26, desc[UR10][R4.64] ;  /* 0x0000000a041a7981 */ /* 0x001f28000c1e1500 */
[----:B------:R0:W-:Y:S04]  /*3cb10*/  STL [R1+0x128], R27 ;  /* 0x0001281b01007387 */ /* 0x0001e80000100800 */
[----:B------:R1:W-:Y:S04]  /*3cb20*/  STL [R1+0x40], R24 ;  /* 0x0000401801007387 */ /* 0x0003e80000100800 */
[----:B------:R-:W4:Y:S04]  /*3cb30*/  LDL.64 R20, [R1+0xcc0] ;  /* 0x000cc00001147983 */ /* 0x000f280000100a00 */
[----:B0-----:R2:W4:Y:S04]  /*3cb40*/  LDG.E.U16 R27, desc[UR10][R6.64] ;  /* 0x0000000a061b7981 */ /* 0x001528000c1e1500 */
[----:B-1----:R0:W4:Y:S01]  /*3cb50*/  LDG.E.U16 R24, desc[UR10][R8.64] ;  /* 0x0000000a08187981 */ /* 0x002122000c1e1500 */
[----:B--2---:R-:W-:-:S04]  /*3cb60*/  IMAD.WIDE R6, R2, 0x2, R16 ;  /* 0x0000000202067825 */ /* 0x004fc800078e0210 */
[C---:B0-----:R-:W-:Y:S01]  /*3cb70*/  IMAD.WIDE R8, R2.reuse, 0x2, R12 ;  /* 0x0000000202087825 */ /* 0x041fe200078e020c */
[----:B------:R-:W2:Y:S04]  /*3cb80*/  LDL.64 R16, [R1+0xcb8] ;  /* 0x000cb80001107983 */ /* 0x000ea80000100a00 */
[----:B------:R-:W2:Y:S01]  /*3cb90*/  LDL.64 R12, [R1+0xcb0] ;  /* 0x000cb000010c7983 */ /* 0x000ea20000100a00 */
[----:B------:R-:W-:-:S03]  /*3cba0*/  IMAD.WIDE R4, R2, 0x2, R22 ;  /* 0x0000000202047825 */ /* 0x000fc600078e0216 */
[----:B------:R3:W2:Y:S04]  /*3cbb0*/  LDG.E.U16 R23, desc[UR10][R6.64] ;  /* 0x0000000a06177981 */ /* 0x0006a8000c1e1500 */
[----:B------:R0:W-:Y:S04]  /*3cbc0*/  STL [R1+0x100], R25 ;  /* 0x0001001901007387 */ /* 0x0001e80000100800 */
[----:B------:R1:W-:Y:S04]  /*3cbd0*/  STL [R1+0x11c], R3 ;  /* 0x00011c0301007387 */ /* 0x0003e80000100800 */
[----:B0-----:R-:W2:Y:S04]  /*3cbe0*/  LDG.E.U16 R25, desc[UR10][R8.64] ;  /* 0x0000000a08197981 */ /* 0x001ea8000c1e1500 */
[----:B-1----:R4:W2:Y:S01]  /*3cbf0*/  LDG.E.U16 R3, desc[UR10][R4.64] ;  /* 0x0000000a04037981 */ /* 0x0028a2000c1e1500 */
[----:B---3--:R-:W-:-:S04]  /*3cc00*/  IMAD.WIDE R6, R2, 0x2, R18 ;  /* 0x0000000202067825 */ /* 0x008fc800078e0212 */
[C---:B----4-:R-:W-:Y:S01]  /*3cc10*/  IMAD.WIDE R4, R2.reuse, 0x2, R10 ;  /* 0x0000000202047825 */ /* 0x050fe200078e020a */
[----:B------:R-:W3:Y:S04]  /*3cc20*/  LDL.64 R18, [R1+0xca0] ;  /* 0x000ca00001127983 */ /* 0x000ee80000100a00 */
[----:B------:R-:W4:Y:S01]  /*3cc30*/  LDL.64 R10, [R1+0xca8] ;  /* 0x000ca800010a7983 */ /* 0x000f220000100a00 */
[----:B------:R-:W-:-:S03]  /*3cc40*/  IMAD.WIDE R8, R2, 0x2, R14 ;  /* 0x0000000202087825 */ /* 0x000fc600078e020e */
[----:B------:R0:W-:Y:S04]  /*3cc50*/  STL [R1+0x118], R0 ;  /* 0x0001180001007387 */ /* 0x0001e80000100800 */
[----:B------:R-:W4:Y:S04]  /*3cc60*/  LDL.64 R14, [R1+0xc98] ;  /* 0x000c9800010e7983 */ /* 0x000f280000100a00 */
[----:B0-----:R0:W4:Y:S04]  /*3cc70*/  LDG.E.U16 R0, desc[UR10][R4.64] ;  /* 0x0000000a04007981 */ /* 0x001128000c1e1500 */
[----:B------:R1:W-:Y:S04]  /*3cc80*/  STL [R1+0x114], R26 ;  /* 0x0001141a01007387 */ /* 0x0003e80000100800 */
[----:B-1----:R2:W4:Y:S04]  /*3cc90*/  LDG.E.U16 R26, desc[UR10][R6.64] ;  /* 0x0000000a061a7981 */ /* 0x002528000c1e1500 */
[----:B------:R1:W-:Y:S01]  /*3cca0*/  STL [R1+0x110], R27 ;  /* 0x0001101b01007387 */ /* 0x0003e20000100800 */
[----:B0-----:R-:W-:-:S03]  /*3ccb0*/  IMAD.WIDE R4, R2, 0x2, R20 ;  /* 0x0000000202047825 */ /* 0x001fc600078e0214 */
[----:B-1----:R0:W4:Y:S01]  /*3ccc0*/  LDG.E.U16 R27, desc[UR10][R8.64] ;  /* 0x0000000a081b7981 */ /* 0x002122000c1e1500 */
[----:B--2---:R-:W-:-:S03]  /*3ccd0*/  IMAD.WIDE R6, R2, 0x2, R16 ;  /* 0x0000000202067825 */ /* 0x004fc600078e0210 */
[----:B------:R-:W2:Y:S01]  /*3cce0*/  LDL.64 R16, [R1+0xc90] ;  /* 0x000c900001107983 */ /* 0x000ea20000100a00 */
[----:B0-----:R-:W-:-:S03]  /*3ccf0*/  IMAD.WIDE R8, R2, 0x2, R12 ;  /* 0x0000000202087825 */ /* 0x001fc600078e020c */
[----:B------:R-:W2:Y:S04]  /*3cd00*/  LDL.64 R12, [R1+0xc88] ;  /* 0x000c8800010c7983 */ /* 0x000ea80000100a00 */
[----:B------:R0:W-:Y:S04]  /*3cd10*/  STL [R1+0x10c], R24 ;  /* 0x00010c1801007387 */ /* 0x0001e80000100800 */
[----:B------:R1:W-:Y:S04]  /*3cd20*/  STL [R1+0x104], R23 ;  /* 0x0001041701007387 */ /* 0x0003e80000100800 */
[----:B0-----:R-:W2:Y:S04]  /*3cd30*/  LDG.E.U16 R24, desc[UR10][R4.64] ;  /* 0x0000000a04187981 */ /* 0x001ea8000c1e1500 */
[----:B-1----:R-:W2:Y:S04]  /*3cd40*/  LDL.64 R22, [R1+0xc80] ;  /* 0x000c800001167983 */ /* 0x002ea80000100a00 */
[----:B------:R0:W-:Y:S04]  /*3cd50*/  STL [R1+0x1c], R25 ;  /* 0x00001c1901007387 */ /* 0x0001e80000100800 */
[----:B------:R1:W-:Y:S04]  /*3cd60*/  STL [R1+0xe4], R3 ;  /* 0x0000e40301007387 */ /* 0x0003e80000100800 */
[----:B------:R-:W2:Y:S04]  /*3cd70*/  LDL.64 R20, [R1+0xc70] ;  /* 0x000c700001147983 */ /* 0x000ea80000100a00 */
[----:B0-----:R3:W2:Y:S04]  /*3cd80*/  LDG.E.U16 R25, desc[UR10][R6.64] ;  /* 0x0000000a06197981 */ /* 0x0016a8000c1e1500 */
[----:B-1----:R4:W2:Y:S01]  /*3cd90*/  LDG.E.U16 R3, desc[UR10][R8.64] ;  /* 0x0000000a08037981 */ /* 0x0028a2000c1e1500 */
[----:B---3--:R-:W-:-:S03]  /*3cda0*/  IMAD.WIDE R6, R2, 0x2, R18 ;  /* 0x0000000202067825 */ /* 0x008fc600078e0212 */
[----:B------:R-:W3:Y:S01]  /*3cdb0*/  LDL.64 R18, [R1+0xc68] ;  /* 0x000c680001127983 */ /* 0x000ee20000100a00 */
[----:B----4-:R-:W-:-:S03]  /*3cdc0*/  IMAD.WIDE R8, R2, 0x2, R10 ;  /* 0x0000000202087825 */ /* 0x010fc600078e020a */
[----:B------:R-:W4:Y:S01]  /*3cdd0*/  LDL.64 R10, [R1+0xc78] ;  /* 0x000c7800010a7983 */ /* 0x000f220000100a00 */
[----:B------:R-:W-:-:S03]  /*3cde0*/  IMAD.WIDE R4, R2, 0x2, R14 ;  /* 0x0000000202047825 */ /* 0x000fc600078e020e */
[----:B------:R0:W-:Y:S04]  /*3cdf0*/  STL [R1+0xfc], R0 ;  /* 0x0000fc0001007387 */ /* 0x0001e80000100800 */
[----:B0-----:R-:W4:Y:S04]  /*3ce00*/  LDG.E.U16 R0, desc[UR10][R8.64] ;  /* 0x0000000a08007981 */ /* 0x001f28000c1e1500 */
[----:B------:R0:W-:Y:S04]  /*3ce10*/  STL [R1+0xf8], R26 ;  /* 0x0000f81a01007387 */ /* 0x0001e80000100800 */
[----:B------:R-:W4:Y:S04]  /*3ce20*/  LDL.64 R14, [R1+0xc60] ;  /* 0x000c6000010e7983 */ /* 0x000f280000100a00 */
[----:B0-----:R2:W4:Y:S04]  /*3ce30*/  LDG.E.U16 R26, desc[UR10][R6.64] ;  /* 0x0000000a061a7981 */ /* 0x001528000c1e1500 */
[----:B------:R0:W-:Y:S04]  /*3ce40*/  STL [R1+0xf4], R27 ;  /* 0x0000f41b01007387 */ /* 0x0001e80000100800 */
[----:B0-----:R0:W4:Y:S01]  /*3ce50*/  LDG.E.U16 R27, desc[UR10][R4.64] ;  /* 0x0000000a041b7981 */ /* 0x001122000c1e1500 */
[----:B--2---:R-:W-:-:S03]  /*3ce60*/  IMAD.WIDE R6, R2, 0x2, R12 ;  /* 0x0000000202067825 */ /* 0x004fc600078e020c */
[----:B------:R-:W2:Y:S01]  /*3ce70*/  LDL.64 R12, [R1+0xc50] ;  /* 0x000c5000010c7983 */ /* 0x000ea20000100a00 */
[----:B------:R-:W-:-:S04]  /*3ce80*/  IMAD.WIDE R8, R2, 0x2, R22 ;  /* 0x0000000202087825 */ /* 0x000fc800078e0216 */
[C---:B0-----:R-:W-:Y:S02]  /*3ce90*/  IMAD.WIDE R4, R2.reuse, 0x2, R16 ;  /* 0x0000000202047825 */ /* 0x041fe400078e0210 */
[----:B------:R-:W2:Y:S04]  /*3cea0*/  LDL.64 R16, [R1+0xc58] ;  /* 0x000c580001107983 */ /* 0x000ea80000100a00 */
[----:B------:R-:W2:Y:S04]  /*3ceb0*/  LDG.E.U16 R22, desc[UR10][R8.64] ;  /* 0x0000000a08167981 */ /* 0x000ea8000c1e1500 */
[----:B------:R0:W-:Y:S04]  /*3cec0*/  STL [R1+0xf0], R24 ;  /* 0x0000f01801007387 */ /* 0x0001e80000100800 */
[----:B------:R1:W-:Y:S04]  /*3ced0*/  STL [R1+0xec], R25 ;  /* 0x0000ec1901007387 */ /* 0x0003e80000100800 */
[----:B0-----:R-:W2:Y:S04]  /*3cee0*/  LDG.E.U16 R24, desc[UR10][R4.64] ;  /* 0x0000000a04187981 */ /* 0x001ea8000c1e1500 */
[----:B-1----:R0:W2:Y:S02]  /*3cef0*/  LDG.E.U16 R25, desc[UR10][R6.64] ;  /* 0x0000000a06197981 */ /* 0x0020a4000c1e1500 */
[----:B0-----:R-:W-:-:S05]  /*3cf00*/  IMAD.WIDE R6, R2, 0x2, R20 ;  /* 0x0000000202067825 */ /* 0x001fca00078e0214 */
[----:B------:R-:W2:Y:S01]  /*3cf10*/  LDG.E.U16 R20, desc[UR10][R6.64] ;  /* 0x0000000a06147981 */ /* 0x000ea2000c1e1500 */
[----:B---3--:R-:W-:-:S05]  /*3cf20*/  IMAD.WIDE R8, R2, 0x2, R18 ;  /* 0x0000000202087825 */ /* 0x008fca00078e0212 */
[----:B------:R0:W3:Y:S01]  /*3cf30*/  LDG.E.U16 R21, desc[UR10][R8.64] ;  /* 0x0000000a08157981 */ /* 0x0000e2000c1e1500 */
[----:B----4-:R-:W-:-:S03]  /*3cf40*/  IMAD.WIDE R4, R2, 0x2, R10 ;  /* 0x0000000202047825 */ /* 0x010fc600078e020a */
[----:B------:R-:W4:Y:S04]  /*3cf50*/  LDL.64 R10, [R1+0xc48] ;  /* 0x000c4800010a7983 */ /* 0x000f280000100a00 */
[----:B------:R2:W3:Y:S01]  /*3cf60*/  LDG.E.U16 R23, desc[UR10][R4.64] ;  /* 0x0000000a04177981 */ /* 0x0004e2000c1e1500 */
[----:B0-----:R-:W-:-:S03]  /*3cf70*/  IMAD.WIDE R8, R2, 0x2, R14 ;  /* 0x0000000202087825 */ /* 0x001fc600078e020e */
[----:B------:R-:W4:Y:S04]  /*3cf80*/  LDL.64 R14, [R1+0xc20] ;  /* 0x000c2000010e7983 */ /* 0x000f280000100a00 */
[----:B------:R0:W-:Y:S04]  /*3cf90*/  STL [R1+0xe8], R3 ;  /* 0x0000e80301007387 */ /* 0x0001e80000100800 */
[----:B------:R-:W3:Y:S04]  /*3cfa0*/  LDL.64 R18, [R1+0xc40] ;  /* 0x000c400001127983 */ /* 0x000ee80000100a00 */
[----:B------:R-:W3:Y:S01]  /*3cfb0*/  LDG.E.U16 R8, desc[UR10][R8.64] ;  /* 0x0000000a08087981 */ /* 0x000ee2000c1e1500 */
[----:B0-----:R-:W0:Y:S01]  /*3cfc0*/  LDC R3, c[0x0][0x268] ;  /* 0x00009a00ff037b82 */ /* 0x001e220000000800 */
[----:B--2---:R-:W-:-:S02]  /*3cfd0*/  IMAD.WIDE R4, R2, 0x2, R16 ;  /* 0x0000000202047825 */ /* 0x004fc400078e0210 */
[----:B------:R-:W2:Y:S02]  /*3cfe0*/  LDL.64 R16, [R1+0xc38] ;  /* 0x000c380001107983 */ /* 0x000ea40000100a00 */
[C---:B------:R-:W-:Y:S02]  /*3cff0*/  IMAD.WIDE R6, R2.reuse, 0x2, R12 ;  /* 0x0000000202067825 */ /* 0x040fe400078e020c */
[----:B------:R-:W2:Y:S01]  /*3d000*/  LDG.E.U16 R9, desc[UR10][R4.64] ;  /* 0x0000000a04097981 */ /* 0x000ea2000c1e1500 */
[----:B------:R-:W1:Y:S03]  /*3d010*/  LDC R12, c[0x0][0x268] ;  /* 0x00009a00ff0c7b82 */ /* 0x000e660000000800 */
[----:B----4-:R-:W0:Y:S04]  /*3d020*/  LDL.64 R14, [R1+0xc20] ;  /* 0x000c2000010e7983 */ /* 0x010e280000100a00 */
[----:B------:R4:W-:Y:S04]  /*3d030*/  STL [R1+0x18], R0 ;  /* 0x0000180001007387 */ /* 0x0009e80000100800 */
[----:B------:R-:W-:Y:S04]  /*3d040*/  STL [R1+0xdc], R27 ;  /* 0x0000dc1b01007387 */ /* 0x000fe80000100800 */
[----:B------:R1:W-:Y:S04]  /*3d050*/  STL [R1+0xc4], R26 ;  /* 0x0000c41a01007387 */ /* 0x0003e80000100800 */
[----:B----4-:R2:W4:Y:S04]  /*3d060*/  LDG.E.U16 R0, desc[UR10][R6.64] ;  /* 0x0000000a06007981 */ /* 0x010528000c1e1500 */
[----:B-1----:R-:W4:Y:S04]  /*3d070*/  LDL.64 R26, [R1+0xc18] ;  /* 0x000c1800011a7983 */ /* 0x002f280000100a00 */
[----:B------:R-:W-:Y:S04]  /*3d080*/  STL [R1+0xd4], R25 ;  /* 0x0000d41901007387 */ /* 0x000fe80000100800 */
[----:B------:R1:W-:Y:S04]  /*3d090*/  STL [R1+0xd8], R24 ;  /* 0x0000d81801007387 */ /* 0x0003e80000100800 */
[----:B-1----:R-:W4:Y:S04]  /*3d0a0*/  LDL.64 R24, [R1+0xc18] ;  /* 0x000c180001187983 */ /* 0x002f280000100a00 */
[----:B---3--:R-:W-:Y:S04]  /*3d0b0*/  STL [R1+0xcc], R23 ;  /* 0x0000cc1701007387 */ /* 0x008fe80000100800 */
[----:B------:R1:W-:Y:S04]  /*3d0c0*/  STL [R1+0xd0], R22 ;  /* 0x0000d01601007387 */ /* 0x0003e80000100800 */
[----:B-1----:R-:W3:Y:S04]  /*3d0d0*/  LDL.64 R22, [R1+0xc10] ;  /* 0x000c100001167983 */ /* 0x002ee80000100a00 */
[----:B---3--:R-:W3:Y:S04]  /*3d0e0*/  LDL.64 R22, [R1+0xc10] ;  /* 0x000c100001167983 */ /* 0x008ee80000100a00 */
[----:B------:R-:W-:Y:S04]  /*3d0f0*/  STL [R1+0x14], R21 ;  /* 0x0000141501007387 */ /* 0x000fe80000100800 */
[----:B------:R1:W-:Y:S04]  /*3d100*/  STL [R1+0xc8], R20 ;  /* 0x0000c81401007387 */ /* 0x0003e80000100800 */
[----:B-1----:R-:W4:Y:S01]  /*3d110*/  LDL.64 R20, [R1+0xc08] ;  /* 0x000c080001147983 */ /* 0x002f220000100a00 */
[----:B0-----:R-:W-:Y:S01]  /*3d120*/  LEA R14, R3, R28, 0x2 ;  /* 0x0000001c030e7211 */ /* 0x001fe200078e10ff */
[----:B--2---:R-:W-:-:S04]  /*3d130*/  IMAD.WIDE R6, R2, 0x2, R16 ;  /* 0x0000000202067825 */ /* 0x004fc800078e0210 */
[C---:B------:R-:W-:Y:S02]  /*3d140*/  IMAD.WIDE R4, R2.reuse, 0x2, R10 ;  /* 0x0000000202047825 */ /* 0x040fe400078e020a */
[----:B------:R-:W3:Y:S08]  /*3d150*/  LDC R11, c[0x0][0x268] ;  /* 0x00009a00ff0b7b82 */ /* 0x000ef00000000800 */
[----:B------:R-:W0:Y:S01]  /*3d160*/  LDC R10, c[0x0][0x268] ;  /* 0x00009a00ff0a7b82 */ /* 0x000e220000000800 */
[----:B------:R-:W2:Y:S04]  /*3d170*/  LDG.E.U16 R3, desc[UR10][R6.64] ;  /* 0x0000000a06037981 */ /* 0x000ea8000c1e1500 */
[----:B------:R1:W2:Y:S04]  /*3d180*/  LDG.E.U16 R13, desc[UR10][R4.64] ;  /* 0x0000000a040d7981 */ /* 0x0002a8000c1e1500 */
[----:B----4-:R-:W0:Y:S04]  /*3d190*/  LDL.64 R20, [R1+0xc08] ;  /* 0x000c080001147983 */ /* 0x010e280000100a00 */
[----:B------:R-:W-:Y:S04]  /*3d1a0*/  STL [R1+0xc20], R14 ;  /* 0x000c200e01007387 */ /* 0x000fe80000100800 */
[----:B------:R-:W-:Y:S04]  /*3d1b0*/  STL [R1+0xbc], R9 ;  /* 0x0000bc0901007387 */ /* 0x000fe80000100800 */
[----:B------:R4:W-:Y:S02]  /*3d1c0*/  STL [R1+0x9c], R8 ;  /* 0x00009c0801007387 */ /* 0x0009e40000100800 */
[----:B----4-:R-:W-:-:S02]  /*3d1d0*/  IMAD.WIDE R8, R2, 0x2, R14 ;  /* 0x0000000202087825 */ /* 0x010fc400078e020e */
[----:B------:R-:W4:Y:S04]  /*3d1e0*/  LDL.64 R14, [R1+0xbf8] ;  /* 0x000bf800010e7983 */ /* 0x000f280000100a00 */
[----:B------:R3:W-:Y:S04]  /*3d1f0*/  STL [R1+0xb8], R0 ;  /* 0x0000b80001007387 */ /* 0x0007e80000100800 */
[----:B------:R-:W2:Y:S01]  /*3d200*/  LDL.64 R16, [R1+0xc00] ;  /* 0x000c000001107983 */ /* 0x000ea20000100a00 */
[----:B-1----:R-:W-:-:S03]  /*3d210*/  IMAD.WIDE R4, R2, 0x2, R18 ;  /* 0x0000000202047825 */ /* 0x002fc600078e0212 */
[----:B------:R-:W2:Y:S04]  /*3d220*/  LDL.64 R18, [R1+0xc00] ;  /* 0x000c000001127983 */ /* 0x000ea80000100a00 */
[----:B---3--:R-:W3:Y:S01]  /*3d230*/  LDG.E.U16 R0, desc[UR10][R4.64] ;  /* 0x0000000a04007981 */ /* 0x008ee2000c1e1500 */
[-C--:B------:R-:W-:Y:S02]  /*3d240*/  LEA R24, R12, R28.reuse, 0x3 ;  /* 0x0000001c0c187211 */ /* 0x080fe400078e18ff */
[-C--:B------:R-:W-:Y:S01]  /*3d250*/  LEA R22, R11, R28.reuse, 0x4 ;  /* 0x0000001c0b167211 */ /* 0x080fe200078e20ff */
[----:B------:R-:W1:Y:S08]  /*3d260*/  LDC R12, c[0x0][0x268] ;  /* 0x00009a00ff0c7b82 */ /* 0x000e700000000800 */
[----:B------:R-:W1:Y:S01]  /*3d270*/  LDC R11, c[0x0][0x268] ;  /* 0x00009a00ff0b7b82 */ /* 0x000e620000000800 */
[----:B----4-:R-:W1:Y:S04]  /*3d280*/  LDL.64 R14, [R1+0xbf8] ;  /* 0x000bf800010e7983 */ /* 0x010e680000100a00 */
[----:B--2---:R-:W2:Y:S01]  /*3d290*/  LDG.E.U16 R16, desc[UR10][R8.64] ;  /* 0x0000000a08107981 */ /* 0x004ea2000c1e1500 */
[----:B0-----:R-:W-:-:S03]  /*3d2a0*/  LEA R20, R10, R28, 0x5 ;  /* 0x0000001c0a147211 */ /* 0x001fc600078e28ff */
[----:B------:R-:W-:Y:S04]  /*3d2b0*/  STL [R1+0xc18], R24 ;  /* 0x000c181801007387 */ /* 0x000fe80000100800 */
[----:B------:R-:W-:Y:S01]  /*3d2c0*/  STL [R1+0xc10], R22 ;  /* 0x000c101601007387 */ /* 0x000fe20000100800 */
[----:B------:R-:W-:-:S03]  /*3d2d0*/  IMAD.MOV.U32 R25, RZ, RZ, R27 ;  /* 0x000000ffff197224 */ /* 0x000fc600078e001b */
[----:B------:R-:W-:Y:S04]  /*3d2e0*/  STL [R1+0xc08], R20 ;  /* 0x000c081401007387 */ /* 0x000fe80000100800 */
[----:B------:R0:W-:Y:S04]  /*3d2f0*/  STL [R1+0xb4], R13 ;  /* 0x0000b40d01007387 */ /* 0x0001e80000100800 */
[----:B---3--:R3:W-:Y:S04]  /*3d300*/  STL [R1+0xb0], R0 ;  /* 0x0000b00001007387 */ /* 0x0087e80000100800 */
[----:B------:R-:W4:Y:S04]  /*3d310*/  LDL.64 R26, [R1+0xad8] ;  /* 0x000ad800011a7983 */ /* 0x000f280000100a00 */
[----:B------:R3:W-:Y:S01]  /*3d320*/  STL [R1+0xac], R3 ;  /* 0x0000ac0301007387 */ /* 0x0007e20000100800 */
[----:B------:R-:W-:Y:S01]  /*3d330*/  MOV R17, R19 ;  /* 0x0000001300117202 */ /* 0x000fe20000000f00 */
[C---:B------:R-:W-:Y:S01]  /*3d340*/  IMAD.WIDE R4, R2.reuse, 0x2, R20 ;  /* 0x0000000202047825 */ /* 0x040fe200078e0214 */
[----:B-1----:R-:W-:Y:S01]  /*3d350*/  LEA R14, R11, R28, 0x7 ;  /* 0x0000001c0b0e7211 */ /* 0x002fe200078e38ff */
[----:B--2---:R1:W-:Y:S02]  /*3d360*/  STL [R1+0xa4], R16 ;  /* 0x0000a41001007387 */ /* 0x0043e40000100800 */
[----:B------:R-:W-:-:S04]  /*3d370*/  IMAD.WIDE R6, R2, 0x2, R24 ;  /* 0x0000000202067825 */ /* 0x000fc800078e0218 */
[----:B------:R-:W-:Y:S01]  /*3d380*/  IMAD.WIDE R8, R2, 0x2, R22 ;  /* 0x0000000202087825 */ /* 0x000fe200078e0216 */
[----:B------:R-:W2:Y:S04]  /*3d390*/  LDG.E.U16 R10, desc[UR10][R4.64] ;  /* 0x0000000a040a7981 */ /* 0x000ea8000c1e1500 */
[----:B0-----:R0:W2:Y:S04]  /*3d3a0*/  LDG.E.U16 R13, desc[UR10][R6.64] ;  /* 0x0000000a060d7981 */ /* 0x0010a8000c1e1500 */
[----:B---3--:R3:W2:Y:S01]  /*3d3b0*/  LDG.E.U16 R0, desc[UR10][R8.64] ;  /* 0x0000000a08007981 */ /* 0x0086a2000c1e1500 */
[----:B------:R-:W2:Y:S08]  /*3d3c0*/  LDC R3, c[0x0][0x268] ;  /* 0x00009a00ff037b82 */ /* 0x000eb00000000800 */
[----:B------:R-:W2:Y:S01]  /*3d3d0*/  LDC R11, c[0x0][0x268] ;  /* 0x00009a00ff0b7b82 */ /* 0x000ea20000000800 */
[----:B-1----:R-:W-:-:S07]  /*3d3e0*/  IMAD R16, R12, 0x40, R28 ;  /* 0x000000400c107824 */ /* 0x002fce00078e021c */
[----:B------:R-:W1:Y:S01]  /*3d3f0*/  LDC R12, c[0x0][0x268] ;  /* 0x00009a00ff0c7b82 */ /* 0x000e620000000800 */
[----:B------:R-:W-:Y:S04]  /*3d400*/  STL [R1+0xc00], R16 ;  /* 0x000c001001007387 */ /* 0x000fe80000100800 */
[----:B------:R-:W-:Y:S04]  /*3d410*/  STL [R1+0xbf8], R14 ;  /* 0x000bf80e01007387 */ /* 0x000fe80000100800 */
[----:B------:R-:W2:Y:S04]  /*3d420*/  LDL.64 R18, [R1+0xac8] ;  /* 0x000ac80001127983 */ /* 0x000ea80000100a00 */
[----:B------:R-:W2:Y:S04]  /*3d430*/  LDL.64 R20, [R1+0xad0] ;  /* 0x000ad00001147983 */ /* 0x000ea80000100a00 */
[----:B----4-:R-:W4:Y:S01]  /*3d440*/  LDL.64 R26, [R1+0xad8] ;  /* 0x000ad800011a7983 */ /* 0x010f220000100a00 */
[----:B0-----:R-:W-:-:S03]  /*3d450*/  IMAD.WIDE R6, R2, 0x2, R16 ;  /* 0x0000000202067825 */ /* 0x001fc600078e0210 */
[----:B------:R-:W4:Y:S04]  /*3d460*/  LDL.64 R22, [R1+0xac8] ;  /* 0x000ac80001167983 */ /* 0x000f280000100a00 */
[----:B------:R-:W4:Y:S01]  /*3d470*/  LDL.64 R24, [R1+0xad0] ;  /* 0x000ad00001187983 */ /* 0x000f220000100a00 */
[----:B---3--:R-:W0:Y:S08]  /*3d480*/  LDC R9, c[0x0][0x268] ;  /* 0x00009a00ff097b82 */ /* 0x008e300000000800 */
[----:B------:R-:W3:Y:S01]  /*3d490*/  LDC R8, c[0x0][0x268] ;  /* 0x00009a00ff087b82 */ /* 0x000ee20000000800 */
[----:B--2---:R-:W2:Y:S04]  /*3d4a0*/  LDL.64 R18, [R1+0xbf0] ;  /* 0x000bf00001127983 */ /* 0x004ea80000100a00 */
[----:B------:R-:W3:Y:S04]  /*3d4b0*/  LDL.64 R20, [R1+0xae0] ;  /* 0x000ae00001147983 */ /* 0x000ee80000100a00 */
[----:B--2---:R-:W0:Y:S04]  /*3d4c0*/  LDL.64 R18, [R1+0xbf0] ;  /* 0x000bf00001127983 */ /* 0x004e280000100a00 */
[----:B---3--:R-:W2:Y:S04]  /*3d4d0*/  LDL.64 R20, [R1+0xae0] ;  /* 0x000ae00001147983 */ /* 0x008ea80000100a00 */
[----:B------:R3:W-:Y:S04]  /*3d4e0*/  STL [R1+0xa0], R13 ;  /* 0x0000a00d01007387 */ /* 0x0007e80000100800 */
[----:B---3--:R-:W3:Y:S01]  /*3d4f0*/  LDG.E.U16 R13, desc[UR10][R6.64] ;  /* 0x0000000a060d7981 */ /* 0x008ee2000c1e1500 */
[----:B------:R-:W-:-:S03]  /*3d500*/  IMAD.WIDE R4, R2, 0x2, R14 ;  /* 0x0000000202047825 */ /* 0x000fc600078e020e */
[----:B------:R-:W-:Y:S04]  /*3d510*/  STL [R1+0x98], R0 ;  /* 0x0000980001007387 */ /* 0x000fe80000100800 */
[----:B------:R-:W3:Y:S04]  /*3d520*/  LDL.64 R16, [R1+0xac0] ;  /* 0x000ac00001107983 */ /* 0x000ee80000100a00 */
[----:B------:R-:W3:Y:S04]  /*3d530*/  LDL.64 R14, [R1+0xac0] ;  /* 0x000ac000010e7983 */ /* 0x000ee80000100a00 */
[----:B------:R1:W-:Y:S01]  /*3d540*/  STL [R1+0x90], R10 ;  /* 0x0000900a01007387 */ /* 0x0003e20000100800 */
[----:B----4-:R-:W-:-:S02]  /*3d550*/  IMAD R26, R3, 0x202, R28 ;  /* 0x00000202031a7824 */ /* 0x010fc400078e021c */
[----:B------:R-:W4:Y:S08]  /*3d560*/  LDC R3, c[0x0][0x268] ;  /* 0x00009a00ff037b82 */ /* 0x000f300000000800 */
[----:B-1----:R-:W1:Y:S01]  /*3d570*/  LDC R10, c[0x0][0x268] ;  /* 0x00009a00ff0a7b82 */ /* 0x002e620000000800 */
[----:B------:R4:W3:Y:S02]  /*3d580*/  LDG.E.U16 R0, desc[UR10][R4.64] ;  /* 0x0000000a04007981 */ /* 0x0008e4000c1e1500 */
[----:B----4-:R-:W-:-:S05]  /*3d590*/  IMAD.WIDE R4, R2, 0x2, R26 ;  /* 0x0000000202047825 */ /* 0x010fca00078e021a */
[----:B------:R4:W4:Y:S01]  /*3d5a0*/  LDG.E.U16 R27, desc[UR10][R4.64] ;  /* 0x0000000a041b7981 */ /* 0x000922000c1e1500 */
[-C--:B0-----:R-:W-:Y:S02]  /*3d5b0*/  LEA R18, R9, R28.reuse, 0x8 ;  /* 0x0000001c09127211 */ /* 0x081fe400078e40ff */
[----:B--2---:R-:W-:-:S03]  /*3d5c0*/  LEA R20, R8, R28, 0x9 ;  /* 0x0000001c08147211 */ /* 0x004fc600078e48ff */
[----:B------:R0:W-:Y:S04]  /*3d5d0*/  STL [R1+0xbf0], R18 ;  /* 0x000bf01201007387 */ /* 0x0001e80000100800 */
[----:B------:R2:W-:Y:S01]  /*3d5e0*/  STL [R1+0xae0], R20 ;  /* 0x000ae01401007387 */ /* 0x0005e20000100800 */
[----:B------:R-:W-:-:S04]  /*3d5f0*/  IMAD.WIDE R6, R2, 0x2, R20 ;  /* 0x0000000202067825 */ /* 0x000fc800078e0214 */
[----:B------:R-:W-:-:S04]  /*3d600*/  IMAD.WIDE R8, R2, 0x2, R18 ;  /* 0x0000000202087825 */ /* 0x000fc800078e0212 */
[----:B------:R-:W-:Y:S01]  /*3d610*/  IMAD.MOV.U32 R19, RZ, RZ, R23 ;  /* 0x000000ffff137224 */ /* 0x000fe200078e0017 */
[----:B------:R1:W-:Y:S04]  /*3d620*/  STL [R1+0xad8], R26 ;  /* 0x000ad81a01007387 */ /* 0x0003e80000100800 */
[----:B---3--:R3:W-:Y:S01]  /*3d630*/  STL [R1+0x8c], R13 ;  /* 0x00008c0d01007387 */ /* 0x0087e20000100800 */
[--C-:B0-----:R-:W-:Y:S02]  /*3d640*/  IMAD R18, R11, 0x206, R28.reuse ;  /* 0x000002060b127824 */ /* 0x101fe400078e021c */
[--C-:B--2---:R-:W-:Y:S02]  /*3d650*/  IMAD R20, R12, 0x204, R28.reuse ;  /* 0x000002040c147824 */ /* 0x104fe400078e021c */
[----:B-1----:R-:W-:Y:S01]  /*3d660*/  IMAD R14, R10, 0x208, R28 ;  /* 0x000002080a0e7824 */ /* 0x002fe200078e021c */
[----:B------:R-:W-:-:S02]  /*3d670*/  MOV R21, R25 ;  /* 0x0000001900157202 */ /* 0x000fc40000000f00 */
[----:B------:R-:W-:Y:S01]  /*3d680*/  MOV R15, R17 ;  /* 0x00000011000f7202 */ /* 0x000fe20000000f00 */
[----:B------:R-:W2:Y:S04]  /*3d690*/  LDG.E.U16 R26, desc[UR10][R6.64] ;  /* 0x0000000a061a7981 */ /* 0x000ea8000c1e1500 */
[----:B------:R-:W-:Y:S04]  /*3d6a0*/  STL [R1+0xad0], R20 ;  /* 0x000ad01401007387 */ /* 0x000fe80000100800 */
[----:B---3--:R0:W3:Y:S04]  /*3d6b0*/  LDG.E.U16 R13, desc[UR10][R8.64] ;  /* 0x0000000a080d7981 */ /* 0x0080e8000c1e1500 */
[----:B------:R1:W-:Y:S01]  /*3d6c0*/  STL [R1+0xac8], R18 ;  /* 0x000ac81201007387 */ /* 0x0003e20000100800 */
[----:B------:R-:W2:Y:S08]  /*3d6d0*/  LDC R12, c[0x0][0x268] ;  /* 0x00009a00ff0c7b82 */ /* 0x000eb00000000800 */
[----:B------:R-:W2:Y:S01]  /*3d6e0*/  LDC R11, c[0x0][0x268] ;  /* 0x00009a00ff0b7b82 */ /* 0x000ea20000000800 */
[----:B----4-:R-:W-:-:S07]  /*3d6f0*/  IMAD.WIDE R4, R2, 0x2, R20 ;  /* 0x0000000202047825 */ /* 0x010fce00078e0214 */
[----:B0-----:R-:W0:Y:S08]  /*3d700*/  LDC R9, c[0x0][0x268] ;  /* 0x00009a00ff097b82 */ /* 0x001e300000000800 */
[----:B------:R-:W4:Y:S08]  /*3d710*/  LDC R8, c[0x0][0x268] ;  /* 0x00009a00ff087b82 */ /* 0x000f300000000800 */
[----:B------:R-:W0:Y:S01]  /*3d720*/  LDC R10, c[0x0][0x268] ;  /* 0x00009a00ff0a7b82 */ /* 0x000e220000000800 */
[----:B------:R-:W-:-:S02]  /*3d730*/  IMAD.WIDE R6, R2, 0x2, R18 ;  /* 0x0000000202067825 */ /* 0x000fc400078e0212 */
[----:B-1----:R-:W4:Y:S04]  /*3d740*/  LDL.64 R18, [R1+0xbe0] ;  /* 0x000be00001127983 */ /* 0x002f280000100a00 */
[----:B------:R1:W-:Y:S04]  /*3d750*/  STL [R1+0x88], R0 ;  /* 0x0000880001007387 */ /* 0x0003e80000100800 */
[----:B-1----:R1:W2:Y:S04]  /*3d760*/  LDG.E.U16 R0, desc[UR10][R4.64] ;  /* 0x0000000a04007981 */ /* 0x0022a8000c1e1500 */
[----:B---3--:R3:W-:Y:S04]  /*3d770*/  STL [R1+0x70], R13 ;  /* 0x0000700d01007387 */ /* 0x0087e80000100800 */
[----:B---3--:R0:W3:Y:S04]  /*3d780*/  LDG.E.U16 R13, desc[UR10][R6.64] ;  /* 0x0000000a060d7981 */ /* 0x0080e8000c1e1500 */
[----:B----4-:R-:W4:Y:S04]  /*3d790*/  LDL.64 R18, [R1+0xbe0] ;  /* 0x000be00001127983 */ /* 0x010f280000100a00 */
[----:B------:R0:W-:Y:S04]  /*3d7a0*/  STL [R1+0xac0], R14 ;  /* 0x000ac00e01007387 */ /* 0x0001e80000100800 */
[----:B------:R-:W2:Y:S04]  /*3d7b0*/  LDL.64 R6, [R1+0xbe8] ;  /* 0x000be80001067983 */ /* 0x000ea80000100a00 */
[----:B--2---:R-:W2:Y:S04]  /*3d7c0*/  LDL.64 R6, [R1+0xbe8] ;  /* 0x000be80001067983 */ /* 0x004ea80000100a00 */
[----:B------:R-:W-:Y:S04]  /*3d7d0*/  STL [R1+0x78], R27 ;  /* 0x0000781b01007387 */ /* 0x000fe80000100800 */
[----:B------:R3:W-:Y:S04]  /*3d7e0*/  STL [R1+0x6c], R26 ;  /* 0x00006c1a01007387 */ /* 0x0007e80000100800 */
[----:B------:R-:W2:Y:S01]  /*3d7f0*/  LDL.64 R20, [R1+0xbd8] ;  /* 0x000bd80001147983 */ /* 0x000ea20000100a00 */
[----:B-1----:R-:W-:-:S04]  /*3d800*/  IMAD.WIDE R4, R2, 0x2, R14 ;  /* 0x0000000202047825 */ /* 0x002fc800078e020e */
[--C-:B----4-:R-:W-:Y:S01]  /*3d810*/  IMAD R18, R8, 0x3b0, R28.reuse ;  /* 0x000003b008127824 */ /* 0x110fe200078e021c */
[----:B0-----:R-:W4:Y:S04]  /*3d820*/  LDL.64 R14, [R1+0xba0] ;  /* 0x000ba000010e7983 */ /* 0x001f280000100a00 */
[----:B------:R-:W4:Y:S04]  /*3d830*/  LDL.64 R24, [R1+0xbd0] ;  /* 0x000bd00001187983 */ /* 0x000f280000100a00 */
[----:B------:R-:W4:Y:S04]  /*3d840*/  LDL.64 R22, [R1+0xba0] ;  /* 0x000ba00001167983 */ /* 0x000f280000100a00 */
[----:B------:R-:W4:Y:S04]  /*3d850*/  LDL.64 R16, [R1+0xbd0] ;  /* 0x000bd00001107983 */ /* 0x000f280000100a00 */
[----:B---3--:R-:W3:Y:S04]  /*3d860*/  LDL.64 R26, [R1+0xbd8] ;  /* 0x000bd800011a7983 */ /* 0x008ee80000100a00 */
[----:B--2---:R-:W2:Y:S01]  /*3d870*/  LDL.64 R20, [R1+0xab8] ;  /* 0x000ab80001147983 */ /* 0x004ea20000100a00 */
[----:B------:R-:W-:-:S03]  /*3d880*/  IMAD R6, R9, 0x3ae, R28 ;  /* 0x000003ae09067824 */ /* 0x000fc600078e021c */
[----:B----4-:R0:W4:Y:S04]  /*3d890*/  LDG.E.U16 R14, desc[UR10][R4.64] ;  /* 0x0000000a040e7981 */ /* 0x010128000c1e1500 */
[----:B--2---:R-:W2:Y:S01]  /*3d8a0*/  LDL.64 R20, [R1+0xab8] ;  /* 0x000ab80001147983 */ /* 0x004ea20000100a00 */
[----:B------:R-:W-:-:S05]  /*3d8b0*/  IMAD.WIDE R8, R2, 0x2, R18 ;  /* 0x0000000202087825 */ /* 0x000fca00078e0212 */
[----:B------:R1:W4:Y:S01]  /*3d8c0*/  LDG.E.U16 R19, desc[UR10][R8.64] ;  /* 0x0000000a08137981 */ /* 0x000322000c1e1500 */
[--C-:B--2---:R-:W-:Y:S01]  /*3d8d0*/  IMAD R20, R3, 0x20a, R28.reuse ;  /* 0x0000020a03147824 */ /* 0x104fe200078e021c */
[----:B------:R-:W-:Y:S01]  /*3d8e0*/  MOV R17, R25 ;  /* 0x0000001900117202 */ /* 0x000fe20000000f00 */
[----:B------:R-:W-:Y:S01]  /*3d8f0*/  IMAD R16, R11, 0x3b4, R28 ;  /* 0x000003b40b107824 */ /* 0x000fe200078e021c */
[----:B------:R-:W-:Y:S01]  /*3d900*/  MOV R15, R23 ;  /* 0x00000017000f7202 */ /* 0x000fe20000000f00 */
[----:B0-----:R-:W-:Y:S01]  /*3d910*/  IMAD.WIDE R4, R2, 0x2, R20 ;  /* 0x0000000202047825 */ /* 0x001fe200078e0214 */
[----:B------:R-:W-:Y:S04]  /*3d920*/  STL [R1+0xab8], R20 ;  /* 0x000ab81401007387 */ /* 0x000fe80000100800 */
[----:B------:R-:W-:Y:S04]  /*3d930*/  STL [R1+0xbe8], R6 ;  /* 0x000be80601007387 */ /* 0x000fe80000100800 */
[----:B------:R-:W-:Y:S04]  /*3d940*/  STL [R1+0xbe0], R18 ;  /* 0x000be01201007387 */ /* 0x000fe80000100800 */
[----:B------:R0:W-:Y:S01]  /*3d950*/  STL [R1+0x94], R0 ;  /* 0x0000940001007387 */ /* 0x0001e20000100800 */
[----:B------:R-:W2:Y:S08]  /*3d960*/  LDC R11, c[0x0][0x268] ;  /* 0x00009a00ff0b7b82 */ /* 0x000eb00000000800 */
[----:B------:R-:W2:Y:S01]  /*3d970*/  LDC R3, c[0x0][0x268] ;  /* 0x00009a00ff037b82 */ /* 0x000ea20000000800 */
[----:B0-----:R0:W4:Y:S01]  /*3d980*/  LDG.E.U16 R0, desc[UR10][R4.64] ;  /* 0x0000000a04007981 */ /* 0x001122000c1e1500 */
[----:B------:R-:W-:-:S03]  /*3d990*/  IMAD R20, R12, 0x3b2, R28 ;  /* 0x000003b20c147824 */ /* 0x000fc600078e021c */
[----:B------:R0:W-:Y:S01]  /*3d9a0*/  STL [R1+0x84], R13 ;  /* 0x0000840d01007387 */ /* 0x0001e20000100800 */
[----:B---3--:R-:W-:Y:S01]  /*3d9b0*/  MOV R21, R27 ;  /* 0x0000001b00157202 */ /* 0x008fe20000000f00 */
[C---:B------:R-:W-:Y:S01]  /*3d9c0*/  IMAD.WIDE R6, R2.reuse, 0x2, R6 ;  /* 0x0000000202067825 */ /* 0x040fe200078e0206 */
[----:B------:R-:W3:Y:S03]  /*3d9d0*/  LDC R12, c[0x0][0x268] ;  /* 0x00009a00ff0c7b82 */ /* 0x000ee60000000800 */
[----:B-1----:R-:W-:-:S04]  /*3d9e0*/  IMAD.WIDE R8, R2, 0x2, R20 ;  /* 0x0000000202087825 */ /* 0x002fc800078e0214 */
[----:B0-----:R-:W-:Y:S01]  /*3d9f0*/  IMAD.WIDE R4, R2, 0x2, R16 ;  /* 0x0000000202047825 */ /* 0x001fe200078e0210 */
[----:B------:R0:W2:Y:S04]  /*3da00*/  LDG.E.U16 R13, desc[UR10][R6.64] ;  /* 0x0000000a060d7981 */ /* 0x0000a8000c1e1500 */
[----:B----4-:R1:W-:Y:S04]  /*3da10*/  STL [R1+0x2ab8], R0 ;  /* 0x002ab80001007387 */ /* 0x0103e80000100800 */
[----:B------:R-:W-:Y:S04]  /*3da20*/  STL [R1+0x2b18], R19 ;  /* 0x002b181301007387 */ /* 0x000fe80000100800 */
[----:B------:R-:W-:Y:S04]  /*3da30*/  STL [R1+0xbd8], R20 ;  /* 0x000bd81401007387 */ /* 0x000fe80000100800 */
[----:B------:R4:W-:Y:S04]  /*3da40*/  STL [R1+0x80], R14 ;  /* 0x0000800e01007387 */ /* 0x0009e80000100800 */
[----:B------:R-:W-:Y:S04]  /*3da50*/  STL [R1+0xbd0], R16 ;  /* 0x000bd01001007387 */ /* 0x000fe80000100800 */
[----:B-1----:R1:W3:Y:S01]  /*3da60*/  LDG.E.U16 R0, desc[UR10][R4.64] ;  /* 0x0000000a04007981 */ /* 0x0022e2000c1e1500 */
[----:B----4-:R-:W-:-:S02]  /*3da70*/  IMAD R14, R10, 0x3c0, R28 ;  /* 0x000003c00a0e7824 */ /* 0x010fc400078e021c */
[----:B------:R-:W1:Y:S02]  /*3da80*/  LDC R10, c[0x0][0x268] ;  /* 0x00009a00ff0a7b82 */ /* 0x000e640000000800 */
[----:B0-----:R-:W-:Y:S01]  /*3da90*/  IMAD.WIDE R6, R2, 0x2, R14 ;  /* 0x0000000202067825 */ /* 0x001fe200078e020e */
[----:B------:R0:W-:Y:S04]  /*3daa0*/  STL [R1+0xba0], R14 ;  /* 0x000ba00e01007387 */ /* 0x0001e80000100800 */
[----:B------:R4:W3:Y:S04]  /*3dab0*/  LDG.E.U16 R15, desc[UR10][R8.64] ;  /* 0x0000000a080f7981 */ /* 0x0008e8000c1e1500 */
[----:B------:R-:W2:Y:S04]  /*3dac0*/  LDL.64 R4, [R1+0xb20] ;  /* 0x000b200001047983 */ /* 0x000ea80000100a00 */
[----:B------:R-:W4:Y:S04]  /*3dad0*/  LDL.64 R20, [R1+0xab0] ;  /* 0x000ab00001147983 */ /* 0x000f280000100a00 */
[----:B------:R-:W3:Y:S04]  /*3dae0*/  LDL.64 R24, [R1+0xbc8] ;  /* 0x000bc80001187983 */ /* 0x000ee80000100a00 */
[----:B------:R-:W3:Y:S04]  /*3daf0*/  LDL.64 R22, [R1+0xbc0] ;  /* 0x000bc00001167983 */ /* 0x000ee80000100a00 */
[----:B------:R-:W3:Y:S04]  /*3db00*/  LDG.E.U16 R18, desc[UR10][R6.64] ;  /* 0x0000000a06127981 */ /* 0x000ee8000c1e1500 */
[----:B------:R-:W3:Y:S01]  /*3db10*/  LDL.64 R26, [R1+0xbb8] ;  /* 0x000bb800011a7983 */ /* 0x000ee20000100a00 */
[----:B0-----:R-:W0:Y:S03]  /*3db20*/  LDC R14, c[0x0][0x268] ;  /* 0x00009a00ff0e7b82 */ /* 0x001e260000000800 */
[----:B------:R-:W3:Y:S04]  /*3db30*/  LDL.64 R8, [R1+0xb60] ;  /* 0x000b600001087983 */ /* 0x000ee80000100a00 */
[----:B--2---:R-:W1:Y:S04]  /*3db40*/  LDL.64 R4, [R1+0xb20] ;  /* 0x000b200001047983 */ /* 0x004e680000100a00 */
[----:B----4-:R-:W2:Y:S04]  /*3db50*/  LDL.64 R20, [R1+0xab0] ;  /* 0x000ab00001147983 */ /* 0x010ea80000100a00 */
[----:B---3--:R-:W0:Y:S04]  /*3db60*/  LDL.64 R24, [R1+0xbc8] ;  /* 0x000bc80001187983 */ /* 0x008e280000100a00 */
[----:B------:R-:W3:Y:S04]  /*3db70*/  LDL.64 R22, [R1+0xbc0] ;  /* 0x000bc00001167983 */ /* 0x000ee80000100a00 */
[----:B------:R-:W4:Y:S04]  /*3db80*/  LDL.64 R8, [R1+0xb60] ;  /* 0x000b600001087983 */ /* 0x000f280000100a00 */
[----:B------:R1:W-:Y:S04]  /*3db90*/  STL [R1+0x74], R13 ;  /* 0x0000740d01007387 */ /* 0x0003e80000100800 */
[----:B------:R-:W3:Y:S04]  /*3dba0*/  LDL.64 R16, [R1+0xbb8] ;  /* 0x000bb80001107983 */ /* 0x000ee80000100a00 */
[----:B------:R-:W-:Y:S01]  /*3dbb0*/  STL [R1+0x2b1c], R18 ;  /* 0x002b1c1201007387 */ /* 0x000fe20000100800 */
[----:B-1----:R-:W3:Y:S01]  /*3dbc0*/  LDC R13, c[0x0][0x268] ;  /* 0x00009a00ff0d7b82 */ /* 0x002ee20000000800 */
[----:B------:R-:W-:-:S02]  /*3dbd0*/  IMAD R4, R10, 0x3e0, R28 ;  /* 0x000003e00a047824 */ /* 0x000fc400078e021c */
[--C-:B--2---:R-:W-:Y:S02]  /*3dbe0*/  IMAD R20, R3, 0x3f0, R28.reuse ;  /* 0x000003f003147824 */ /* 0x104fe400078e021c */
[----:B----4-:R-:W-:Y:S02]  /*3dbf0*/  IMAD R8, R11, 0x3d0, R28 ;  /* 0x000003d00b087824 */ /* 0x010fe400078e021c */
[----:B------:R-:W-:-:S04]  /*3dc00*/  IMAD.WIDE R6, R2, 0x2, R4 ;  /* 0x0000000202067825 */ /* 0x000fc800078e0204 */
[--C-:B0-----:R-:W-:Y:S02]  /*3dc10*/  IMAD R24, R14, 0x3b6, R28.reuse ;  /* 0x000003b60e187824 */ /* 0x101fe400078e021c */
[--C-:B---3--:R-:W-:Y:S02]  /*3dc20*/  IMAD R22, R13, 0x3b8, R28.reuse ;  /* 0x000003b80d167824 */ /* 0x108fe400078e021c */
[----:B------:R-:W-:Y:S01]  /*3dc30*/  IMAD R16, R12, 0x3ba, R28 ;  /* 0x000003ba0c107824 */ /* 0x000fe200078e021c */
[----:B------:R0:W-:Y:S04]  /*3dc40*/  STL [R1+0xb60], R8 ;  /* 0x000b600801007387 */ /* 0x0001e80000100800 */
[----:B------:R1:W-:Y:S04]  /*3dc50*/  STL [R1+0xb20], R4 ;  /* 0x000b200401007387 */ /* 0x0003e80000100800 */
[----:B------:R-:W2:Y:S01]  /*3dc60*/  LDG.E.U16 R10, desc[UR10][R6.64] ;  /* 0x0000000a060a7981 */ /* 0x000ea2000c1e1500 */
[----:B------:R-:W-:Y:S01]  /*3dc70*/  IMAD.MOV.U32 R17, RZ, RZ, R27 ;  /* 0x000000ffff117224 */ /* 0x000fe200078e001b */
[----:B------:R-:W3:Y:S08]  /*3dc80*/  LDC R14, c[0x0][0x268] ;  /* 0x00009a00ff0e7b82 */ /* 0x000ef00000000800 */
[----:B------:R-:W4:Y:S01]  /*3dc90*/  LDC R3, c[0x0][0x268] ;  /* 0x00009a00ff037b82 */ /* 0x000f220000000800 */
[----:B0-----:R-:W-:-:S04]  /*3dca0*/  IMAD.WIDE R8, R2, 0x2, R8 ;  /* 0x0000000202087825 */ /* 0x001fc800078e0208 */
[C---:B-1----:R-:W-:Y:S01]  /*3dcb0*/  IMAD.WIDE R4, R2.reuse, 0x2, R20 ;  /* 0x0000000202047825 */ /* 0x042fe200078e0214 */
[----:B------:R0:W3:Y:S04]  /*3dcc0*/  LDG.E.U16 R11, desc[UR10][R8.64] ;  /* 0x0000000a080b7981 */ /* 0x0000e8000c1e1500 */
[----:B------:R1:W4:Y:S04]  /*3dcd0*/  LDG.E.U16 R9, desc[UR10][R4.64] ;  /* 0x0000000a04097981 */ /* 0x000328000c1e1500 */
[----:B------:R1:W-:Y:S01]  /*3dce0*/  STL [R1+0xab0], R20 ;  /* 0x000ab01401007387 */ /* 0x0003e20000100800 */
[----:B0-----:R-:W0:Y:S03]  /*3dcf0*/  LDC R8, c[0x0][0x268] ;  /* 0x00009a00ff087b82 */ /* 0x001e260000000800 */
[----:B-1----:R-:W4:Y:S04]  /*3dd00*/  LDL.64 R20, [R1+0xbb0] ;  /* 0x000bb00001147983 */ /* 0x002f280000100a00 */
[----:B------:R1:W-:Y:S01]  /*3dd10*/  STL [R1+0x60], R15 ;  /* 0x0000600f01007387 */ /* 0x0003e20000100800 */
[----:B------:R-:W-:-:S06]  /*3dd20*/  IMAD.WIDE R4, R2, 0x2, R24 ;  /* 0x0000000202047825 */ /* 0x000fcc00078e0218 */
[----:B------:R-:W4:Y:S01]  /*3dd30*/  LDG.E.U16 R5, desc[UR10][R4.64] ;  /* 0x0000000a04057981 */ /* 0x000f22000c1e1500 */
[----:B------:R-:W-:-:S04]  /*3dd40*/  IMAD.WIDE R12, R2, 0x2, R16 ;  /* 0x00000002020c7825 */ /* 0x000fc800078e0210 */
[----:B------:R-:W-:Y:S01]  /*3dd50*/  IMAD.WIDE R6, R2, 0x2, R22 ;  /* 0x0000000202067825 */ /* 0x000fe200078e0216 */
[----:B-1----:R-:W1:Y:S04]  /*3dd60*/  LDC R15, c[0x0][0x268] ;  /* 0x00009a00ff0f7b82 */ /* 0x002e680000000800 */
[----:B------:R0:W4:Y:S04]  /*3dd70*/  LDG.E.U16 R17, desc[UR10][R6.64] ;  /* 0x0000000a06117981 */ /* 0x000128000c1e1500 */
[----:B---3--:R-:W-:Y:S04]  /*3dd80*/  STL [R1+0x2b20], R11 ;  /* 0x002b200b01007387 */ /* 0x008fe80000100800 */
[----:B------:R-:W-:Y:S04]  /*3dd90*/  STL [R1+0x68], R0 ;  /* 0x0000680001007387 */ /* 0x000fe80000100800 */
[----:B--2---:R2:W-:Y:S04]  /*3dda0*/  STL [R1+0x2b24], R10 ;  /* 0x002b240a01007387 */ /* 0x0045e80000100800 */
[----:B----4-:R-:W-:Y:S04]  /*3ddb0*/  STL [R1+0x2b28], R9 ;  /* 0x002b280901007387 */ /* 0x010fe80000100800 */
[----:B------:R3:W-:Y:S04]  /*3ddc0*/  STL [R1+0xbc8], R24 ;  /* 0x000bc81801007387 */ /* 0x0007e80000100800 */
[----:B------:R4:W-:Y:S04]  /*3ddd0*/  STL [R1+0xbc0], R22 ;  /* 0x000bc01601007387 */ /* 0x0009e80000100800 */
[----:B------:R0:W-:Y:S04]  /*3dde0*/  STL [R1+0xbb8], R16 ;  /* 0x000bb81001007387 */ /* 0x0001e80000100800 */
[----:B--2---:R-:W2:Y:S04]  /*3ddf0*/  LDL.64 R10, [R1+0xba8] ;  /* 0x000ba800010a7983 */ /* 0x004ea80000100a00 */
[----:B------:R-:W2:Y:S04]  /*3de00*/  LDL.64 R18, [R1+0xb98] ;  /* 0x000b980001127983 */ /* 0x000ea80000100a00 */
[----:B------:R-:W2:Y:S04]  /*3de10*/  LDL.64 R26, [R1+0xb90] ;  /* 0x000b9000011a7983 */ /* 0x000ea80000100a00 */
[----:B------:R1:W2:Y:S04]  /*3de20*/  LDG.E.U16 R0, desc[UR10][R12.64] ;  /* 0x0000000a0c007981 */ /* 0x0002a8000c1e1500 */
[----:B------:R-:W2:Y:S04]  /*3de30*/  LDL.64 R20, [R1+0xbb0] ;  /* 0x000bb00001147983 */ /* 0x000ea80000100a00 */
[----:B---3--:R-:W3:Y:S04]  /*3de40*/  LDL.64 R24, [R1+0xb88] ;  /* 0x000b880001187983 */ /* 0x008ee80000100a00 */
[----:B----4-:R-:W4:Y:S01]  /*3de50*/  LDL.64 R22, [R1+0xb58] ;  /* 0x000b580001167983 */ /* 0x010f220000100a00 */
[----:B0-----:R-:W0:Y:S03]  /*3de60*/  LDC R16, c[0x0][0x268] ;  /* 0x00009a00ff107b82 */ /* 0x001e260000000800 */
[----:B--2---:R-:W2:Y:S04]  /*3de70*/  LDL.64 R10, [R1+0xba8] ;  /* 0x000ba800010a7983 */ /* 0x004ea80000100a00 */
[----:B------:R-:W4:Y:S04]  /*3de80*/  LDL.64 R18, [R1+0xb98] ;  /* 0x000b980001127983 */ /* 0x000f280000100a00 */
[----:B------:R-:W0:Y:S01]  /*3de90*/  LDL.64 R26, [R1+0xb90] ;  /* 0x000b9000011a7983 */ /* 0x000e220000100a00 */
[----:B------:R-:W-:-:S03]  /*3dea0*/  IMAD R20, R14, 0x3bc, R28 ;  /* 0x000003bc0e147824 */ /* 0x000fc600078e021c */
[----:B---3--:R-:W3:Y:S01]  /*3deb0*/  LDL.64 R24, [R1+0xb88] ;  /* 0x000b880001187983 */ /* 0x008ee20000100a00 */
[----:B------:R-:W1:Y:S03]  /*3dec0*/  LDC R14, c[0x0][0x268] ;  /* 0x00009a00ff0e7b82 */ /* 0x000e660000000800 */
[----:B------:R-:W-:Y:S01]  /*3ded0*/  STL [R1+0xbb0], R20 ;  /* 0x000bb01401007387 */ /* 0x000fe20000100800 */
[--C-:B--2---:R-:W-:Y:S02]  /*3dee0*/  IMAD R10, R8, 0x3be, R28.reuse ;  /* 0x000003be080a7824 */ /* 0x104fe400078e021c */
[--C-:B----4-:R-:W-:Y:S02]  /*3def0*/  IMAD R18, R3, 0x3c2, R28.reuse ;  /* 0x000003c203127824 */ /* 0x110fe400078e021c */
[----:B-1----:R-:W-:Y:S02]  /*3df00*/  IMAD R22, R14, 0x3d2, R28 ;  /* 0x000003d20e167824 */ /* 0x002fe400078e021c */
[----:B------:R-:W-:-:S04]  /*3df10*/  IMAD.WIDE R6, R2, 0x2, R20 ;  /* 0x0000000202067825 */ /* 0x000fc800078e0214 */
[----:B------:R-:W-:Y:S01]  /*3df20*/  IMAD.WIDE R12, R2, 0x2, R10 ;  /* 0x00000002020c7825 */ /* 0x000fe200078e020a */
[----:B------:R1:W-:Y:S04]  /*3df30*/  STL [R1+0xba8], R10 ;  /* 0x000ba80a01007387 */ /* 0x0003e80000100800 */
[----:B------:R-:W2:Y:S04]  /*3df40*/  LDL.64 R8, [R1+0xb58] ;  /* 0x000b580001087983 */ /* 0x000ea80000100a00 */
[----:B------:R-:W-:Y:S01]  /*3df50*/  STL [R1+0xb98], R18 ;  /* 0x000b981201007387 */ /* 0x000fe20000100800 */
[--C-:B---3--:R-:W-:Y:S01]  /*3df60*/  IMAD R24, R15, 0x3c6, R28.reuse ;  /* 0x000003c60f187824 */ /* 0x108fe200078e021c */
[----:B------:R-:W3:Y:S08]  /*3df70*/  LDC R3, c[0x0][0x268] ;  /* 0x00009a00ff037b82 */ /* 0x000ef00000000800 */
[----:B------:R-:W4:Y:S01]  /*3df80*/  LDC R15, c[0x0][0x268] ;  /* 0x00009a00ff0f7b82 */ /* 0x000f220000000800 */
[----:B0-----:R-:W-:-:S07]  /*3df90*/  IMAD R26, R16, 0x3c4, R28 ;  /* 0x000003c4101a7824 */ /* 0x001fce00078e021c */
[----:B------:R-:W0:Y:S01]  /*3dfa0*/  LDC R14, c[0x0][0x268] ;  /* 0x00009a00ff0e7b82 */ /* 0x000e220000000800 */
[----:B-1----:R-:W3:Y:S04]  /*3dfb0*/  LDL.64 R10, [R1+0xaa8] ;  /* 0x000aa800010a7983 */ /* 0x002ee80000100a00 */
[----:B------:R1:W-:Y:S04]  /*3dfc0*/  STL [R1+0x5c], R5 ;  /* 0x00005c0501007387 */ /* 0x0003e80000100800 */
[----:B------:R-:W4:Y:S01]  /*3dfd0*/  LDL.64 R20, [R1+0xb18] ;  /* 0x000b180001147983 */ /* 0x000f220000100a00 */
[----:B-1----:R-:W-:-:S03]  /*3dfe0*/  IMAD.WIDE R4, R2, 0x2, R18 ;  /* 0x0000000202047825 */ /* 0x002fc600078e0212 */
[----:B------:R-:W4:Y:S01]  /*3dff0*/  LDL.64 R18, [R1+0xb18] ;  /* 0x000b180001127983 */ /* 0x000f220000100a00 */
[----:B--2---:R-:W-:-:S03]  /*3e000*/  MOV R23, R9 ;  /* 0x0000000900177202 */ /* 0x004fc60000000f00 */
[----:B---3--:R-:W2:Y:S01]  /*3e010*/  LDL.64 R10, [R1+0xaa8] ;  /* 0x000aa800010a7983 */ /* 0x008ea20000100a00 */
[----:B----4-:R-:W1:Y:S03]  /*3e020*/  LDC R20, c[0x0][0x268] ;  /* 0x00009a00ff147b82 */ /* 0x010e660000000800 */
[----:B------:R3:W4:Y:S04]  /*3e030*/  LDG.E.U16 R18, desc[UR10][R12.64] ;  /* 0x0000000a0c127981 */ /* 0x000728000c1e1500 */
[----:B------:R0:W4:Y:S01]  /*3e040*/  LDG.E.U16 R19, desc[UR10][R6.64] ;  /* 0x0000000a06137981 */ /* 0x000122000c1e1500 */
[----:B---3--:R-:W-:-:S05]  /*3e050*/  IMAD.WIDE R12, R2, 0x2, R22 ;  /* 0x00000002020c7825 */ /* 0x008fca00078e0216 */
[----:B------:R3:W4:Y:S04]  /*3e060*/  LDG.E.U16 R8, desc[UR10][R12.64] ;  /* 0x0000000a0c087981 */ /* 0x000728000c1e1500 */
[----:B------:R3:W-:Y:S01]  /*3e070*/  STL [R1+0x54], R17 ;  /* 0x0000541101007387 */ /* 0x0007e20000100800 */
[C---:B0-----:R-:W-:Y:S01]  /*3e080*/  IMAD.WIDE R6, R2.reuse, 0x2, R24 ;  /* 0x0000000202067825 */ /* 0x041fe200078e0218 */
[----:B---3--:R-:W0:Y:S02]  /*3e090*/  LDC R13, c[0x0][0x268] ;  /* 0x00009a00ff0d7b82 */ /* 0x008e240000000800 */
[----:B------:R3:W4:Y:S04]  /*3e0a0*/  LDG.E.U16 R17, desc[UR10][R4.64] ;  /* 0x0000000a04117981 */ /* 0x000728000c1e1500 */
[----:B------:R1:W-:Y:S04]  /*3e0b0*/  STL [R1+0x50], R0 ;  /* 0x0000500001007387 */ /* 0x0003e80000100800 */
[----:B------:R-:W-:Y:S04]  /*3e0c0*/  STL [R1+0xb90], R26 ;  /* 0x000b901a01007387 */ /* 0x000fe80000100800 */
[----:B------:R-:W-:Y:S04]  /*3e0d0*/  STL [R1+0xb88], R24 ;  /* 0x000b881801007387 */ /* 0x000fe80000100800 */
[----:B------:R-:W-:Y:S01]  /*3e0e0*/  STL [R1+0xb58], R22 ;  /* 0x000b581601007387 */ /* 0x000fe20000100800 */
[----:B------:R-:W0:Y:S01]  /*3e0f0*/  LDC R12, c[0x0][0x268] ;  /* 0x00009a00ff0c7b82 */ /* 0x000e220000000800 */
[----:B---3--:R-:W-:-:S02]  /*3e100*/  IMAD.WIDE R4, R2, 0x2, R26 ;  /* 0x0000000202047825 */ /* 0x008fc400078e021a */
[----:B-1----:R1:W3:Y:S04]  /*3e110*/  LDG.E.U16 R0, desc[UR10][R6.64] ;  /* 0x0000000a06007981 */ /* 0x0022e8000c1e1500 */
[----:B------:R1:W3:Y:S01]  /*3e120*/  LDG.E.U16 R16, desc[UR10][R4.64] ;  /* 0x0000000a04107981 */ /* 0x0002e2000c1e1500 */
[----:B--2---:R-:W-:-:S03]  /*3e130*/  IMAD R10, R3, 0x3f2, R28 ;  /* 0x000003f2030a7824 */ /* 0x004fc600078e021c */
[----:B----4-:R-:W-:Y:S04]  /*3e140*/  STL [R1+0x2afc], R8 ;  /* 0x002afc0801007387 */ /* 0x010fe80000100800 */
[----:B------:R-:W-:Y:S04]  /*3e150*/  STL [R1+0x4c], R19 ;  /* 0x00004c1301007387 */ /* 0x000fe80000100800 */
[----:B------:R2:W-:Y:S02]  /*3e160*/  STL [R1+0x3c], R18 ;  /* 0x00003c1201007387 */ /* 0x0005e40000100800 */
[----:B--2---:R-:W-:Y:S01]  /*3e170*/  IMAD R18, R15, 0x3e2, R28 ;  /* 0x000003e20f127824 */ /* 0x004fe200078e021c */
[----:B------:R-:W-:-:S04]  /*3e180*/  MOV R19, R21 ;  /* 0x0000001500137202 */ /* 0x000fc80000000f00 */
[----:B------:R2:W-:Y:S04]  /*3e190*/  STL [R1+0xb18], R18 ;  /* 0x000b181201007387 */ /* 0x0005e80000100800 */
[----:B------:R4:W-:Y:S04]  /*3e1a0*/  STL [R1+0xaa8], R10 ;  /* 0x000aa80a01007387 */ /* 0x0009e80000100800 */
[----:B------:R-:W3:Y:S04]  /*3e1b0*/  LDL.64 R26, [R1+0xb68] ;  /* 0x000b6800011a7983 */ /* 0x000ee80000100a00 */
[----:B------:R0:W-:Y:S01]  /*3e1c0*/  STL [R1+0x2c], R17 ;  /* 0x00002c1101007387 */ /* 0x0001e20000100800 */
[----:B-1----:R-:W-:-:S03]  /*3e1d0*/  IMAD.WIDE R6, R2, 0x2, R18 ;  /* 0x0000000202067825 */ /* 0x002fc600078e0212 */
[----:B------:R-:W3:Y:S04]  /*3e1e0*/  LDL.64 R8, [R1+0xb48] ;  /* 0x000b480001087983 */ /* 0x000ee80000100a00 */
[----:B------:R-:W3:Y:S01]  /*3e1f0*/  LDL.64 R22, [R1+0xb68] ;  /* 0x000b680001167983 */ /* 0x000ee20000100a00 */
[----:B------:R-:W-:-:S03]  /*3e200*/  IMAD.WIDE R4, R2, 0x2, R10 ;  /* 0x0000000202047825 */ /* 0x000fc600078e020a */
[----:B------:R-:W3:Y:S04]  /*3e210*/  LDL.64 R24, [R1+0xb50] ;  /* 0x000b500001187983 */ /* 0x000ee80000100a00 */
[----:B--2---:R-:W2:Y:S04]  /*3e220*/  LDL.64 R18, [R1+0xb50] ;  /* 0x000b500001127983 */ /* 0x004ea80000100a00 */
[----:B------:R1:W2:Y:S04]  /*3e230*/  LDG.E.U16 R7, desc[UR10][R6.64] ;  /* 0x0000000a06077981 */ /* 0x0002a8000c1e1500 */
[----:B------:R-:W2:Y:S04]  /*3e240*/  LDG.E.U16 R3, desc[UR10][R4.64] ;  /* 0x0000000a04037981 */ /* 0x000ea8000c1e1500 */
[----:B----4-:R-:W4:Y:S01]  /*3e250*/  LDL.64 R10, [R1+0xb48] ;  /* 0x000b4800010a7983 */ /* 0x010f220000100a00 */
[----:B0-----:R-:W0:Y:S08]  /*3e260*/  LDC R17, c[0x0][0x268] ;  /* 0x00009a00ff117b82 */ /* 0x001e300000000800 */
[----:B-1----:R-:W1:Y:S01]  /*3e270*/  LDC R6, c[0x0][0x268] ;  /* 0x00009a00ff067b82 */ /* 0x002e620000000800 */
[----:B---3--:R-:W3:Y:S04]  /*3e280*/  LDL.64 R8, [R1+0xb80] ;  /* 0x000b800001087983 */ /* 0x008ee80000100a00 */
[----:B------:R-:W4:Y:S04]  /*3e290*/  LDL.64 R22, [R1+0xb70] ;  /* 0x000b700001167983 */ /* 0x000f280000100a00 */
[----:B--2---:R-:W2:Y:S04]  /*3e2a0*/  LDL.64 R18, [R1+0xb78] ;  /* 0x000b780001127983 */ /* 0x004ea80000100a00 */
[----:B---3--:R-:W3:Y:S04]  /*3e2b0*/  LDL.64 R8, [R1+0xb80] ;  /* 0x000b800001087983 */ /* 0x008ee80000100a00 */
[----:B--2---:R-:W2:Y:S04]  /*3e2c0*/  LDL.64 R18, [R1+0xb78] ;  /* 0x000b780001127983 */ /* 0x004ea80000100a00 */
[----:B----4-:R-:W4:Y:S04]  /*3e2d0*/  LDL.64 R22, [R1+0xb70] ;  /* 0x000b700001167983 */ /* 0x010f280000100a00 */
[----:B------:R-:W-:Y:S04]  /*3e2e0*/  STL [R1+0x2b00], R7 ;  /* 0x002b000701007387 */ /* 0x000fe80000100800 */
[----:B------:R0:W-:Y:S04]  /*3e2f0*/  STL [R1+0x38], R16 ;  /* 0x0000381001007387 */ /* 0x0001e80000100800 */
[----:B------:R-:W-:Y:S04]  /*3e300*/  STL [R1+0x34], R0 ;  /* 0x0000340001007387 */ /* 0x000fe80000100800 */
[----:B------:R1:W-:Y:S01]  /*3e310*/  STL [R1+0x2b04], R3 ;  /* 0x002b040301007387 */ /* 0x0003e20000100800 */
[----:B0-----:R-:W0:Y:S01]  /*3e320*/  LDC R16, c[0x0][0x268] ;  /* 0x00009a00ff107b82 */ /* 0x001e220000000800 */
[----:B---3--:R-:W-:-:S02]  /*3e330*/  IMAD R8, R14, 0x3c8, R28 ;  /* 0x000003c80e087824 */ /* 0x008fc400078e021c */
[--C-:B--2---:R-:W-:Y:S02]  /*3e340*/  IMAD R18, R13, 0x3ca, R28.reuse ;  /* 0x000003ca0d127824 */ /* 0x104fe400078e021c */
[----:B----4-:R-:W-:Y:S01]  /*3e350*/  IMAD R22, R12, 0x3cc, R28 ;  /* 0x000003cc0c167824 */ /* 0x010fe200078e021c */
[----:B------:R-:W-:Y:S04]  /*3e360*/  STL [R1+0xb80], R8 ;  /* 0x000b800801007387 */ /* 0x000fe80000100800 */
[----:B------:R-:W-:Y:S01]  /*3e370*/  STL [R1+0xb78], R18 ;  /* 0x000b781201007387 */ /* 0x000fe20000100800 */
[----:B------:R-:W-:-:S04]  /*3e380*/  IMAD.WIDE R12, R2, 0x2, R18 ;  /* 0x00000002020c7825 */ /* 0x000fc800078e0212 */
[----:B------:R-:W-:Y:S01]  /*3e390*/  IMAD.WIDE R14, R2, 0x2, R22 ;  /* 0x00000002020e7825 */ /* 0x000fe200078e0216 */
[----:B------:R2:W-:Y:S01]  /*3e3a0*/  STL [R1+0xb70], R22 ;  /* 0x000b701601007387 */ /* 0x0005e20000100800 */
[----:B------:R-:W-:-:S03]  /*3e3b0*/  MOV R23, R27 ;  /* 0x0000001b00177202 */ /* 0x000fc60000000f00 */
[----:B------:R3:W4:Y:S01]  /*3e3c0*/  LDG.E.U16 R21, desc[UR10][R12.64] ;  /* 0x0000000a0c157981 */ /* 0x000722000c1e1500 */
[----:B------:R-:W-:Y:S01]  /*3e3d0*/  IMAD.WIDE R4, R2, 0x2, R8 ;  /* 0x0000000202047825 */ /* 0x000fe200078e0208 */
[----:B------:R-:W-:Y:S02]  /*3e3e0*/  MOV R19, R25 ;  /* 0x0000001900137202 */ /* 0x000fe40000000f00 */
[----:B-1----:R-:W4:Y:S04]  /*3e3f0*/  LDG.E.U16 R3, desc[UR10][R14.64] ;  /* 0x0000000a0e037981 */ /* 0x002f28000c1e1500 */
[----:B------:R1:W4:Y:S01]  /*3e400*/  LDG.E.U16 R7, desc[UR10][R4.64] ;  /* 0x0000000a04077981 */ /* 0x000322000c1e1500 */
[--C-:B--2---:R-:W-:Y:S02]  /*3e410*/  IMAD R22, R20, 0x3ce, R28.reuse ;  /* 0x000003ce14167824 */ /* 0x104fe400078e021c */
[----:B------:R-:W-:-:S02]  /*3e420*/  IMAD R18, R17, 0x3d4, R28 ;  /* 0x000003d411127824 */ /* 0x000fc400078e021c */
[----:B0-----:R-:W-:Y:S02]  /*3e430*/  IMAD R8, R16, 0x3d6, R28 ;  /* 0x000003d610087824 */ /* 0x001fe400078e021c */
[----:B------:R-:W-:Y:S02]  /*3e440*/  IMAD.MOV.U32 R9, RZ, RZ, R11 ;  /* 0x000000ffff097224 */ /* 0x000fe400078e000b */
[C---:B---3--:R-:W-:Y:S01]  /*3e450*/  IMAD.WIDE R12, R2.reuse, 0x2, R22 ;  /* 0x00000002020c7825 */ /* 0x048fe200078e0216 */
[----:B------:R-:W-:Y:S04]  /*3e460*/  STL [R1+0xb68], R22 ;  /* 0x000b681601007387 */ /* 0x000fe80000100800 */
[----:B------:R0:W-:Y:S04]  /*3e470*/  STL [R1+0xb50], R18 ;  /* 0x000b501201007387 */ /* 0x0001e80000100800 */
[----:B------:R-:W2:Y:S01]  /*3e480*/  LDL.64 R26, [R1+0xb30] ;  /* 0x000b3000011a7983 */ /* 0x000ea20000100a00 */
[----:B-1----:R-:W-:-:S03]  /*3e490*/  IMAD.WIDE R4, R2, 0x2, R18 ;  /* 0x0000000202047825 */ /* 0x002fc600078e0212 */
[----:B------:R1:W3:Y:S01]  /*3e4a0*/  LDG.E.U16 R0, desc[UR10][R12.64] ;  /* 0x0000000a0c007981 */ /* 0x0002e2000c1e1500 */
[----:B------:R-:W3:Y:S08]  /*3e4b0*/  LDC R15, c[0x0][0x268] ;  /* 0x00009a00ff0f7b82 */ /* 0x000ef00000000800 */
[----:B------:R-:W1:Y:S08]  /*3e4c0*/  LDC R14, c[0x0][0x268] ;  /* 0x00009a00ff0e7b82 */ /* 0x000e700000000800 */
[----:B------:R-:W3:Y:S08]  /*3e4d0*/  LDC R20, c[0x0][0x268] ;  /* 0x00009a00ff147b82 */ /* 0x000ef00000000800 */
[----:B------:R-:W3:Y:S08]  /*3e4e0*/  LDC R17, c[0x0][0x268] ;  /* 0x00009a00ff117b82 */ /* 0x000ef00000000800 */
[----:B------:R-:W3:Y:S01]  /*3e4f0*/  LDC R16, c[0x0][0x268] ;  /* 0x00009a00ff107b82 */ /* 0x000ee20000000800 */
[----:B------:R-:W4:Y:S04]  /*3e500*/  LDL.64 R12, [R1+0xb38] ;  /* 0x000b3800010c7983 */ /* 0x000f280000100a00 */
[----:B----4-:R-:W1:Y:S04]  /*3e510*/  LDL.64 R12, [R1+0xb38] ;  /* 0x000b3800010c7983 */ /* 0x010e680000100a00 */
[----:B------:R-:W-:Y:S04]  /*3e520*/  STL [R1+0xb48], R8 ;  /* 0x000b480801007387 */ /* 0x000fe80000100800 */
[----:B------:R4:W-:Y:S04]  /*3e530*/  STL [R1+0x28], R7 ;  /* 0x0000280701007387 */ /* 0x0009e80000100800 */
[----:B------:R-:W3:Y:S04]  /*3e540*/  LDL.64 R10, [R1+0xb10] ;  /* 0x000b1000010a7983 */ /* 0x000ee80000100a00 */
[----:B--2---:R-:W2:Y:S04]  /*3e550*/  LDL.64 R26, [R1+0xb30] ;  /* 0x000b3000011a7983 */ /* 0x004ea80000100a00 */
[----:B0-----:R-:W2:Y:S04]  /*3e560*/  LDL.64 R18, [R1+0xb28] ;  /* 0x000b280001127983 */ /* 0x001ea80000100a00 */
[----:B------:R-:W2:Y:S04]  /*3e570*/  LDL.64 R24, [R1+0xb10] ;  /* 0x000b100001187983 */ /* 0x000ea80000100a00 */
[----:B------:R-:W2:Y:S04]  /*3e580*/  LDL.64 R22, [R1+0xaa0] ;  /* 0x000aa00001167983 */ /* 0x000ea80000100a00 */
[----:B----4-:R0:W4:Y:S04]  /*3e590*/  LDG.E.U16 R7, desc[UR10][R4.64] ;  /* 0x0000000a04077981 */ /* 0x010128000c1e1500 */
[----:B---3--:R-:W3:Y:S01]  /*3e5a0*/  LDL.64 R10, [R1+0xb40] ;  /* 0x000b4000010a7983 */ /* 0x008ee20000100a00 */
[----:B-1----:R-:W-:-:S03]  /*3e5b0*/  IMAD R12, R14, 0x3da, R28 ;  /* 0x000003da0e0c7824 */ /* 0x002fc600078e021c */
[----:B--2---:R-:W2:Y:S01]  /*3e5c0*/  LDL.64 R18, [R1+0xb28] ;  /* 0x000b280001127983 */ /* 0x004ea20000100a00 */
[----:B------:R-:W-:Y:S02]  /*3e5d0*/  IMAD R26, R6, 0x3dc, R28 ;  /* 0x000003dc061a7824 */ /* 0x000fe400078e021c */
[C---:B0-----:R-:W-:Y:S01]  /*3e5e0*/  IMAD.WIDE R4, R2.reuse, 0x2, R8 ;  /* 0x0000000202047825 */ /* 0x041fe200078e0208 */
[----:B------:R-:W0:Y:S01]  /*3e5f0*/  LDC R6, c[0x0][0x268] ;  /* 0x00009a00ff067b82 */ /* 0x000e220000000800 */
[----:B------:R-:W4:Y:S07]  /*3e600*/  LDL.64 R8, [R1+0xaa0] ;  /* 0x000aa00001087983 */ /* 0x000f2e0000100a00 */
[----:B------:R-:W1:Y:S08]  /*3e610*/  LDC R24, c[0x0][0x268] ;  /* 0x00009a00ff187b82 */ /* 0x000e700000000800 */
[----:B------:R-:W1:Y:S01]  /*3e620*/  LDC R22, c[0x0][0x268] ;  /* 0x00009a00ff167b82 */ /* 0x000e620000000800 */
[----:B---3--:R-:W3:Y:S04]  /*3e630*/  LDL.64 R10, [R1+0xb40] ;  /* 0x000b4000010a7983 */ /* 0x008ee80000100a00 */
[----:B------:R-:W-:Y:S04]  /*3e640*/  STL [R1+0x24], R21 ;  /* 0x0000241501007387 */ /* 0x000fe80000100800 */
[----:B------:R0:W-:Y:S04]  /*3e650*/  STL [R1+0x20], R3 ;  /* 0x0000200301007387 */ /* 0x0001e80000100800 */
[----:B0-----:R0:W4:Y:S02]  /*3e660*/  LDG.E.U16 R3, desc[UR10][R4.64] ;  /* 0x0000000a04037981 */ /* 0x001124000c1e1500 */
[----:B0-----:R-:W-:-:S05]  /*3e670*/  IMAD.WIDE R4, R2, 0x2, R26 ;  /* 0x0000000202047825 */ /* 0x001fca00078e021a */
[----:B------:R-:W4:Y:S01]  /*3e680*/  LDG.E.U16 R27, desc[UR10][R4.64] ;  /* 0x0000000a041b7981 */ /* 0x000f22000c1e1500 */
[----:B---3--:R-:W-:-:S04]  /*3e690*/  IMAD R10, R15, 0x3d8, R28 ;  /* 0x000003d80f0a7824 */ /* 0x008fc800078e021c */
[----:B------:R-:W-:Y:S01]  /*3e6a0*/  IMAD.WIDE R14, R2, 0x2, R10 ;  /* 0x00000002020e7825 */ /* 0x000fe200078e020a */
[----:B------:R-:W-:Y:S04]  /*3e6b0*/  STL [R1+0xb40], R10 ;  /* 0x000b400a01007387 */ /* 0x000fe80000100800 */
[----:B------:R-:W-:Y:S04]  /*3e6c0*/  STL [R1+0xb38], R12 ;  /* 0x000b380c01007387 */ /* 0x000fe80000100800 */
[----:B------:R-:W-:Y:S04]  /*3e6d0*/  STL [R1+0xb30], R26 ;  /* 0x000b301a01007387 */ /* 0x000fe80000100800 */
[----:B------:R0:W-:Y:S04]  /*3e6e0*/  STL [R1+0x10], R0 ;  /* 0x0000100001007387 */ /* 0x0001e80000100800 */
[----:B0-----:R0:W3:Y:S01]  /*3e6f0*/  LDG.E.U16 R0, desc[UR10][R14.64] ;  /* 0x0000000a0e007981 */ /* 0x0010e2000c1e1500 */
[----:B--2---:R-:W-:-:S02]  /*3e700*/  IMAD R18, R20, 0x3de, R28 ;  /* 0x000003de14127824 */ /* 0x004fc400078e021c */
[----:B------:R-:W-:Y:S02]  /*3e710*/  IMAD R10, R17, 0x3e4, R28 ;  /* 0x000003e4110a7824 */ /* 0x000fe400078e021c */
[----:B------:R-:W-:-:S04]  /*3e720*/  IMAD.WIDE R12, R2, 0x2, R12 ;  /* 0x00000002020c7825 */ /* 0x000fc800078e020c */
[----:B----4-:R-:W-:Y:S01]  /*3e730*/  IMAD R8, R16, 0x3f4, R28 ;  /* 0x000003f410087824 */ /* 0x010fe200078e021c */
[----:B------:R-:W-:Y:S02]  /*3e740*/  MOV R11, R25 ;  /* 0x00000019000b7202 */ /* 0x000fe40000000f00 */
[----:B------:R-:W-:Y:S01]  /*3e750*/  MOV R9, R23 ;  /* 0x0000001700097202 */ /* 0x000fe20000000f00 */
[----:B------:R-:W2:Y:S08]  /*3e760*/  LDC R17, c[0x0][0x268] ;  /* 0x00009a00ff117b82 */ /* 0x000eb00000000800 */
[----:B------:R-:W4:Y:S08]  /*3e770*/  LDC R16, c[0x0][0x268] ;  /* 0x00009a00ff107b82 */ /* 0x000f300000000800 */
[----:B------:R-:W1:Y:S01]  /*3e780*/  LDC R20, c[0x0][0x268] ;  /* 0x00009a00ff147b82 */ /* 0x000e620000000800 */
[----:B0-----:R-:W-:-:S04]  /*3e790*/  IMAD.WIDE R14, R2, 0x2, R18 ;  /* 0x00000002020e7825 */ /* 0x001fc800078e0212 */
[----:B------:R-:W-:-:S03]  /*3e7a0*/  IMAD.WIDE R4, R2, 0x2, R8 ;  /* 0x0000000202047825 */ /* 0x000fc600078e0208 */
[----:B------:R-:W0:Y:S01]  /*3e7b0*/  LDC R25, c[0x0][0x268] ;  /* 0x00009a00ff197b82 */ /* 0x000e220000000800 */
[----:B------:R-:W2:Y:S04]  /*3e7c0*/  LDG.E.U16 R26, desc[UR10][R14.64] ;  /* 0x0000000a0e1a7981 */ /* 0x000ea8000c1e1500 */
[----:B------:R-:W4:Y:S04]  /*3e7d0*/  LDG.E.U16 R21, desc[UR10][R4.64] ;  /* 0x0000000a04157981 */ /* 0x000f28000c1e1500 */
[----:B---3--:R3:W-:Y:S04]  /*3e7e0*/  STL [R1+0x2abc], R0 ;  /* 0x002abc0001007387 */ /* 0x0087e80000100800 */
[----:B------:R-:W-:Y:S04]  /*3e7f0*/  STL [R1+0xc], R7 ;  /* 0x00000c0701007387 */ /* 0x000fe80000100800 */
[----:B------:R-:W-:Y:S04]  /*3e800*/  STL [R1+0x2aa4], R27 ;  /* 0x002aa41b01007387 */ /* 0x000fe80000100800 */
[----:B------:R1:W-:Y:S04]  /*3e810*/  STL [R1+0xb28], R18 ;  /* 0x000b281201007387 */ /* 0x0003e80000100800 */
[----:B------:R-:W-:Y:S04]  /*3e820*/  STL [R1+0xb10], R10 ;  /* 0x000b100a01007387 */ /* 0x000fe80000100800 */
[----:B------:R0:W-:Y:S04]  /*3e830*/  STL [R1+0xaa0], R8 ;  /* 0x000aa00801007387 */ /* 0x0001e80000100800 */
[----:B------:R-:W-:Y:S04]  /*3e840*/  STL [R1+0x8], R3 ;  /* 0x0000080301007387 */ /* 0x000fe80000100800 */
[----:B------:R-:W2:Y:S04]  /*3e850*/  LDL.64 R14, [R1+0xb00] ;  /* 0x000b0000010e7983 */ /* 0x000ea80000100a00 */
[----:B---3--:R3:W4:Y:S04]  /*3e860*/  LDG.E.U16 R0, desc[UR10][R12.64] ;  /* 0x0000000a0c007981 */ /* 0x008728000c1e1500 */
[----:B-1----:R-:W4:Y:S04]  /*3e870*/  LDL.64 R18, [R1+0xaf0] ;  /* 0x000af00001127983 */ /* 0x002f280000100a00 */
[----:B0-----:R-:W4:Y:S01]  /*3e880*/  LDL.64 R8, [R1+0xae8] ;  /* 0x000ae80001087983 */ /* 0x001f220000100a00 */
[----:B---3--:R-:W-:-:S03]  /*3e890*/  IMAD.WIDE R12, R2, 0x2, R10 ;  /* 0x00000002020c7825 */ /* 0x008fc600078e020a */
[----:B------:R-:W3:Y:S04]  /*3e8a0*/  LDL.64 R10, [R1+0xa98] ;  /* 0x000a9800010a7983 */ /* 0x000ee80000100a00 */
[----:B------:R-:W3:Y:S04]  /*3e8b0*/  LDG.E.U16 R23, desc[UR10][R12.64] ;  /* 0x0000000a0c177981 */ /* 0x000ee8000c1e1500 */
[----:B--2---:R-:W2:Y:S04]  /*3e8c0*/  LDL.64 R14, [R1+0xb00] ;  /* 0x000b0000010e7983 */ /* 0x004ea80000100a00 */
[----:B----4-:R-:W4:Y:S04]  /*3e8d0*/  LDL.64 R18, [R1+0xaf0] ;  /* 0x000af00001127983 */ /* 0x010f280000100a00 */
[----:B------:R-:W4:Y:S04]  /*3e8e0*/  LDL.64 R8, [R1+0xae8] ;  /* 0x000ae80001087983 */ /* 0x000f280000100a00 */
[----:B---3--:R-:W3:Y:S04]  /*3e8f0*/  LDL.64 R10, [R1+0xa98] ;  /* 0x000a9800010a7983 */ /* 0x008ee80000100a00 */
[----:B------:R0:W-:Y:S04]  /*3e900*/  STL [R1+0x2a68], R26 ;  /* 0x002a681a01007387 */ /* 0x0001e80000100800 */
[----:B0-----:R-:W2:Y:S04]  /*3e910*/  LDL.64 R26, [R1+0xaf8] ;  /* 0x000af800011a7983 */ /* 0x001ea80000100a00 */
[----:B--2---:R-:W2:Y:S04]  /*3e920*/  LDL.64 R26, [R1+0xaf8] ;  /* 0x000af800011a7983 */ /* 0x004ea80000100a00 */
[----:B------:R-:W-:Y:S04]  /*3e930*/  STL [R1], R0 ;  /* 0x0000000001007387 */ /* 0x000fe80000100800 */
[----:B------:R-:W4:Y:S04]  /*3e940*/  LDL.64 R12, [R1+0xb08] ;  /* 0x000b0800010c7983 */ /* 0x000f280000100a00 */
[----:B----4-:R-:W4:Y:S01]  /*3e950*/  LDL.64 R12, [R1+0xb08] ;  /* 0x000b0800010c7983 */ /* 0x010f220000100a00 */
[----:B------:R-:W-:-:S03]  /*3e960*/  IMAD R14, R16, 0x3e8, R28 ;  /* 0x000003e8100e7824 */ /* 0x000fc600078e021c */
[----:B------:R-:W-:Y:S04]  /*3e970*/  STL [R1+0x2ae0], R23 ;  /* 0x002ae01701007387 */ /* 0x000fe80000100800 */
[----:B------:R-:W-:Y:S01]  /*3e980*/  STL [R1+0x2ae4], R21 ;  /* 0x002ae41501007387 */ /* 0x000fe20000100800 */
[--C-:B--2---:R-:W-:Y:S02]  /*3e990*/  IMAD R26, R6, 0x3ea, R28.reuse ;  /* 0x000003ea061a7824 */ /* 0x104fe400078e021c */
[----:B----4-:R-:W-:-:S04]  /*3e9a0*/  IMAD R12, R17, 0x3e6, R28 ;  /* 0x000003e6110c7824 */ /* 0x010fc800078e021c */
[C---:B------:R-:W-:Y:S01]  /*3e9b0*/  IMAD.WIDE R4, R2.reuse, 0x2, R12 ;  /* 0x0000000202047825 */ /* 0x040fe200078e020c */
[----:B------:R0:W-:Y:S04]  /*3e9c0*/  STL [R1+0xb08], R12 ;  /* 0x000b080c01007387 */ /* 0x0001e80000100800 */
[----:B------:R1:W-:Y:S04]  /*3e9d0*/  STL [R1+0xb00], R14 ;  /* 0x000b000e01007387 */ /* 0x0003e80000100800 */
[----:B------:R-:W2:Y:S01]  /*3e9e0*/  LDG.E.U16 R4, desc[UR10][R4.64] ;  /* 0x0000000a04047981 */ /* 0x000ea2000c1e1500 */
[----:B0-----:R-:W-:-:S04]  /*3e9f0*/  IMAD.WIDE R12, R2, 0x2, R26 ;  /* 0x00000002020c7825 */ /* 0x001fc800078e021a */
[----:B-1----:R-:W-:Y:S01]  /*3ea00*/  IMAD.WIDE R14, R2, 0x2, R14 ;  /* 0x00000002020e7825 */ /* 0x002fe200078e020e */
[----:B------:R0:W4:Y:S04]  /*3ea10*/  LDG.E.U16 R6, desc[UR10][R12.64] ;  /* 0x0000000a0c067981 */ /* 0x000128000c1e1500 */
[----:B------:R1:W4:Y:S04]  /*3ea20*/  LDG.E.U16 R5, desc[UR10][R14.64] ;  /* 0x0000000a0e057981 */ /* 0x000328000c1e1500 */
[----:B------:R4:W-:Y:S04]  /*3ea30*/  STL [R1+0xaf8], R26 ;  /* 0x000af81a01007387 */ /* 0x0009e80000100800 */
[----:B------:R-:W4:Y:S01]  /*3ea40*/  LDL.LU R0, [R1+0x9e0] ;  /* 0x0009e00001007983 */ /* 0x000f220000300800 */
[----:B------:R-:W-:-:S03]  /*3ea50*/  IMAD R18, R24, 0x3ec, R28 ;  /* 0x000003ec18127824 */ /* 0x000fc600078e021c */
[----:B------:R-:W4:Y:S01]  /*3ea60*/  LDL R3, [R1+0x49c] ;  /* 0x00049c0001037983 */ /* 0x000f220000100800 */
[--C-:B------:R-:W-:Y:S02]  /*3ea70*/  IMAD R8, R22, 0x3ee, R28.reuse ;  /* 0x000003ee16087824 */ /* 0x100fe400078e021c */
[----:B---3--:R-:W-:Y:S01]  /*3ea80*/  IMAD R10, R20, 0x3f6, R28 ;  /* 0x000003f6140a7824 */ /* 0x008fe200078e021c */
[----:B------:R-:W3:Y:S01]  /*3ea90*/  LDC R24, c[0x0][0x268] ;  /* 0x00009a00ff187b82 */ /* 0x000ee20000000800 */
[C---:B0-----:R-:W-:Y:S01]  /*3eaa0*/  IMAD.WIDE R12, R2.reuse, 0x2, R18 ;  /* 0x00000002020c7825 */ /* 0x041fe200078e0212 */
[----:B--2---:R-:W-:Y:S03]  /*3eab0*/  STL [R1+0x2ac8], R4 ;  /* 0x002ac80401007387 */ /* 0x004fe60000100800 */
[----:B-1----:R-:W-:-:S04]  /*3eac0*/  IMAD.WIDE R14, R2, 0x2, R8 ;  /* 0x00000002020e7825 */ /* 0x002fc800078e0208 */
[----:B------:R-:W-:Y:S01]  /*3ead0*/  IMAD.WIDE R16, R2, 0x2, R10 ;  /* 0x0000000202107825 */ /* 0x000fe200078e020a */
[----:B------:R-:W2:Y:S04]  /*3eae0*/  LDG.E.U16 R20, desc[UR10][R12.64] ;  /* 0x0000000a0c147981 */ /* 0x000ea8000c1e1500 */
[----:B------:R0:W3:Y:S04]  /*3eaf0*/  LDG.E.U16 R22, desc[UR10][R14.64] ;  /* 0x0000000a0e167981 */ /* 0x0000e8000c1e1500 */
[----:B------:R-:W3:Y:S04]  /*3eb00*/  LDG.E.U16 R16, desc[UR10][R16.64] ;  /* 0x0000000a10107981 */ /* 0x000ee8000c1e1500 */
[----:B----4-:R1:W-:Y:S04]  /*3eb10*/  STL [R1+0x2ac0], R5 ;  /* 0x002ac00501007387 */ /* 0x0103e80000100800 */
[----:B------:R-:W-:Y:S04]  /*3eb20*/  STL [R1+0x2ac4], R6 ;  /* 0x002ac40601007387 */ /* 0x000fe80000100800 */
[----:B------:R4:W-:Y:S04]  /*3eb30*/  STL [R1+0xaf0], R18 ;  /* 0x000af01201007387 */ /* 0x0009e80000100800 */
[----:B------:R4:W-:Y:S04]  /*3eb40*/  STL [R1+0xae8], R8 ;  /* 0x000ae80801007387 */ /* 0x0009e80000100800 */
[----:B------:R4:W-:Y:S04]  /*3eb50*/  STL [R1+0xa98], R10 ;  /* 0x000a980a01007387 */ /* 0x0009e80000100800 */
[----:B------:R-:W3:Y:S01]  /*3eb60*/  LDL.64 R26, [R1+0xa88] ;  /* 0x000a8800011a7983 */ /* 0x000ee20000100a00 */
[----:B0-----:R-:W0:Y:S03]  /*3eb70*/  LDC R15, c[0x0][0x268] ;  /* 0x00009a00ff0f7b82 */ /* 0x001e260000000800 */
[----:B-1----:R-:W2:Y:S04]  /*3eb80*/  LDL.64 R4, [R1+0xa78] ;  /* 0x000a780001047983 */ /* 0x002ea80000100a00 */
[----:B----4-:R-:W4:Y:S04]  /*3eb90*/  LDL.64 R18, [R1+0xa88] ;  /* 0x000a880001127983 */ /* 0x010f280000100a00 */
[----:B------:R-:W3:Y:S04]  /*3eba0*/  LDL.64 R8, [R1+0xa78] ;  /* 0x000a780001087983 */ /* 0x000ee80000100a00 */
[----:B------:R-:W3:Y:S04]  /*3ebb0*/  LDL.64 R10, [R1+0xa80] ;  /* 0x000a8000010a7983 */ /* 0x000ee80000100a00 */
[----:B------:R-:W3:Y:S01]  /*3ebc0*/  LDL.64 R6, [R1+0xa80] ;  /* 0x000a800001067983 */ /* 0x000ee20000100a00 */
[----:B------:R-:W-:Y:S01]  /*3ebd0*/  FADD R14, -R3, R0 ;  /* 0x00000000030e7221 */ /* 0x000fe20000000100 */
[----:B------:R-:W1:Y:S01]  /*3ebe0*/  S2R R23, SR_TID.X ;  /* 0x0000000000177919 */ /* 0x000e620000002100 */
[----:B--2---:R-:W2:Y:S01]  /*3ebf0*/  LDC R4, c[0x0][0x268] ;  /* 0x00009a00ff047b82 */ /* 0x004ea20000000800 */
[----:B----4-:R-:W4:Y:S04]  /*3ec00*/  LDL.64 R18, [R1+0xa90] ;  /* 0x000a900001127983 */ /* 0x010f280000100a00 */
[----:B----4-:R-:W4:Y:S04]  /*3ec10*/  LDL.64 R18, [R1+0xa90] ;  /* 0x000a900001127983 */ /* 0x010f280000100a00 */
[----:B------:R-:W-:Y:S04]  /*3ec20*/  STL [R1+0x2aa8], R20 ;  /* 0x002aa81401007387 */ /* 0x000fe80000100800 */
[----:B---3--:R-:W-:Y:S04]  /*3ec30*/  STL [R1+0x2a6c], R22 ;  /* 0x002a6c1601007387 */ /* 0x008fe80000100800 */
[----:B------:R-:W-:Y:S01]  /*3ec40*/  STL [R1+0x2acc], R16 ;  /* 0x002acc1001007387 */ /* 0x000fe20000100800 */
[----:B----4-:R-:W-:-:S04]  /*3ec50*/  IMAD R18, R25, 0x3f8, R28 ;  /* 0x000003f819127824 */ /* 0x010fc800078e021c */
[----:B------:R-:W-:Y:S01]  /*3ec60*/  IMAD.WIDE R12, R2, 0x2, R18 ;  /* 0x00000002020c7825 */ /* 0x000fe200078e0212 */
[----:B------:R3:W-:Y:S03]  /*3ec70*/  STL [R1+0xa90], R18 ;  /* 0x000a901201007387 */ /* 0x0007e60000100800 */
[--C-:B---3--:R-:W-:Y:S02]  /*3ec80*/  IMAD R18, R24, 0x3fa, R28.reuse ;  /* 0x000003fa18127824 */ /* 0x108fe400078e021c */
[----:B------:R3:W4:Y:S01]  /*3ec90*/  LDG.E.U16 R24, desc[UR10][R12.64] ;  /* 0x0000000a0c187981 */ /* 0x000722000c1e1500 */
[----:B------:R-:W-:Y:S02]  /*3eca0*/  MOV R19, R27 ;  /* 0x0000001b00137202 */ /* 0x000fe40000000f00 */
[----:B------:R-:W-:Y:S01]  /*3ecb0*/  MOV R7, R11 ;  /* 0x0000000b00077202 */ /* 0x000fe20000000f00 */
[----:B------:R-:W-:Y:S01]  /*3ecc0*/  FMUL R14, R14, 1.4426950216293334961 ;  /* 0x3fb8aa3b0e0e7820 */ /* 0x000fe20000400000 */
[----:B--2---:R-:W-:-:S02]  /*3ecd0*/  IMAD R6, R4, 0x3fc, R28 ;  /* 0x000003fc04067824 */ /* 0x004fc400078e021c */
[----:B------:R-:W-:Y:S02]  /*3ece0*/  IMAD.MOV.U32 R5, RZ, RZ, R9 ;  /* 0x000000ffff057224 */ /* 0x000fe400078e0009 */
[----:B0-----:R-:W-:Y:S02]  /*3ecf0*/  IMAD R4, R15, 0x3fe, R28 ;  /* 0x000003fe0f047824 */ /* 0x001fe400078e021c */
[C---:B---3--:R-:W-:Y:S01]  /*3ed00*/  IMAD.WIDE R12, R2.reuse, 0x2, R18 ;  /* 0x00000002020c7825 */ /* 0x048fe200078e0212 */
[----:B------:R0:W2:Y:S04]  /*3ed10*/  MUFU.EX2 R3, R14 ;  /* 0x0000000e00037308 */ /* 0x0000a80000000800 */
[----:B------:R3:W2:Y:S01]  /*3ed20*/  LDG.E.U16 R25, desc[UR10][R12.64] ;  /* 0x0000000a0c197981 */ /* 0x0006a2000c1e1500 */
[----:B0-----:R-:W-:-:S04]  /*3ed30*/  IMAD.WIDE R14, R2, 0x2, R4 ;  /* 0x00000002020e7825 */ /* 0x001fc800078e0204 */
[----:B---3--:R-:W-:Y:S02]  /*3ed40*/  IMAD.WIDE R12, R2, 0x2, R6 ;  /* 0x00000002020c7825 */ /* 0x008fe400078e0206 */
[----:B------:R-:W3:Y:S04]  /*3ed50*/  LDG.E.U16 R14, desc[UR10][R14.64] ;  /* 0x0000000a0e0e7981 */ /* 0x000ee8000c1e1500 */
[----:B------:R-:W3:Y:S01]  /*3ed60*/  LDG.E.U16 R12, desc[UR10][R12.64] ;  /* 0x0000000a0c0c7981 */ /* 0x000ee2000c1e1500 */
[----:B-1----:R-:W-:-:S04]  /*3ed70*/  LOP3.LUT R23, R23, 0x1c, RZ, 0xc0, !PT ;  /* 0x0000001c17177812 */ /* 0x002fc800078ec0ff */
[----:B------:R-:W-:-:S05]  /*3ed80*/  LEA R23, R23, UR6, 0x2 ;  /* 0x0000000617177c11 */ /* 0x000fca000f8e10ff */
[----:B------:R-:W0:Y:S04]  /*3ed90*/  LDS R17, [R23] ;  /* 0x0000000017117984 */ /* 0x000e280000000800 */
[----:B----4-:R-:W-:Y:S04]  /*3eda0*/  STL [R1+0x2ad0], R24 ;  /* 0x002ad01801007387 */ /* 0x010fe80000100800 */
[----:B------:R-:W-:Y:S04]  /*3edb0*/  STL [R1+0xa88], R18 ;  /* 0x000a881201007387 */ /* 0x000fe80000100800 */
[----:B------:R-:W0:Y:S04]  /*3edc0*/  LDL.LU R0, [R1+0xa74] ;  /* 0x000a740001007983 */ /* 0x000e280000300800 */
[----:B--2---:R-:W-:Y:S04]  /*3edd0*/  STL [R1+0x2ad4], R25 ;  /* 0x002ad41901007387 */ /* 0x004fe80000100800 */
[----:B------:R-:W-:Y:S04]  /*3ede0*/  STL [R1+0x2a54], R28 ;  /* 0x002a541c01007387 */ /* 0x000fe80000100800 */
[----:B------:R-:W-:Y:S04]  /*3edf0*/  STL [R1+0xa80], R6 ;  /* 0x000a800601007387 */ /* 0x000fe80000100800 */
[----:B------:R-:W-:Y:S04]  /*3ee00*/  STL [R1+0x30], R3 ;  /* 0x0000300301007387 */ /* 0x000fe80000100800 */
[----:B------:R-:W-:Y:S04]  /*3ee10*/  STL [R1+0xa78], R4 ;  /* 0x000a780401007387 */ /* 0x000fe80000100800 */
[----:B------:R-:W-:Y:S04]  /*3ee20*/  STL [R1+0x2a50], R29 ;  /* 0x002a501d01007387 */ /* 0x000fe80000100800 */
[----:B------:R-:W-:Y:S04]  /*3ee30*/  STL [R1+0x2a58], R2 ;  /* 0x002a580201007387 */ /* 0x000fe80000100800 */
[----:B---3--:R-:W-:Y:S04]  /*3ee40*/  STL [R1+0x2ab0], R12 ;  /* 0x002ab00c01007387 */ /* 0x008fe80000100800 */
[----:B------:R-:W-:Y:S01]  /*3ee50*/  STL [R1+0x2a70], R14 ;  /* 0x002a700e01007387 */ /* 0x000fe20000100800 */
[----:B------:R-:W1:Y:S01]  /*3ee60*/  S2R R19, SR_TID.X ;  /* 0x0000000000137919 */ /* 0x000e620000002100 */
[----:B0-----:R-:W-:-:S05]  /*3ee70*/  FFMA R0, R3, R0, R17 ;  /* 0x0000000003007223 */ /* 0x001fca0000000011 */
[----:B------:R-:W-:Y:S04]  /*3ee80*/  STL [R1+0xa74], R0 ;  /* 0x000a740001007387 */ /* 0x000fe80000100800 */
[----:B------:R-:W2:Y:S01]  /*3ee90*/  LDL.LU R17, [R1+0x9c8] ;  /* 0x0009c80001117983 */ /* 0x000ea20000300800 */
[----:B-1----:R-:W-:-:S04]  /*3eea0*/  LOP3.LUT R19, R19, 0x1c, RZ, 0xc0, !PT ;  /* 0x0000001c13137812 */ /* 0x002fc800078ec0ff */
[----:B------:R-:W-:-:S05]  /*3eeb0*/  LEA R13, R19, UR6, 0x2 ;  /* 0x00000006130d7c11 */ /* 0x000fca000f8e10ff */
[----:B------:R-:W0:Y:S04]  /*3eec0*/  LDS R0, [R13+0x80] ;  /* 0x000080000d007984 */ /* 0x000e280000000800 */
[----:B--2---:R-:W-:Y:S04]  /*3eed0*/  STL [R1+0x2b38], R17 ;  /* 0x002b381101007387 */ /* 0x004fe80000100800 */
[----:B0-----:R0:W-:Y:S04]  /*3eee0*/  STL [R1+0x9e4], R0 ;  /* 0x0009e40001007387 */ /* 0x0011e80000100800 */
[----:B------:R-:W2:Y:S04]  /*3eef0*/  LDL.LU R14, [R1+0x98] ;  /* 0x00009800010e7983 */ /* 0x000ea80000300800 */
        /* <DEDUP_REMOVED lines=17> */
[----:B0-----:R-:W4:Y:S04]  /*3f010*/  LDL.LU R0, [R1+0x77c] ;  /* 0x00077c0001007983 */ /* 0x001f280000300800 */
[----:B------:R-:W4:Y:S04]  /*3f020*/  LDL.LU R3, [R1+0x75c] ;  /* 0x00075c0001037983 */ /* 0x000f280000300800 */
[----:B------:R-:W4:Y:S04]  /*3f030*/  LDL.LU R7, [R1+0x73c] ;  /* 0x00073c0001077983 */ /* 0x000f280000300800 */
[----:B------:R-:W4:Y:S04]  /*3f040*/  LDL.LU R8, [R1+0x52c] ;  /* 0x00052c0001087983 */ /* 0x000f280000300800 */
[----:B------:R-:W2:Y:S04]  /*3f050*/  LDL.LU R9, [R1+0x50c] ;  /* 0x00050c0001097983 */ /* 0x000ea80000300800 */
[----:B------:R-:W0:Y:S04]  /*3f060*/  LDS R17, [R13+0x100] ;  /* 0x000100000d117984 */ /* 0x000e280000000800 */
[----:B------:R-:W1:Y:S04]  /*3f070*/  LDS R13, [R13+0x180] ;  /* 0x000180000d0d7984 */ /* 0x000e680000000800 */
[----:B------:R-:W3:Y:S04]  /*3f080*/  LDL.LU R10, [R1+0x4ec] ;  /* 0x0004ec00010a7983 */ /* 0x000ee80000300800 */
[----:B------:R-:W4:Y:S04]  /*3f090*/  LDL.LU R11, [R1+0x4bc] ;  /* 0x0004bc00010b7983 */ /* 0x000f280000300800 */
[----:B------:R-:W4:Y:S04]  /*3f0a0*/  LDL.LU R18, [R1+0x470] ;  /* 0x0004700001127983 */ /* 0x000f280000300800 */
[----:B------:R-:W4:Y:S01]  /*3f0b0*/  LDL.LU R19, [R1+0x44c] ;  /* 0x00044c0001137983 */ /* 0x000f220000300800 */
[----:B------:R-:W-:Y:S06]  /*3f0c0*/  BAR.SYNC.DEFER_BLOCKING 0x0 ;  /* 0x0000000000007b1d */ /* 0x000fec0000010000 */
[----:B0-----:R0:W-:Y:S04]  /*3f0d0*/  STL [R1+0x9e0], R17 ;  /* 0x0009e01101007387 */ /* 0x0011e80000100800 */
[----:B0-----:R-:W4:Y:S04]  /*3f0e0*/  LDL.LU R17, [R1+0x2b38] ;  /* 0x002b380001117983 */ /* 0x001f280000300800 */
[----:B-1----:R0:W-:Y:S02]  /*3f0f0*/  STL [R1+0x9dc], R13 ;  /* 0x0009dc0d01007387 */ /* 0x0021e40000100800 */
[----:B0-----:R-:W0:Y:S02]  /*3f100*/  S2R R13, SR_TID.X ;  /* 0x00000000000d7919 */ /* 0x001e240000002100 */
[----:B0-----:R-:W-:-:S04]  /*3f110*/  LOP3.LUT R13, R13, 0x7f, RZ, 0xc0, !PT ;  /* 0x0000007f0d0d7812 */ /* 0x001fc800078ec0ff */
[----:B------:R-:W-:-:S05]  /*3f120*/  SHF.L.U32 R13, R13, 0x1, RZ ;  /* 0x000000010d0d7819 */ /* 0x000fca00000006ff */
        /* <DEDUP_REMOVED lines=36> */
[----:B------:R1:W-:Y:S04]  /*3f370*/  STS.U16 [R13+UR6+0x5800], R20 ;  /* 0x005800140d007988 */ /* 0x0003e80008000406 */
[----:B------:R1:W-:Y:S04]  /*3f380*/  STS.U16 [R13+UR6+0x6000], R6 ;  /* 0x006000060d007988 */ /* 0x0003e80008000406 */
[----:B------:R1:W-:Y:S04]  /*3f390*/  STS.U16 [R13+UR6+0x6800], R5 ;  /* 0x006800050d007988 */ /* 0x0003e80008000406 */
[----:B------:R1:W-:Y:S04]  /*3f3a0*/  STS.U16 [R13+UR6+0x7000], R4 ;  /* 0x007000040d007988 */ /* 0x0003e80008000406 */
[----:B0-----:R-:W4:Y:S04]  /*3f3b0*/  LDL.LU R16, [R1+0x1e8] ;  /* 0x0001e80001107983 */ /* 0x001f280000300800 */
[----:B-1----:R-:W4:Y:S04]  /*3f3c0*/  LDL.LU R22, [R1+0x1c8] ;  /* 0x0001c80001167983 */ /* 0x002f280000300800 */
        /* <DEDUP_REMOVED lines=32> */
[----:B0-----:R-:W2:Y:S04]  /*3f5d0*/  LDL.LU R9, [R1+0x2b28] ;  /* 0x002b280001097983 */ /* 0x001ea80000300800 */
[----:B------:R-:W3:Y:S04]  /*3f5e0*/  LDL.LU R10, [R1+0x2b24] ;  /* 0x002b2400010a7983 */ /* 0x000ee80000300800 */
[----:B------:R-:W4:Y:S04]  /*3f5f0*/  LDL.LU R11, [R1+0x2b20] ;  /* 0x002b2000010b7983 */ /* 0x000f280000300800 */
[----:B------:R-:W3:Y:S04]  /*3f600*/  LDL.LU R18, [R1+0x2b1c] ;  /* 0x002b1c0001127983 */ /* 0x000ee80000300800 */
[----:B------:R-:W4:Y:S04]  /*3f610*/  LDL.LU R19, [R1+0x2b18] ;  /* 0x002b180001137983 */ /* 0x000f280000300800 */
[----:B------:R-:W2:Y:S04]  /*3f620*/  LDL.LU R0, [R1+0x8f0] ;  /* 0x0008f00001007983 */ /* 0x000ea80000300800 */
[----:B--2---:R0:W-:Y:S04]  /*3f630*/  STL [R1+0x2b10], R0 ;  /* 0x002b100001007387 */ /* 0x0041e80000100800 */
[----:B0-----:R-:W2:Y:S04]  /*3f640*/  LDL.LU R0, [R1+0x9a8] ;  /* 0x0009a80001007983 */ /* 0x001ea80000300800 */
        /* <DEDUP_REMOVED lines=28> */
[----:B------:R-:W2:Y:S04]  /*3f810*/  LDL.LU R6, [R1+0x758] ;  /* 0x0007580001067983 */ /* 0x000ea80000300800 */
[----:B------:R1:W-:Y:S04]  /*3f820*/  STS.U16 [R13+UR6+0x19000], R4 ;  /* 0x019000040d007988 */ /* 0x0003e80008000406 */
[----:B------:R3:W-:Y:S04]  /*3f830*/  STS.U16 [R13+UR6+0x19800], R21 ;  /* 0x019800150d007988 */ /* 0x0007e80008000406 */
[----:B------:R4:W-:Y:S04]  /*3f840*/  STS.U16 [R13+UR6+0x1a000], R23 ;  /* 0x01a000170d007988 */ /* 0x0009e80008000406 */
[----:B------:R4:W-:Y:S04]  /*3f850*/  STS.U16 [R13+UR6+0x1a800], R26 ;  /* 0x01a8001a0d007988 */ /* 0x0009e80008000406 */
[----:B------:R4:W-:Y:S04]  /*3f860*/  STS.U16 [R13+UR6+0x1b000], R27 ;  /* 0x01b0001b0d007988 */ /* 0x0009e80008000406 */
[----:B0-----:R-:W2:Y:S04]  /*3f870*/  LDL.LU R5, [R1+0x738] ;  /* 0x0007380001057983 */ /* 0x001ea80000300800 */
[----:B-1----:R-:W2:Y:S04]  /*3f880*/  LDL.LU R4, [R1+0x528] ;  /* 0x0005280001047983 */ /* 0x002ea80000300800 */
[----:B---3--:R-:W3:Y:S04]  /*3f890*/  LDL.LU R21, [R1+0x508] ;  /* 0x0005080001157983 */ /* 0x008ee80000300800 */
[----:B----4-:R-:W4:Y:S04]  /*3f8a0*/  LDL.LU R23, [R1+0x4e8] ;  /* 0x0004e80001177983 */ /* 0x010f280000300800 */
        /* <DEDUP_REMOVED lines=8> */
[----:B0-----:R-:W3:Y:S04]  /*3f930*/  LDL.LU R3, [R1+0x448] ;  /* 0x0004480001037983 */ /* 0x001ee80000300800 */
[----:B-1----:R-:W4:Y:S04]  /*3f940*/  LDL.LU R7, [R1+0x428] ;  /* 0x0004280001077983 */ /* 0x002f280000300800 */
[----:B------:R-:W4:Y:S01]  /*3f950*/  LDL.LU R8, [R1+0x408] ;  /* 0x0004080001087983 */ /* 0x000f220000300800 */
[----:B------:R-:W-:-:S03]  /*3f960*/  LOP3.LUT R9, R13, 0x10, RZ, 0x3c, !PT ;  /* 0x000000100d097812 */ /* 0x000fc600078e3cff */
[----:B------:R-:W4:Y:S04]  /*3f970*/  LDL.LU R19, [R1+0x910] ;  /* 0x0009100001137983 */ /* 0x000f280000300800 */
[----:B------:R-:W4:Y:S04]  /*3f980*/  LDL.LU R18, [R1+0x930] ;  /* 0x0009300001127983 */ /* 0x000f280000300800 */
[----:B------:R0:W-:Y:S04]  /*3f990*/  STS.U16 [R13+UR6+0x1e800], R11 ;  /* 0x01e8000b0d007988 */ /* 0x0001e80008000406 */
[----:B------:R1:W-:Y:S04]  /*3f9a0*/  STS.U16 [R13+UR6+0x1f000], R10 ;  /* 0x01f0000a0d007988 */ /* 0x0003e80008000406 */
[----:B0-----:R-:W4:Y:S04]  /*3f9b0*/  LDL.LU R11, [R1+0x950] ;  /* 0x00095000010b7983 */ /* 0x001f280000300800 */
[----:B-1----:R-:W4:Y:S04]  /*3f9c0*/  LDL.LU R10, [R1+0x96c] ;  /* 0x00096c00010a7983 */ /* 0x002f280000300800 */
[----:B------:R-:W4:Y:S04]  /*3f9d0*/  LDL.LU R13, [R1+0x98c] ;  /* 0x00098c00010d7983 */ /* 0x000f280000300800 */
[----:B--2---:R0:W-:Y:S04]  /*3f9e0*/  STS.U16 [R9+UR6+0x100], R0 ;  /* 0x0001000009007988 */ /* 0x0041e80008000406 */
[----:B0-----:R-:W2:Y:S04]  /*3f9f0*/  LDL.LU R0, [R1+0x2b14] ;  /* 0x002b140001007983 */ /* 0x001ea80000300800 */
[----:B--2---:R0:W-:Y:S04]  /*3fa00*/  STS.U16 [R9+UR6+0x900], R0 ;  /* 0x0009000009007988 */ /* 0x0041e80008000406 */
[----:B0-----:R-:W2:Y:S04]  /*3fa10*/  LDL.LU R0, [R1+0x2b10] ;  /* 0x002b100001007983 */ /* 0x001ea80000300800 */
[----:B---3--:R-:W-:Y:S04]  /*3fa20*/  STS.U16 [R9+UR6+0xd900], R3 ;  /* 0x00d9000309007988 */ /* 0x008fe80008000406 */
[----:B--2---:R0:W-:Y:S04]  /*3fa30*/  STS.U16 [R9+UR6+0x3900], R0 ;  /* 0x0039000009007988 */ /* 0x0041e80008000406 */
[----:B0-----:R-:W2:Y:S04]  /*3fa40*/  LDL.LU R0, [R1+0x3e8] ;  /* 0x0003e80001007983 */ /* 0x001ea80000300800 */
[----:B------:R-:W3:Y:S04]  /*3fa50*/  LDL.LU R3, [R1+0x3a0] ;  /* 0x0003a00001037983 */ /* 0x000ee80000300800 */
[----:B---3--:R0:W-:Y:S04]  /*3fa60*/  STL [R1+0x2b08], R3 ;  /* 0x002b080301007387 */ /* 0x0081e80000100800 */
[----:B0-----:R-:W3:Y:S04]  /*3fa70*/  LDL.LU R3, [R1+0x78] ;  /* 0x0000780001037983 */ /* 0x001ee80000300800 */
        /* <DEDUP_REMOVED lines=13> */
[----:B---3--:R0:W-:Y:S04]  /*3fb50*/  STL [R1+0x2b0c], R3 ;  /* 0x002b0c0301007387 */ /* 0x0081e80000100800 */
[----:B0-----:R-:W3:Y:S04]  /*3fb60*/  LDL.LU R3, [R1+0x3c8] ;  /* 0x0003c80001037983 */ /* 0x001ee80000300800 */
        /* <DEDUP_REMOVED lines=21> */
[----:B--2---:R-:W2:Y:S04]  /*3fcc0*/  LDL.LU R24, [R1+0x17c] ;  /* 0x00017c0001187983 */ /* 0x004ea80000300800 */
        /* <DEDUP_REMOVED lines=11> */
[----:B------:R-:W2:Y:S04]  /*3fd80*/  LDL.LU R4, [R1+0x100] ;  /* 0x0001000001047983 */ /* 0x000ea80000300800 */
[----:B------:R-:W2:Y:S04]  /*3fd90*/  LDL.LU R21, [R1+0xe4] ;  /* 0x0000e40001157983 */ /* 0x000ea80000300800 */
[----:B------:R-:W2:Y:S04]  /*3fda0*/  LDL.LU R23, [R1+0xc4] ;  /* 0x0000c40001177983 */ /* 0x000ea80000300800 */
[----:B------:R0:W-:Y:S04]  /*3fdb0*/  STS.U16 [R9+UR6+0xd100], R27 ;  /* 0x00d1001b09007988 */ /* 0x0001e80008000406 */
[----:B------:R-:W2:Y:S04]  /*3fdc0*/  LDL.LU R26, [R1+0x9c] ;  /* 0x00009c00011a7983 */ /* 0x000ea80000300800 */
[----:B------:R1:W-:Y:S04]  /*3fdd0*/  STS.U16 [R9+UR6+0xf100], R0 ;  /* 0x00f1000009007988 */ /* 0x0003e80008000406 */
[----:B0-----:R-:W2:Y:S04]  /*3fde0*/  LDL.LU R27, [R1+0x60] ;  /* 0x00006000011b7983 */ /* 0x001ea80000300800 */
[----:B-1----:R-:W2:Y:S04]  /*3fdf0*/  LDL.LU R0, [R1+0x2c] ;  /* 0x00002c0001007983 */ /* 0x002ea80000300800 */
[----:B---3--:R0:W-:Y:S04]  /*3fe00*/  STS.U16 [R9+UR6+0xf900], R3 ;  /* 0x00f9000309007988 */ /* 0x0081e80008000406 */
[----:B0-----:R-:W3:Y:S04]  /*3fe10*/  LDL.LU R3, [R1+0x2b0c] ;  /* 0x002b0c0001037983 */ /* 0x001ee80000300800 */
[----:B---3--:R0:W-:Y:S04]  /*3fe20*/  STS.U16 [R9+UR6+0x10100], R3 ;  /* 0x0101000309007988 */ /* 0x0081e80008000406 */
[----:B0-----:R-:W3:Y:S04]  /*3fe30*/  LDL.LU R3, [R1+0x2b08] ;  /* 0x002b080001037983 */ /* 0x001ee80000300800 */
[----:B----4-:R-:W-:Y:S04]  /*3fe40*/  STS.U16 [R9+UR6+0x11100], R7 ;  /* 0x0111000709007988 */ /* 0x010fe80008000406 */
[----:B------:R-:W-:Y:S04]  /*3fe50*/  STS.U16 [R9+UR6+0x11900], R8 ;  /* 0x0119000809007988 */ /* 0x000fe80008000406 */
[----:B------:R0:W-:Y:S02]  /*3fe60*/  STS.U16 [R9+UR6+0x12100], R10 ;  /* 0x0121000a09007988 */ /* 0x0001e40008000406 */
[----:B0-----:R-:W0:Y:S02]  /*3fe70*/  S2R R10, SR_TID.X ;  /* 0x00000000000a7919 */ /* 0x001e240000002100 */
[----:B---3--:R1:W-:Y:S04]  /*3fe80*/  STS.U16 [R9+UR6+0x10900], R3 ;  /* 0x0109000309007988 */ /* 0x0083e80008000406 */
[----:B-1----:R-:W3:Y:S04]  /*3fe90*/  LDL.LU R3, [R1+0x2b04] ;  /* 0x002b040001037983 */ /* 0x002ee80000300800 */
[----:B------:R-:W4:Y:S04]  /*3fea0*/  LDL.LU R7, [R1+0x2b00] ;  /* 0x002b000001077983 */ /* 0x000f280000300800 */
[----:B------:R-:W3:Y:S04]  /*3feb0*/  LDL.LU R8, [R1+0x2afc] ;  /* 0x002afc0001087983 */ /* 0x000ee80000300800 */
[----:B------:R0:W-:Y:S04]  /*3fec0*/  STS.U16 [R9+UR6+0x13100], R11 ;  /* 0x0131000b09007988 */ /* 0x0001e80008000406 */
[----:B------:R-:W-:Y:S04]  /*3fed0*/  STS.U16 [R9+UR6+0x12900], R13 ;  /* 0x0129000d09007988 */ /* 0x000fe80008000406 */
[----:B------:R-:W-:Y:S04]  /*3fee0*/  STS.U16 [R9+UR6+0x13900], R18 ;  /* 0x0139001209007988 */ /* 0x000fe80008000406 */
[----:B------:R-:W-:Y:S04]  /*3fef0*/  STS.U16 [R9+UR6+0x14100], R19 ;  /* 0x0141001309007988 */ /* 0x000fe80008000406 */
[----:B------:R-:W-:Y:S04]  /*3ff00*/  STS.U16 [R9+UR6+0x14900], R17 ;  /* 0x0149001109007988 */ /* 0x000fe80008000406 */
[----:B------:R-:W-:Y:S01]  /*3ff10*/  STS.U16 [R9+UR6+0x15100], R14 ;  /* 0x0151000e09007988 */ /* 0x000fe20008000406 */
[----:B0-----:R-:W-:-:S03]  /*3ff20*/  LOP3.LUT R11, R10, 0x60, RZ, 0xc0, !PT ;  /* 0x000000600a0b7812 */ /* 0x001fc600078ec0ff */
[----:B------:R0:W-:Y:S04]  /*3ff30*/  STS.U16 [R9+UR6+0x15900], R15 ;  /* 0x0159000f09007988 */ /* 0x0001e80008000406 */
[----:B------:R-:W-:Y:S04]  /*3ff40*/  STS.U16 [R9+UR6+0x16100], R12 ;  /* 0x0161000c09007988 */ /* 0x000fe80008000406 */
[----:B------:R-:W-:Y:S04]  /*3ff50*/  STS.U16 [R9+UR6+0x16900], R2 ;  /* 0x0169000209007988 */ /* 0x000fe80008000406 */
[----:B------:R-:W-:Y:S04]  /*3ff60*/  STS.U16 [R9+UR6+0x17100], R29 ;  /* 0x0171001d09007988 */ /* 0x000fe80008000406 */
[----:B------:R-:W-:Y:S04]  /*3ff70*/  STS.U16 [R9+UR6+0x17900], R28 ;  /* 0x0179001c09007988 */ /* 0x000fe80008000406 */
[----:B------:R-:W-:Y:S04]  /*3ff80*/  STS.U16 [R9+UR6+0x18100], R25 ;  /* 0x0181001909007988 */ /* 0x000fe80008000406 */
[----:B--2---:R-:W-:Y:S04]  /*3ff90*/  STS.U16 [R9+UR6+0x18900], R24 ;  /* 0x0189001809007988 */ /* 0x004fe80008000406 */
        /* <DEDUP_REMOVED lines=10> */
[----:B------:R-:W-:Y:S01]  /*40040*/  STS.U16 [R9+UR6+0x1e100], R0 ;  /* 0x01e1000009007988 */ /* 0x000fe20008000406 */
[----:B0-----:R-:W-:-:S03]  /*40050*/  LOP3.LUT R15, R10, 0x10, RZ, 0xc0, !PT ;  /* 0x000000100a0f7812 */ /* 0x001fc600078ec0ff */
[----:B----4-:R0:W-:Y:S04]  /*40060*/  STS.U16 [R9+UR6+0x1f100], R7 ;  /* 0x01f1000709007988 */ /* 0x0101e80008000406 */
[----:B---3--:R-:W-:Y:S04]  /*40070*/  STS.U16 [R9+UR6+0x1f900], R3 ;  /* 0x01f9000309007988 */ /* 0x008fe80008000406 */
[----:B------:R1:W-:Y:S01]  /*40080*/  STS.U16 [R9+UR6+0x1e900], R8 ;  /* 0x01e9000809007988 */ /* 0x0003e20008000406 */
[C---:B0-----:R-:W-:Y:S02]  /*40090*/  LOP3.LUT R7, R10.reuse, 0x7, RZ, 0xc0, !PT ;  /* 0x000000070a077812 */ /* 0x041fe400078ec0ff */
[----:B-1----:R-:W-:-:S02]  /*400a0*/  SHF.L.U32 R9, R10, 0x8, RZ ;  /* 0x000000080a097819 */ /* 0x002fc400000006ff */
[C---:B------:R-:W-:Y:S01]  /*400b0*/  LEA R3, R7.reuse, R11, 0x2 ;  /* 0x0000000b07037211 */ /* 0x040fe200078e10ff */
[----:B------:R-:W-:Y:S01]  /*400c0*/  IMAD.SHL.U32 R7, R7, 0x10, RZ ;  /* 0x0000001007077824 */ /* 0x000fe200078e00ff */
[----:B------:R-:W-:-:S04]  /*400d0*/  SHF.R.U32.HI R8, RZ, 0x1, R11 ;  /* 0x00000001ff087819 */ /* 0x000fc8000001160b */
[----:B------:R-:W-:Y:S02]  /*400e0*/  LOP3.LUT R9, R7, 0xf00, R9, 0xf8, !PT ;  /* 0x00000f0007097812 */ /* 0x000fe400078ef809 */
[----:B------:R-:W-:Y:S02]  /*400f0*/  SHF.L.U32 R11, R10, 0x1, RZ ;  /* 0x000000010a0b7819 */ /* 0x000fe400000006ff */
[----:B------:R-:W-:Y:S02]  /*40100*/  LOP3.LUT R0, R9, 0x10, R10, 0x78, !PT ;  /* 0x0000001009007812 */ /* 0x000fe400078e780a */
[----:B------:R-:W2:Y:S04]  /*40110*/  LDL.LU R10, [R1+0x8ec] ;  /* 0x0008ec00010a7983 */ /* 0x000ea80000300800 */
[----:B--2---:R0:W-:Y:S04]  /*40120*/  STL [R1+0x2af0], R10 ;  /* 0x002af00a01007387 */ /* 0x0041e80000100800 */
[----:B------:R-:W-:Y:S04]  /*40130*/  STL [R1+0x460], R0 ;  /* 0x0004600001007387 */ /* 0x000fe80000100800 */
[----:B0-----:R-:W2:Y:S04]  /*40140*/  LDL.LU R10, [R1+0x9a4] ;  /* 0x0009a400010a7983 */ /* 0x001ea80000300800 */
[----:B--2---:R0:W-:Y:S04]  /*40150*/  STL [R1+0x2af4], R10 ;  /* 0x002af40a01007387 */ /* 0x0041e80000100800 */
[----:B0-----:R-:W2:Y:S01]  /*40160*/  LDL.LU R10, [R1+0x9c0] ;  /* 0x0009c000010a7983 */ /* 0x001ea20000300800 */
[----:B------:R-:W0:Y:S01]  /*40170*/  S2R R13, SR_TID.X ;  /* 0x00000000000d7919 */ /* 0x000e220000002100 */
[----:B------:R-:W-:-:S02]  /*40180*/  LOP3.LUT R7, R7, 0x30, R11, 0x78, !PT ;  /* 0x0000003007077812 */ /* 0x000fc400078e780b */
[----:B------:R-:W-:-:S04]  /*40190*/  LEA R8, R15, R8, 0x2 ;  /* 0x000000080f087211 */ /* 0x000fc800078e10ff */
[----:B------:R-:W-:Y:S01]  /*401a0*/  LOP3.LUT R15, R9, R8, RZ, 0x3c, !PT ;  /* 0x00000008090f7212 */ /* 0x000fe200078e3cff */
[----:B--2---:R1:W-:Y:S04]  /*401b0*/  STL [R1+0x2af8], R10 ;  /* 0x002af80a01007387 */ /* 0x0043e80000100800 */
[----:B-1----:R-:W2:Y:S04]  /*401c0*/  LDL.LU R10, [R1+0xa4] ;  /* 0x0000a400010a7983 */ /* 0x002ea80000300800 */
        /* <DEDUP_REMOVED lines=15> */
[----:B0-----:R-:W-:-:S03]  /*402c0*/  LOP3.LUT R13, R13, 0x7f, RZ, 0xc0, !PT ;  /* 0x0000007f0d0d7812 */ /* 0x001fc600078ec0ff */
[----:B------:R-:W4:Y:S04]  /*402d0*/  LDL.LU R5, [R1+0x504] ;  /* 0x0005040001057983 */ /* 0x000f280000300800 */
[----:B------:R-:W4:Y:S04]  /*402e0*/  LDL.LU R4, [R1+0x4e4] ;  /* 0x0004e40001047983 */ /* 0x000f280000300800 */
[----:B------:R-:W3:Y:S04]  /*402f0*/  LDL.LU R21, [R1+0x4b4] ;  /* 0x0004b40001157983 */ /* 0x000ee80000300800 */
[----:B------:R-:W4:Y:S01]  /*40300*/  LDL.LU R23, [R1+0x46c] ;  /* 0x00046c0001177983 */ /* 0x000f220000300800 */
[----:B------:R-:W-:-:S03]  /*40310*/  SHF.L.U32 R13, R13, 0x1, RZ ;  /* 0x000000010d0d7819 */ /* 0x000fc600000006ff */
[----:B------:R-:W4:Y:S04]  /*40320*/  LDL.LU R26, [R1+0x444] ;  /* 0x00044400011a7983 */ /* 0x000f280000300800 */
[----:B------:R-:W4:Y:S04]  /*40330*/  LDL.LU R27, [R1+0x424] ;  /* 0x00042400011b7983 */ /* 0x000f280000300800 */
[----:B------:R-:W3:Y:S01]  /*40340*/  LDL.LU R0, [R1+0x404] ;  /* 0x0004040001007983 */ /* 0x000ee20000300800 */
[----:B------:R-:W-:-:S03]  /*40350*/  LEA R3, R3, R7, 0x6 ;  /* 0x0000000703037211 */ /* 0x000fc600078e30ff */
[----:B------:R-:W4:Y:S04]  /*40360*/  LDL.LU R9, [R1+0x92c] ;  /* 0x00092c0001097983 */ /* 0x000f280000300800 */
[----:B------:R-:W4:Y:S01]  /*40370*/  LDL.LU R8, [R1+0x90c] ;  /* 0x00090c0001087983 */ /* 0x000f220000300800 */
[----:B------:R-:W-:-:S03]  /*40380*/  LOP3.LUT R7, R13, 0x20, RZ, 0x3c, !PT ;  /* 0x000000200d077812 */ /* 0x000fc600078e3cff */
[----:B------:R0:W-:Y:S04]  /*40390*/  STL [R1+0x2a5c], R15 ;  /* 0x002a5c0f01007387 */ /* 0x0001e80000100800 */
[----:B0-----:R-:W4:Y:S04]  /*403a0*/  LDL.LU R15, [R1+0x94c] ;  /* 0x00094c00010f7983 */ /* 0x001f280000300800 */
[----:B------:R0:W-:Y:S04]  /*403b0*/  STL [R1+0x2a60], R3 ;  /* 0x002a600301007387 */ /* 0x0001e80000100800 */
[----:B0-----:R-:W4:Y:S04]  /*403c0*/  LDL.LU R3, [R1+0x968] ;  /* 0x0009680001037983 */ /* 0x001f280000300800 */
[----:B------:R-:W4:Y:S04]  /*403d0*/  LDL.LU R13, [R1+0x988] ;  /* 0x00098800010d7983 */ /* 0x000f280000300800 */
[----:B--2---:R0:W-:Y:S04]  /*403e0*/  STS.U16 [R7+UR6+0x200], R10 ;  /* 0x0002000a07007988 */ /* 0x0041e80008000406 */
[----:B0-----:R-:W2:Y:S04]  /*403f0*/  LDL.LU R10, [R1+0x2af8] ;  /* 0x002af800010a7983 */ /* 0x001ea80000300800 */
[----:B--2---:R0:W-:Y:S04]  /*40400*/  STS.U16 [R7+UR6+0xa00], R10 ;  /* 0x000a000a07007988 */ /* 0x0041e80008000406 */
[----:B0-----:R-:W2:Y:S04]  /*40410*/  LDL.LU R10, [R1+0x2af4] ;  /* 0x002af400010a7983 */ /* 0x001ea80000300800 */
[----:B---3--:R-:W-:Y:S04]  /*40420*/  STS.U16 [R7+UR6+0xf200], R0 ;  /* 0x00f2000007007988 */ /* 0x008fe80008000406 */
[----:B------:R-:W-:Y:S04]  /*40430*/  STS.U16 [R7+UR6+0xd200], R21 ;  /* 0x00d2001507007988 */ /* 0x000fe80008000406 */
[----:B--2---:R0:W-:Y:S04]  /*40440*/  STS.U16 [R7+UR6+0x1200], R10 ;  /* 0x0012000a07007988 */ /* 0x0041e80008000406 */
[----:B0-----:R-:W2:Y:S04]  /*40450*/  LDL.LU R10, [R1+0x2af0] ;  /* 0x002af000010a7983 */ /* 0x001ea80000300800 */
[----:B------:R-:W3:Y:S04]  /*40460*/  LDL.LU R0, [R1+0x3e4] ;  /* 0x0003e40001007983 */ /* 0x000ee80000300800 */
[----:B------:R-:W4:Y:S04]  /*40470*/  LDL.LU R21, [R1+0x39c] ;  /* 0x00039c0001157983 */ /* 0x000f280000300800 */
[----:B----4-:R0:W-:Y:S04]  /*40480*/  STL [R1+0x2ae8], R21 ;  /* 0x002ae81501007387 */ /* 0x0101e80000100800 */
[----:B0-----:R-:W4:Y:S04]  /*40490*/  LDL.LU R21, [R1+0x3bc] ;  /* 0x0003bc0001157983 */ /* 0x001f280000300800 */
[----:B------:R-:W-:Y:S04]  /*404a0*/  STS.U16 [R7+UR6+0xda00], R23 ;  /* 0x00da001707007988 */ /* 0x000fe80008000406 */
        /* <DEDUP_REMOVED lines=12> */
[----:B----4-:R0:W-:Y:S04]  /*40570*/  STL [R1+0x2aec], R21 ;  /* 0x002aec1501007387 */ /* 0x0101e80000100800 */
        /* <DEDUP_REMOVED lines=22> */
[----:B---3--:R-:W3:Y:S04]  /*406e0*/  LDL.LU R28, [R1+0x19c] ;  /* 0x00019c00011c7983 */ /* 0x008ee80000300800 */
[----:B------:R-:W3:Y:S04]  /*406f0*/  LDL.LU R25, [R1+0x194] ;  /* 0x0001940001197983 */ /* 0x000ee80000300800 */
[----:B------:R-:W3:Y:S04]  /*40700*/  LDL.LU R24, [R1+0x174] ;  /* 0x0001740001187983 */ /* 0x000ee80000300800 */
[----:B------:R0:W-:Y:S04]  /*40710*/  STS.U16 [R7+UR6+0xaa00], R22 ;  /* 0x00aa001607007988 */ /* 0x0001e80008000406 */
[----:B------:R-:W3:Y:S04]  /*40720*/  LDL.LU R16, [R1+0x15c] ;  /* 0x00015c0001107983 */ /* 0x000ee80000300800 */
[----:B------:R1:W-:Y:S04]  /*40730*/  STS.U16 [R7+UR6+0xb200], R20 ;  /* 0x00b2001407007988 */ /* 0x0003e80008000406 */
[----:B------:R1:W-:Y:S04]  /*40740*/  STS.U16 [R7+UR6+0xba00], R6 ;  /* 0x00ba000607007988 */ /* 0x0003e80008000406 */
[----:B------:R1:W-:Y:S04]  /*40750*/  STS.U16 [R7+UR6+0xc200], R5 ;  /* 0x00c2000507007988 */ /* 0x0003e80008000406 */
[----:B------:R1:W-:Y:S04]  /*40760*/  STS.U16 [R7+UR6+0xca00], R4 ;  /* 0x00ca000407007988 */ /* 0x0003e80008000406 */
[----:B------:R1:W-:Y:S04]  /*40770*/  STS.U16 [R7+UR6+0xe200], R26 ;  /* 0x00e2001a07007988 */ /* 0x0003e80008000406 */
[----:B0-----:R-:W3:Y:S04]  /*40780*/  LDL.LU R22, [R1+0x13c] ;  /* 0x00013c0001167983 */ /* 0x001ee80000300800 */
[----:B-1----:R-:W3:Y:S04]  /*40790*/  LDL.LU R20, [R1+0x11c] ;  /* 0x00011c0001147983 */ /* 0x002ee80000300800 */
[----:B------:R-:W3:Y:S04]  /*407a0*/  LDL.LU R6, [R1+0xfc] ;  /* 0x0000fc0001067983 */ /* 0x000ee80000300800 */
[----:B------:R-:W3:Y:S04]  /*407b0*/  LDL.LU R5, [R1+0xdc] ;  /* 0x0000dc0001057983 */ /* 0x000ee80000300800 */
[----:B------:R-:W3:Y:S04]  /*407c0*/  LDL.LU R4, [R1+0xbc] ;  /* 0x0000bc0001047983 */ /* 0x000ee80000300800 */
[----:B------:R0:W-:Y:S04]  /*407d0*/  STS.U16 [R7+UR6+0xea00], R27 ;  /* 0x00ea001b07007988 */ /* 0x0001e80008000406 */
[----:B------:R-:W3:Y:S04]  /*407e0*/  LDL.LU R26, [R1+0x68] ;  /* 0x00006800011a7983 */ /* 0x000ee80000300800 */
[----:B------:R1:W-:Y:S04]  /*407f0*/  STS.U16 [R7+UR6+0xfa00], R0 ;  /* 0x00fa000007007988 */ /* 0x0003e80008000406 */
[----:B0-----:R-:W3:Y:S04]  /*40800*/  LDL.LU R27, [R1+0x38] ;  /* 0x00003800011b7983 */ /* 0x001ee80000300800 */
[----:B-1----:R-:W3:Y:S04]  /*40810*/  LDL.LU R0, [R1+0xc] ;  /* 0x00000c0001007983 */ /* 0x002ee80000300800 */
[----:B--2---:R0:W-:Y:S04]  /*40820*/  STS.U16 [R7+UR6+0x10200], R21 ;  /* 0x0102001507007988 */ /* 0x0041e80008000406 */
[----:B0-----:R-:W2:Y:S04]  /*40830*/  LDL.LU R21, [R1+0x2aec] ;  /* 0x002aec0001157983 */ /* 0x001ea80000300800 */
[----:B----4-:R0:W-:Y:S02]  /*40840*/  STS.U16 [R7+UR6+0x12200], R13 ;  /* 0x0122000d07007988 */ /* 0x0101e40008000406 */
[----:B0-----:R-:W0:Y:S02]  /*40850*/  S2R R13, SR_TID.X ;  /* 0x00000000000d7919 */ /* 0x001e240000002100 */
[----:B--2---:R1:W-:Y:S04]  /*40860*/  STS.U16 [R7+UR6+0x10a00], R21 ;  /* 0x010a001507007988 */ /* 0x0043e80008000406 */
[----:B-1----:R-:W2:Y:S01]  /*40870*/  LDL.LU R21, [R1+0x2ae8] ;  /* 0x002ae80001157983 */ /* 0x002ea20000300800 */
[----:B0-----:R-:W-:-:S04]  /*40880*/  LOP3.LUT R13, R13, 0x7f, RZ, 0xc0, !PT ;  /* 0x0000007f0d0d7812 */ /* 0x001fc800078ec0ff */
[----:B------:R-:W-:Y:S01]  /*40890*/  SHF.L.U32 R13, R13, 0x1, RZ ;  /* 0x000000010d0d7819 */ /* 0x000fe200000006ff */
[----:B------:R-:W-:Y:S04]  /*408a0*/  STS.U16 [R7+UR6+0x11a00], R23 ;  /* 0x011a001707007988 */ /* 0x000fe80008000406 */
[----:B------:R0:W-:Y:S02]  /*408b0*/  STS.U16 [R7+UR6+0x14200], R8 ;  /* 0x0142000807007988 */ /* 0x0001e40008000406 */
[----:B0-----:R-:W-:Y:S02]  /*408c0*/  LOP3.LUT R8, R13, 0x30, RZ, 0x3c, !PT ;  /* 0x000000300d087812 */ /* 0x001fe400078e3cff */
[----:B--2---:R0:W-:Y:S04]  /*408d0*/  STS.U16 [R7+UR6+0x11200], R21 ;  /* 0x0112001507007988 */ /* 0x0041e80008000406 */
[----:B0-----:R-:W2:Y:S04]  /*408e0*/  LDL.LU R21, [R1+0x2ae4] ;  /* 0x002ae40001157983 */ /* 0x001ea80000300800 */
[----:B------:R-:W4:Y:S04]  /*408f0*/  LDL.LU R23, [R1+0x2ae0] ;  /* 0x002ae00001177983 */ /* 0x000f280000300800 */
        /* <DEDUP_REMOVED lines=37> */
[----:B----4-:R-:W4:Y:S04]  /*40b50*/  LDL.LU R25, [R1+0x770] ;  /* 0x0007700001197983 */ /* 0x010f280000300800 */
        /* <DEDUP_REMOVED lines=14> */
[----:B------:R-:W4:Y:S04]  /*40c40*/  LDL.LU R23, [R1+0x984] ;  /* 0x0009840001177983 */ /* 0x000f280000300800 */
[----:B------:R0:W-:Y:S04]  /*40c50*/  STS.U16 [R7+UR6+0x1fa00], R21 ;  /* 0x01fa001507007988 */ /* 0x0001e80008000406 */
[----:B0-----:R-:W4:Y:S04]  /*40c60*/  LDL.LU R21, [R1+0x9bc] ;  /* 0x0009bc0001157983 */ /* 0x001f280000300800 */
[----:B------:R-:W4:Y:S04]  /*40c70*/  LDL.LU R7, [R1+0x9a0] ;  /* 0x0009a00001077983 */ /* 0x000f280000300800 */
[----:B--2---:R0:W-:Y:S04]  /*40c80*/  STS.U16 [R8+UR6+0x300], R13 ;  /* 0x0003000d08007988 */ /* 0x0041e80008000406 */
[----:B0-----:R-:W2:Y:S04]  /*40c90*/  LDL.LU R13, [R1+0x2adc] ;  /* 0x002adc00010d7983 */ /* 0x001ea80000300800 */
[----:B---3--:R-:W-:Y:S04]  /*40ca0*/  STS.U16 [R8+UR6+0x2b00], R3 ;  /* 0x002b000308007988 */ /* 0x008fe80008000406 */
[----:B------:R-:W-:Y:S04]  /*40cb0*/  STS.U16 [R8+UR6+0x3300], R15 ;  /* 0x0033000f08007988 */ /* 0x000fe80008000406 */
[----:B----4-:R-:W-:Y:S04]  /*40cc0*/  STS.U16 [R8+UR6+0x1b00], R23 ;  /* 0x001b001708007988 */ /* 0x010fe80008000406 */
[----:B------:R-:W-:Y:S04]  /*40cd0*/  STS.U16 [R8+UR6+0xb00], R21 ;  /* 0x000b001508007988 */ /* 0x000fe80008000406 */
[----:B------:R-:W-:Y:S04]  /*40ce0*/  STS.U16 [R8+UR6+0x1300], R7 ;  /* 0x0013000708007988 */ /* 0x000fe80008000406 */
[----:B--2---:R-:W-:Y:S04]  /*40cf0*/  STS.U16 [R8+UR6+0x2300], R13 ;  /* 0x0023000d08007988 */ /* 0x004fe80008000406 */
[----:B------:R-:W-:Y:S04]  /*40d00*/  STS.U16 [R8+UR6+0x3b00], R9 ;  /* 0x003b000908007988 */ /* 0x000fe80008000406 */
[----:B------:R0:W-:Y:S04]  /*40d10*/  STS.U16 [R8+UR6+0x6300], R5 ;  /* 0x0063000508007988 */ /* 0x0001e80008000406 */
[----:B------:R1:W-:Y:S04]  /*40d20*/  STS.U16 [R8+UR6+0x6b00], R27 ;  /* 0x006b001b08007988 */ /* 0x0003e80008000406 */
[----:B------:R2:W-:Y:S04]  /*40d30*/  STS.U16 [R8+UR6+0xa300], R25 ;  /* 0x00a3001908007988 */ /* 0x0005e80008000406 */
[----:B0-----:R-:W3:Y:S04]  /*40d40*/  LDL.LU R5, [R1+0x420] ;  /* 0x0004200001057983 */ /* 0x001ee80000300800 */
[----:B-1----:R-:W4:Y:S04]  /*40d50*/  LDL.LU R27, [R1+0x400] ;  /* 0x00040000011b7983 */ /* 0x002f280000300800 */
[----:B--2---:R-:W2:Y:S04]  /*40d60*/  LDL.LU R25, [R1+0x84] ;  /* 0x0000840001197983 */ /* 0x004ea80000300800 */
        /* <DEDUP_REMOVED lines=39> */
[----:B------:R-:W3:Y:S04]  /*40fe0*/  LDL.LU R28, [R1+0x138] ;  /* 0x00013800011c7983 */ /* 0x000ee80000300800 */
[----:B------:R0:W-:Y:S04]  /*40ff0*/  STS.U16 [R8+UR6+0xc300], R20 ;  /* 0x00c3001408007988 */ /* 0x0001e80008000406 */
[----:B------:R-:W3:Y:S04]  /*41000*/  LDL.LU R22, [R1+0x118] ;  /* 0x0001180001167983 */ /* 0x000ee80000300800 */
[----:B------:R1:W-:Y:S04]  /*41010*/  STS.U16 [R8+UR6+0xcb00], R6 ;  /* 0x00cb000608007988 */ /* 0x0003e80008000406 */
[----:B------:R1:W-:Y:S04]  /*41020*/  STS.U16 [R8+UR6+0xeb00], R5 ;  /* 0x00eb000508007988 */ /* 0x0003e80008000406 */
[----:B------:R1:W-:Y:S04]  /*41030*/  STS.U16 [R8+UR6+0xf300], R27 ;  /* 0x00f3001b08007988 */ /* 0x0003e80008000406 */
[----:B0-----:R-:W3:Y:S04]  /*41040*/  LDL.LU R20, [R1+0xf8] ;  /* 0x0000f80001147983 */ /* 0x001ee80000300800 */
[----:B-1----:R-:W3:Y:S04]  /*41050*/  LDL.LU R6, [R1+0xd8] ;  /* 0x0000d80001067983 */ /* 0x002ee80000300800 */
[----:B------:R-:W3:Y:S04]  /*41060*/  LDL.LU R5, [R1+0xb8] ;  /* 0x0000b80001057983 */ /* 0x000ee80000300800 */
[----:B------:R-:W3:Y:S04]  /*41070*/  LDL.LU R27, [R1+0x5c] ;  /* 0x00005c00011b7983 */ /* 0x000ee80000300800 */
[----:B--2---:R0:W-:Y:S04]  /*41080*/  STS.U16 [R8+UR6+0xfb00], R25 ;  /* 0x00fb001908007988 */ /* 0x0041e80008000406 */
        /* <DEDUP_REMOVED lines=15> */
[----:B---3--:R-:W-:Y:S04]  /*41180*/  STS.U16 [R8+UR6+0x1b300], R28 ;  /* 0x01b3001c08007988 */ /* 0x008fe80008000406 */
[----:B------:R-:W-:Y:S04]  /*41190*/  STS.U16 [R8+UR6+0x1db00], R27 ;  /* 0x01db001b08007988 */ /* 0x000fe80008000406 */
[----:B------:R0:W-:Y:S02]  /*411a0*/  STS.U16 [R8+UR6+0x12300], R13 ;  /* 0x0123000d08007988 */ /* 0x0001e40008000406 */
[----:B0-----:R-:W0:Y:S02]  /*411b0*/  S2R R13, SR_TID.X ;  /* 0x00000000000d7919 */ /* 0x001e240000002100 */
[----:B--2---:R1:W-:Y:S04]  /*411c0*/  STS.U16 [R8+UR6+0x10300], R25 ;  /* 0x0103001908007988 */ /* 0x0043e80008000406 */
[----:B-1----:R-:W2:Y:S04]  /*411d0*/  LDL.LU R25, [R1+0x2ad4] ;  /* 0x002ad40001197983 */ /* 0x002ea80000300800 */
[----:B------:R-:W3:Y:S04]  /*411e0*/  LDL.LU R24, [R1+0x2ad0] ;  /* 0x002ad00001187983 */ /* 0x000ee80000300800 */
[----:B------:R-:W4:Y:S04]  /*411f0*/  LDL.LU R16, [R1+0x2acc] ;  /* 0x002acc0001107983 */ /* 0x000f280000300800 */
[----:B------:R-:W2:Y:S04]  /*41200*/  LDL.LU R4, [R1+0x2ac8] ;  /* 0x002ac80001047983 */ /* 0x000ea80000300800 */
[----:B------:R-:W3:Y:S04]  /*41210*/  LDL.LU R26, [R1+0x34] ;  /* 0x00003400011a7983 */ /* 0x000ee80000300800 */
[----:B------:R-:W4:Y:S04]  /*41220*/  LDL.LU R0, [R1+0x8] ;  /* 0x0000080001007983 */ /* 0x000f280000300800 */
        /* <DEDUP_REMOVED lines=10> */
[----:B------:R-:W2:Y:S01]  /*412d0*/  LDL.LU R27, [R1+0x828] ;  /* 0x00082800011b7983 */ /* 0x000ea20000300800 */
[----:B0-----:R-:W-:-:S03]  /*412e0*/  LOP3.LUT R13, R13, 0x7f, RZ, 0xc0, !PT ;  /* 0x0000007f0d0d7812 */ /* 0x001fc600078ec0ff */
[----:B------:R0:W-:Y:S02]  /*412f0*/  STS.U16 [R8+UR6+0x13300], R7 ;  /* 0x0133000708007988 */ /* 0x0001e40008000406 */
[----:B------:R-:W-:Y:S02]  /*41300*/  IMAD.SHL.U32 R13, R13, 0x2, RZ ;  /* 0x000000020d0d7824 */ /* 0x000fe400078e00ff */
[----:B------:R1:W-:Y:S04]  /*41310*/  STS.U16 [R8+UR6+0x18300], R19 ;  /* 0x0183001308007988 */ /* 0x0003e80008000406 */
[----:B------:R1:W-:Y:S01]  /*41320*/  STS.U16 [R8+UR6+0x1c300], R20 ;  /* 0x01c3001408007988 */ /* 0x0003e20008000406 */
[----:B0-----:R-:W-:-:S03]  /*41330*/  LOP3.LUT R7, R13, 0x40, RZ, 0x3c, !PT ;  /* 0x000000400d077812 */ /* 0x001fc600078e3cff */
[----:B------:R-:W2:Y:S04]  /*41340*/  LDL.LU R13, [R1+0x980] ;  /* 0x00098000010d7983 */ /* 0x000ea80000300800 */
[----:B-1----:R-:W2:Y:S04]  /*41350*/  LDL.LU R19, [R1+0x808] ;  /* 0x0008080001137983 */ /* 0x002ea80000300800 */
[----:B------:R-:W2:Y:S04]  /*41360*/  LDL.LU R20, [R1+0x7e8] ;  /* 0x0007e80001147983 */ /* 0x000ea80000300800 */
[----:B------:R0:W-:Y:S04]  /*41370*/  STS.U16 [R8+UR6+0x18b00], R17 ;  /* 0x018b001108007988 */ /* 0x0001e80008000406 */
        /* <DEDUP_REMOVED lines=12> */
[----:B0-----:R-:W2:Y:S04]  /*41440*/  LDL.LU R5, [R1+0x51c] ;  /* 0x00051c0001057983 */ /* 0x001ea80000300800 */
[----:B---3--:R0:W-:Y:S04]  /*41450*/  STS.U16 [R8+UR6+0x1e300], R26 ;  /* 0x01e3001a08007988 */ /* 0x0081e80008000406 */
[----:B----4-:R1:W-:Y:S04]  /*41460*/  STS.U16 [R8+UR6+0x1eb00], R0 ;  /* 0x01eb000008007988 */ /* 0x0103e80008000406 */
[----:B--2---:R2:W-:Y:S04]  /*41470*/  STS.U16 [R8+UR6+0x1f300], R4 ;  /* 0x01f3000408007988 */ /* 0x0045e80008000406 */
[----:B------:R3:W-:Y:S04]  /*41480*/  STS.U16 [R8+UR6+0x1fb00], R16 ;  /* 0x01fb001008007988 */ /* 0x0007e80008000406 */
[----:B0-----:R-:W4:Y:S04]  /*41490*/  LDL.LU R26, [R1+0x4fc] ;  /* 0x0004fc00011a7983 */ /* 0x001f280000300800 */
[----:B-1----:R-:W4:Y:S04]  /*414a0*/  LDL.LU R0, [R1+0x4dc] ;  /* 0x0004dc0001007983 */ /* 0x002f280000300800 */
[----:B--2---:R-:W2:Y:S04]  /*414b0*/  LDL.LU R4, [R1+0x99c] ;  /* 0x00099c0001047983 */ /* 0x004ea80000300800 */
[----:B---3--:R-:W3:Y:S04]  /*414c0*/  LDL.LU R16, [R1+0xa0] ;  /* 0x0000a00001107983 */ /* 0x008ee80000300800 */
[----:B------:R-:W2:Y:S04]  /*414d0*/  LDL.LU R8, [R1+0x9b8] ;  /* 0x0009b80001087983 */ /* 0x000ea80000300800 */
[----:B------:R0:W-:Y:S04]  /*414e0*/  STS.U16 [R7+UR6+0x6400], R29 ;  /* 0x0064001d07007988 */ /* 0x0001e80008000406 */
[----:B------:R1:W-:Y:S04]  /*414f0*/  STS.U16 [R7+UR6+0x6c00], R28 ;  /* 0x006c001c07007988 */ /* 0x0003e80008000406 */
[----:B------:R1:W-:Y:S04]  /*41500*/  STS.U16 [R7+UR6+0x7400], R27 ;  /* 0x0074001b07007988 */ /* 0x0003e80008000406 */
[----:B0-----:R-:W2:Y:S04]  /*41510*/  LDL.LU R29, [R1+0x4ac] ;  /* 0x0004ac00011d7983 */ /* 0x001ea80000300800 */
[----:B-1----:R-:W2:Y:S04]  /*41520*/  LDL.LU R28, [R1+0x45c] ;  /* 0x00045c00011c7983 */ /* 0x002ea80000300800 */
[----:B------:R-:W2:Y:S04]  /*41530*/  LDL.LU R27, [R1+0x43c] ;  /* 0x00043c00011b7983 */ /* 0x000ea80000300800 */
[----:B------:R0:W-:Y:S04]  /*41540*/  STS.U16 [R7+UR6+0x8400], R20 ;  /* 0x0084001407007988 */ /* 0x0001e80008000406 */
        /* <DEDUP_REMOVED lines=14> */
[----:B------:R1:W-:Y:S04]  /*41630*/  STS.U16 [R7+UR6+0xcc00], R0 ;  /* 0x00cc000007007988 */ /* 0x0003e80008000406 */
[----:B---3--:R3:W-:Y:S04]  /*41640*/  STS.U16 [R7+UR6+0x400], R16 ;  /* 0x0004001007007988 */ /* 0x0087e80008000406 */
[----:B--2---:R2:W-:Y:S04]  /*41650*/  STS.U16 [R7+UR6+0xc00], R8 ;  /* 0x000c000807007988 */ /* 0x0045e80008000406 */
[----:B0-----:R-:W4:Y:S04]  /*41660*/  LDL.LU R26, [R1+0x3fc] ;  /* 0x0003fc00011a7983 */ /* 0x001f280000300800 */
[----:B------:R-:W4:Y:S04]  /*41670*/  LDL.LU R6, [R1+0x3dc] ;  /* 0x0003dc0001067983 */ /* 0x000f280000300800 */
[----:B------:R-:W4:Y:S04]  /*41680*/  LDL.LU R5, [R1+0x80] ;  /* 0x0000800001057983 */ /* 0x000f280000300800 */
[----:B-1----:R-:W4:Y:S04]  /*41690*/  LDL.LU R0, [R1+0x3b4] ;  /* 0x0003b40001007983 */ /* 0x002f280000300800 */
[----:B------:R-:W4:Y:S04]  /*416a0*/  LDL.LU R13, [R1+0x394] ;  /* 0x00039400010d7983 */ /* 0x000f280000300800 */
[----:B---3--:R-:W3:Y:S04]  /*416b0*/  LDL.LU R16, [R1+0x374] ;  /* 0x0003740001107983 */ /* 0x008ee80000300800 */
[----:B------:R0:W-:Y:S04]  /*416c0*/  STS.U16 [R7+UR6+0x1400], R4 ;  /* 0x0014000407007988 */ /* 0x0001e80008000406 */
[----:B--2---:R-:W2:Y:S04]  /*416d0*/  LDL.LU R8, [R1+0x354] ;  /* 0x0003540001087983 */ /* 0x004ea80000300800 */
[----:B0-----:R-:W2:Y:S04]  /*416e0*/  LDL.LU R4, [R1+0x334] ;  /* 0x0003340001047983 */ /* 0x001ea80000300800 */
[----:B------:R-:W2:Y:S04]  /*416f0*/  LDL.LU R21, [R1+0x314] ;  /* 0x0003140001157983 */ /* 0x000ea80000300800 */
[----:B------:R-:W2:Y:S04]  /*41700*/  LDL.LU R23, [R1+0x2f4] ;  /* 0x0002f40001177983 */ /* 0x000ea80000300800 */
[----:B------:R-:W2:Y:S04]  /*41710*/  LDL.LU R3, [R1+0x2d4] ;  /* 0x0002d40001037983 */ /* 0x000ea80000300800 */
[----:B------:R-:W2:Y:S04]  /*41720*/  LDL.LU R15, [R1+0x2b4] ;  /* 0x0002b400010f7983 */ /* 0x000ea80000300800 */
[----:B------:R-:W2:Y:S04]  /*41730*/  LDL.LU R9, [R1+0x294] ;  /* 0x0002940001097983 */ /* 0x000ea80000300800 */
[----:B------:R-:W3:Y:S04]  /*41740*/  LDL.LU R12, [R1+0x274] ;  /* 0x00027400010c7983 */ /* 0x000ee80000300800 */
[----:B------:R-:W2:Y:S04]  /*41750*/  LDL.LU R2, [R1+0x258] ;  /* 0x0002580001027983 */ /* 0x000ea80000300800 */
[----:B------:R-:W2:Y:S04]  /*41760*/  LDL.LU R22, [R1+0x23c] ;  /* 0x00023c0001167983 */ /* 0x000ea80000300800 */
[----:B------:R0:W-:Y:S04]  /*41770*/  STS.U16 [R7+UR6+0xe400], R27 ;  /* 0x00e4001b07007988 */ /* 0x0001e80008000406 */
[----:B------:R-:W2:Y:S04]  /*41780*/  LDL.LU R10, [R1+0x21c] ;  /* 0x00021c00010a7983 */ /* 0x000ea80000300800 */
[----:B0-----:R-:W2:Y:S04]  /*41790*/  LDL.LU R27, [R1+0x1fc] ;  /* 0x0001fc00011b7983 */ /* 0x001ea80000300800 */
        /* <DEDUP_REMOVED lines=24> */
[----:B---3--:R0:W-:Y:S04]  /*41920*/  STS.U16 [R7+UR6+0x15c00], R12 ;  /* 0x015c000c07007988 */ /* 0x0081e80008000406 */
[----:B--2---:R1:W-:Y:S04]  /*41930*/  STS.U16 [R7+UR6+0x16400], R2 ;  /* 0x0164000207007988 */ /* 0x0043e80008000406 */
[----:B------:R2:W-:Y:S04]  /*41940*/  STS.U16 [R7+UR6+0x16c00], R22 ;  /* 0x016c001607007988 */ /* 0x0005e80008000406 */
[----:B0-----:R-:W3:Y:S04]  /*41950*/  LDL.LU R12, [R1+0xd4] ;  /* 0x0000d400010c7983 */ /* 0x001ee80000300800 */
[----:B-1----:R-:W3:Y:S04]  /*41960*/  LDL.LU R2, [R1+0xb4] ;  /* 0x0000b40001027983 */ /* 0x002ee80000300800 */
[----:B--2---:R-:W2:Y:S04]  /*41970*/  LDL.LU R22, [R1+0x54] ;  /* 0x0000540001167983 */ /* 0x004ea80000300800 */
[----:B------:R0:W-:Y:S04]  /*41980*/  STS.U16 [R7+UR6+0x17c00], R27 ;  /* 0x017c001b07007988 */ /* 0x0001e80008000406 */
[----:B0-----:R-:W3:Y:S04]  /*41990*/  LDL.LU R27, [R1+0x28] ;  /* 0x00002800011b7983 */ /* 0x001ee80000300800 */
[----:B------:R0:W-:Y:S04]  /*419a0*/  STS.U16 [R7+UR6+0x11400], R13 ;  /* 0x0114000d07007988 */ /* 0x0001e80008000406 */
[----:B------:R-:W-:Y:S01]  /*419b0*/  STS.U16 [R7+UR6+0x11c00], R16 ;  /* 0x011c001007007988 */ /* 0x000fe20008000406 */
[----:B0-----:R-:W0:Y:S03]  /*419c0*/  S2R R13, SR_TID.X ;  /* 0x00000000000d7919 */ /* 0x001e260000002100 */
[----:B------:R-:W-:Y:S04]  /*419d0*/  STS.U16 [R7+UR6+0x12400], R8 ;  /* 0x0124000807007988 */ /* 0x000fe80008000406 */
[----:B------:R1:W-:Y:S04]  /*419e0*/  STS.U16 [R7+UR6+0x1bc00], R20 ;  /* 0x01bc001407007988 */ /* 0x0003e80008000406 */
[----:B------:R0:W-:Y:S04]  /*419f0*/  STS.U16 [R7+UR6+0x13400], R21 ;  /* 0x0134001507007988 */ /* 0x0001e80008000406 */
[----:B------:R0:W-:Y:S04]  /*41a00*/  STS.U16 [R7+UR6+0x13c00], R23 ;  /* 0x013c001707007988 */ /* 0x0001e80008000406 */
[----:B------:R0:W-:Y:S04]  /*41a10*/  STS.U16 [R7+UR6+0x14400], R3 ;  /* 0x0144000307007988 */ /* 0x0001e80008000406 */
[----:B------:R0:W-:Y:S04]  /*41a20*/  STS.U16 [R7+UR6+0x14c00], R15 ;  /* 0x014c000f07007988 */ /* 0x0001e80008000406 */
[----:B-1----:R-:W2:Y:S04]  /*41a30*/  LDL.LU R20, [R1+0x9d4] ;  /* 0x0009d40001147983 */ /* 0x002ea80000300800 */
[----:B------:R-:W2:Y:S04]  /*41a40*/  LDL.LU R16, [R1+0x998] ;  /* 0x0009980001107983 */ /* 0x000ea80000300800 */
[----:B------:R-:W2:Y:S04]  /*41a50*/  LDL.LU R8, [R1+0x97c] ;  /* 0x00097c0001087983 */ /* 0x000ea80000300800 */
[----:B0-----:R-:W2:Y:S04]  /*41a60*/  LDL.LU R21, [R1+0x95c] ;  /* 0x00095c0001157983 */ /* 0x001ea80000300800 */
        /* <DEDUP_REMOVED lines=18> */
[----:B-1----:R-:W2:Y:S01]  /*41b90*/  LDL.LU R28, [R1+0x804] ;  /* 0x00080400011c7983 */ /* 0x002ea20000300800 */
[----:B------:R-:W-:-:S04]  /*41ba0*/  LOP3.LUT R13, R13, 0x7f, RZ, 0xc0, !PT ;  /* 0x0000007f0d0d7812 */ /* 0x000fc800078ec0ff */
[----:B------:R-:W-:Y:S01]  /*41bb0*/  SHF.L.U32 R13, R13, 0x1, RZ ;  /* 0x000000010d0d7819 */ /* 0x000fe200000006ff */
[----:B------:R0:W-:Y:S03]  /*41bc0*/  STS.U16 [R7+UR6+0x12c00], R4 ;  /* 0x012c000407007988 */ /* 0x0001e60008000406 */
[----:B0-----:R-:W-:Y:S01]  /*41bd0*/  LOP3.LUT R4, R13, 0x50, RZ, 0x3c, !PT ;  /* 0x000000500d047812 */ /* 0x001fe200078e3cff */
[----:B----4-:R0:W-:Y:S04]  /*41be0*/  STS.U16 [R7+UR6+0x1c400], R26 ;  /* 0x01c4001a07007988 */ /* 0x0101e80008000406 */
[----:B0-----:R-:W4:Y:S04]  /*41bf0*/  LDL.LU R26, [R1+0x7e4] ;  /* 0x0007e400011a7983 */ /* 0x001f280000300800 */
[----:B------:R-:W4:Y:S04]  /*41c00*/  LDL.LU R13, [R1+0x9b4] ;  /* 0x0009b400010d7983 */ /* 0x000f280000300800 */
[----:B---3--:R0:W-:Y:S04]  /*41c10*/  STS.U16 [R7+UR6+0x1e400], R27 ;  /* 0x01e4001b07007988 */ /* 0x0081e80008000406 */
[----:B0-----:R-:W3:Y:S04]  /*41c20*/  LDL.LU R27, [R1+0x7c8] ;  /* 0x0007c800011b7983 */ /* 0x001ee80000300800 */
[----:B------:R0:W-:Y:S04]  /*41c30*/  STS.U16 [R7+UR6+0x1ec00], R0 ;  /* 0x01ec000007007988 */ /* 0x0001e80008000406 */
[----:B--2---:R1:W-:Y:S04]  /*41c40*/  STS.U16 [R7+UR6+0x1dc00], R22 ;  /* 0x01dc001607007988 */ /* 0x0043e80008000406 */
[----:B0-----:R-:W2:Y:S04]  /*41c50*/  LDL.LU R0, [R1+0x2ab8] ;  /* 0x002ab80001007983 */ /* 0x001ea80000300800 */
[----:B-1----:R-:W2:Y:S04]  /*41c60*/  LDL.LU R22, [R1+0x7a8] ;  /* 0x0007a80001167983 */ /* 0x002ea80000300800 */
[----:B------:R0:W-:Y:S04]  /*41c70*/  STS.U16 [R7+UR6+0x1a400], R14 ;  /* 0x01a4000e07007988 */ /* 0x0001e80008000406 */
[----:B------:R1:W-:Y:S04]  /*41c80*/  STS.U16 [R7+UR6+0x1cc00], R12 ;  /* 0x01cc000c07007988 */ /* 0x0003e80008000406 */
[----:B------:R1:W-:Y:S04]  /*41c90*/  STS.U16 [R7+UR6+0x1d400], R2 ;  /* 0x01d4000207007988 */ /* 0x0003e80008000406 */
[----:B------:R-:W-:Y:S04]  /*41ca0*/  STS.U16 [R7+UR6+0x1f400], R5 ;  /* 0x01f4000507007988 */ /* 0x000fe80008000406 */
[----:B------:R-:W-:Y:S04]  /*41cb0*/  STS.U16 [R7+UR6+0x1fc00], R24 ;  /* 0x01fc001807007988 */ /* 0x000fe80008000406 */
[----:B------:R1:W-:Y:S04]  /*41cc0*/  STS.U16 [R4+UR6+0x500], R20 ;  /* 0x0005001404007988 */ /* 0x0003e80008000406 */
[----:B0-----:R-:W2:Y:S04]  /*41cd0*/  LDL.LU R14, [R1+0x788] ;  /* 0x00078800010e7983 */ /* 0x001ea80000300800 */
[----:B-1----:R-:W2:Y:S04]  /*41ce0*/  LDL.LU R12, [R1+0x768] ;  /* 0x00076800010c7983 */ /* 0x002ea80000300800 */
        /* <DEDUP_REMOVED lines=8> */
[----:B----4-:R0:W-:Y:S04]  /*41d70*/  STS.U16 [R4+UR6+0x8500], R26 ;  /* 0x0085001a04007988 */ /* 0x0101e80008000406 */
[----:B0-----:R-:W4:Y:S04]  /*41d80*/  LDL.LU R26, [R1+0x458] ;  /* 0x00045800011a7983 */ /* 0x001f280000300800 */
[----:B---3--:R0:W-:Y:S04]  /*41d90*/  STS.U16 [R4+UR6+0x8d00], R27 ;  /* 0x008d001b04007988 */ /* 0x0081e80008000406 */
[----:B0-----:R-:W3:Y:S04]  /*41da0*/  LDL.LU R27, [R1+0x438] ;  /* 0x00043800011b7983 */ /* 0x001ee80000300800 */
[----:B--2---:R0:W-:Y:S04]  /*41db0*/  STS.U16 [R4+UR6+0x9500], R22 ;  /* 0x0095001604007988 */ /* 0x0041e80008000406 */
[----:B0-----:R-:W2:Y:S04]  /*41dc0*/  LDL.LU R22, [R1+0x418] ;  /* 0x0004180001167983 */ /* 0x001ea80000300800 */
        /* <DEDUP_REMOVED lines=35> */
[----:B----4-:R0:W-:Y:S04]  /*42000*/  STS.U16 [R4+UR6+0xdd00], R26 ;  /* 0x00dd001a04007988 */ /* 0x0101e80008000406 */
[----:B0-----:R-:W4:Y:S04]  /*42010*/  LDL.LU R26, [R1+0x1bc] ;  /* 0x0001bc00011a7983 */ /* 0x001f280000300800 */
[----:B---3--:R0:W-:Y:S04]  /*42020*/  STS.U16 [R4+UR6+0xe500], R27 ;  /* 0x00e5001b04007988 */ /* 0x0081e80008000406 */
[----:B0-----:R-:W3:Y:S04]  /*42030*/  LDL.LU R27, [R1+0x1a4] ;  /* 0x0001a400011b7983 */ /* 0x001ee80000300800 */
[----:B------:R0:W-:Y:S04]  /*42040*/  STS.U16 [R4+UR6+0xcd00], R29 ;  /* 0x00cd001d04007988 */ /* 0x0001e80008000406 */
[----:B------:R1:W-:Y:S04]  /*42050*/  STS.U16 [R4+UR6+0xd500], R28 ;  /* 0x00d5001c04007988 */ /* 0x0003e80008000406 */
[----:B--2---:R2:W-:Y:S04]  /*42060*/  STS.U16 [R4+UR6+0xed00], R22 ;  /* 0x00ed001604007988 */ /* 0x0045e80008000406 */
[----:B------:R2:W-:Y:S04]  /*42070*/  STS.U16 [R4+UR6+0x10500], R0 ;  /* 0x0105000004007988 */ /* 0x0005e80008000406 */
[----:B0-----:R-:W3:Y:S04]  /*42080*/  LDL.LU R29, [R1+0x188] ;  /* 0x00018800011d7983 */ /* 0x001ee80000300800 */
[----:B-1----:R-:W3:Y:S04]  /*42090*/  LDL.LU R28, [R1+0x16c] ;  /* 0x00016c00011c7983 */ /* 0x002ee80000300800 */
[----:B--2---:R-:W2:Y:S04]  /*420a0*/  LDL.LU R22, [R1+0x150] ;  /* 0x0001500001167983 */ /* 0x004ea80000300800 */
        /* <DEDUP_REMOVED lines=9> */
[----:B------:R0:W-:Y:S04]  /*42140*/  STS.U16 [R4+UR6+0x18500], R20 ;  /* 0x0185001404007988 */ /* 0x0001e80008000406 */
[----:B0-----:R-:W2:Y:S04]  /*42150*/  LDL.LU R20, [R1+0x50] ;  /* 0x0000500001147983 */ /* 0x001ea80000300800 */
[----:B----4-:R0:W-:Y:S04]  /*42160*/  STS.U16 [R4+UR6+0x18d00], R26 ;  /* 0x018d001a04007988 */ /* 0x0101e80008000406 */
[----:B0-----:R-:W4:Y:S04]  /*42170*/  LDL.LU R26, [R1+0x24] ;  /* 0x00002400011a7983 */ /* 0x001f280000300800 */
[----:B---3--:R0:W-:Y:S04]  /*42180*/  STS.U16 [R4+UR6+0x19500], R27 ;  /* 0x0195001b04007988 */ /* 0x0081e80008000406 */
[----:B0-----:R-:W3:Y:S04]  /*42190*/  LDL.LU R27, [R1] ;  /* 0x00000000011b7983 */ /* 0x001ee80000300800 */
[----:B--2---:R0:W-:Y:S02]  /*421a0*/  STS.U16 [R4+UR6+0x1b500], R0 ;  /* 0x01b5000004007988 */ /* 0x0041e40008000406 */
[----:B0-----:R-:W0:Y:S02]  /*421b0*/  S2R R0, SR_TID.X ;  /* 0x0000000000007919 */ /* 0x001e240000002100 */
[----:B------:R1:W-:Y:S04]  /*421c0*/  STS.U16 [R4+UR6+0x11d00], R21 ;  /* 0x011d001504007988 */ /* 0x0003e80008000406 */
[----:B------:R2:W-:Y:S04]  /*421d0*/  STS.U16 [R4+UR6+0x12500], R23 ;  /* 0x0125001704007988 */ /* 0x0005e80008000406 */
[----:B------:R2:W-:Y:S04]  /*421e0*/  STS.U16 [R4+UR6+0x12d00], R3 ;  /* 0x012d000304007988 */ /* 0x0005e80008000406 */
[----:B------:R0:W-:Y:S04]  /*421f0*/  STS.U16 [R4+UR6+0x13500], R15 ;  /* 0x0135000f04007988 */ /* 0x0001e80008000406 */
[----:B------:R0:W-:Y:S04]  /*42200*/  STS.U16 [R4+UR6+0x13d00], R9 ;  /* 0x013d000904007988 */ /* 0x0001e80008000406 */
[----:B------:R0:W-:Y:S04]  /*42210*/  STS.U16 [R4+UR6+0x14500], R10 ;  /* 0x0145000a04007988 */ /* 0x0001e80008000406 */
[----:B-1----:R-:W3:Y:S04]  /*42220*/  LDL.LU R21, [R1+0x9d0] ;  /* 0x0009d00001157983 */ /* 0x002ee80000300800 */
[----:B--2---:R-:W2:Y:S04]  /*42230*/  LDL.LU R23, [R1+0x9b0] ;  /* 0x0009b00001177983 */ /* 0x004ea80000300800 */
[----:B------:R-:W2:Y:S04]  /*42240*/  LDL.LU R3, [R1+0x994] ;  /* 0x0009940001037983 */ /* 0x000ea80000300800 */
[----:B0-----:R-:W2:Y:S04]  /*42250*/  LDL.LU R15, [R1+0x978] ;  /* 0x00097800010f7983 */ /* 0x001ea80000300800 */
        /* <DEDUP_REMOVED lines=21> */
[----:B------:R-:W2:Y:S01]  /*423b0*/  LDL.LU R28, [R1+0x820] ;  /* 0x00082000011c7983 */ /* 0x000ea20000300800 */
[----:B------:R-:W-:-:S03]  /*423c0*/  LOP3.LUT R13, R0, 0x7f, RZ, 0xc0, !PT ;  /* 0x0000007f000d7812 */ /* 0x000fc600078ec0ff */
[----:B------:R-:W2:Y:S04]  /*423d0*/  LDL.LU R22, [R1+0x800] ;  /* 0x0008000001167983 */ /* 0x000ea80000300800 */
[----:B------:R-:W2:Y:S04]  /*423e0*/  LDL.LU R0, [R1+0x7e0] ;  /* 0x0007e00001007983 */ /* 0x000ea80000300800 */
[----:B------:R-:W-:Y:S04]  /*423f0*/  STS.U16 [R4+UR6+0x1dd00], R20 ;  /* 0x01dd001404007988 */ /* 0x000fe80008000406 */
[----:B----4-:R0:W-:Y:S04]  /*42400*/  STS.U16 [R4+UR6+0x1e500], R26 ;  /* 0x01e5001a04007988 */ /* 0x0101e80008000406 */
[----:B0-----:R-:W4:Y:S04]  /*42410*/  LDL.LU R26, [R1+0x7c4] ;  /* 0x0007c400011a7983 */ /* 0x001f280000300800 */
[----:B------:R-:W4:Y:S04]  /*42420*/  LDL.LU R20, [R1+0x7a4] ;  /* 0x0007a40001147983 */ /* 0x000f280000300800 */
[----:B---3--:R0:W-:Y:S04]  /*42430*/  STS.U16 [R4+UR6+0x1ed00], R27 ;  /* 0x01ed001b04007988 */ /* 0x0081e80008000406 */
[----:B0-----:R-:W3:Y:S04]  /*42440*/  LDL.LU R27, [R1+0x784] ;  /* 0x00078400011b7983 */ /* 0x001ee80000300800 */
[----:B------:R0:W-:Y:S04]  /*42450*/  STS.U16 [R4+UR6+0x1c500], R5 ;  /* 0x01c5000504007988 */ /* 0x0001e80008000406 */
[----:B------:R1:W-:Y:S04]  /*42460*/  STS.U16 [R4+UR6+0x1bd00], R7 ;  /* 0x01bd000704007988 */ /* 0x0003e80008000406 */
[----:B------:R-:W-:Y:S01]  /*42470*/  STS.U16 [R4+UR6+0xbd00], R24 ;  /* 0x00bd001804007988 */ /* 0x000fe20008000406 */
[----:B0-----:R-:W-:-:S04]  /*42480*/  SHF.L.U32 R5, R13, 0x1, RZ ;  /* 0x000000010d057819 */ /* 0x001fc800000006ff */
[----:B-1----:R-:W-:Y:S01]  /*42490*/  LOP3.LUT R7, R5, 0x60, RZ, 0x3c, !PT ;  /* 0x0000006005077812 */ /* 0x002fe200078e3cff */
        /* <DEDUP_REMOVED lines=15> */
[----:B------:R0:W-:Y:S04]  /*42590*/  STS.U16 [R7+UR6+0x5e00], R12 ;  /* 0x005e000c07007988 */ /* 0x0001e80008000406 */
[----:B0-----:R-:W2:Y:S04]  /*425a0*/  LDL.LU R12, [R1+0x764] ;  /* 0x00076400010c7983 */ /* 0x001ea80000300800 */
[----:B------:R-:W-:Y:S04]  /*425b0*/  STS.U16 [R7+UR6+0x6600], R2 ;  /* 0x0066000207007988 */ /* 0x000fe80008000406 */
[----:B------:R-:W-:Y:S04]  /*425c0*/  STS.U16 [R7+UR6+0x6e00], R29 ;  /* 0x006e001d07007988 */ /* 0x000fe80008000406 */
[----:B------:R-:W-:Y:S04]  /*425d0*/  STS.U16 [R7+UR6+0x7600], R28 ;  /* 0x0076001c07007988 */ /* 0x000fe80008000406 */
[----:B------:R-:W-:Y:S04]  /*425e0*/  STS.U16 [R7+UR6+0x7e00], R22 ;  /* 0x007e001607007988 */ /* 0x000fe80008000406 */
[----:B------:R0:W-:Y:S04]  /*425f0*/  STS.U16 [R7+UR6+0x8600], R0 ;  /* 0x0086000007007988 */ /* 0x0001e80008000406 */
[----:B0-----:R-:W2:Y:S04]  /*42600*/  LDL.LU R0, [R1+0x744] ;  /* 0x0007440001007983 */ /* 0x001ea80000300800 */
[----:B------:R-:W2:Y:S04]  /*42610*/  LDL.LU R25, [R1+0x724] ;  /* 0x0007240001197983 */ /* 0x000ea80000300800 */
[----:B------:R-:W2:Y:S04]  /*42620*/  LDL.LU R4, [R1+0x514] ;  /* 0x0005140001047983 */ /* 0x000ea80000300800 */
[----:B------:R-:W2:Y:S04]  /*42630*/  LDL.LU R6, [R1+0x4f4] ;  /* 0x0004f40001067983 */ /* 0x000ea80000300800 */
[----:B------:R-:W2:Y:S04]  /*42640*/  LDL.LU R5, [R1+0x4d4] ;  /* 0x0004d40001057983 */ /* 0x000ea80000300800 */
[----:B------:R-:W2:Y:S04]  /*42650*/  LDL.LU R28, [R1+0x4a4] ;  /* 0x0004a400011c7983 */ /* 0x000ea80000300800 */
[----:B------:R-:W2:Y:S04]  /*42660*/  LDL.LU R22, [R1+0x454] ;  /* 0x0004540001167983 */ /* 0x000ea80000300800 */
        /* <DEDUP_REMOVED lines=20> */
[----:B---3--:R1:W-:Y:S04]  /*427b0*/  STS.U16 [R7+UR6+0x9e00], R27 ;  /* 0x009e001b07007988 */ /* 0x0083e80008000406 */
[----:B0-----:R-:W3:Y:S04]  /*427c0*/  LDL.LU R20, [R1+0x214] ;  /* 0x0002140001147983 */ /* 0x001ee80000300800 */
[----:B-1----:R-:W3:Y:S04]  /*427d0*/  LDL.LU R27, [R1+0x1f4] ;  /* 0x0001f400011b7983 */ /* 0x002ee80000300800 */
[----:B--2---:R0:W-:Y:S04]  /*427e0*/  STS.U16 [R7+UR6+0xa600], R12 ;  /* 0x00a6000c07007988 */ /* 0x0041e80008000406 */
[----:B0-----:R-:W2:Y:S04]  /*427f0*/  LDL.LU R12, [R1+0x2ab0] ;  /* 0x002ab000010c7983 */ /* 0x001ea80000300800 */
[----:B------:R0:W-:Y:S04]  /*42800*/  STS.U16 [R7+UR6+0xae00], R0 ;  /* 0x00ae000007007988 */ /* 0x0001e80008000406 */
[----:B------:R1:W-:Y:S04]  /*42810*/  STS.U16 [R7+UR6+0xd600], R28 ;  /* 0x00d6001c07007988 */ /* 0x0003e80008000406 */
[----:B------:R1:W-:Y:S04]  /*42820*/  STS.U16 [R7+UR6+0xde00], R22 ;  /* 0x00de001607007988 */ /* 0x0003e80008000406 */
[----:B0-----:R-:W2:Y:S04]  /*42830*/  LDL.LU R0, [R1+0x2aac] ;  /* 0x002aac0001007983 */ /* 0x001ea80000300800 */
[----:B-1----:R-:W2:Y:S04]  /*42840*/  LDL.LU R28, [R1+0x1d4] ;  /* 0x0001d400011c7983 */ /* 0x002ea80000300800 */
[----:B------:R-:W2:Y:S04]  /*42850*/  LDL.LU R22, [R1+0x1c4] ;  /* 0x0001c40001167983 */ /* 0x000ea80000300800 */
[----:B----4-:R0:W-:Y:S04]  /*42860*/  STS.U16 [R7+UR6+0xe600], R26 ;  /* 0x00e6001a07007988 */ /* 0x0101e80008000406 */
[----:B0-----:R-:W4:Y:S04]  /*42870*/  LDL.LU R26, [R1+0x1a0] ;  /* 0x0001a000011a7983 */ /* 0x001f280000300800 */
[----:B---3--:R0:W-:Y:S04]  /*42880*/  STS.U16 [R7+UR6+0x17600], R20 ;  /* 0x0176001407007988 */ /* 0x0081e80008000406 */
[----:B------:R1:W-:Y:S04]  /*42890*/  STS.U16 [R7+UR6+0x17e00], R27 ;  /* 0x017e001b07007988 */ /* 0x0003e80008000406 */
[----:B0-----:R-:W3:Y:S04]  /*428a0*/  LDL.LU R20, [R1+0x168] ;  /* 0x0001680001147983 */ /* 0x001ee80000300800 */
[----:B-1----:R-:W3:Y:S04]  /*428b0*/  LDL.LU R27, [R1+0x14c] ;  /* 0x00014c00011b7983 */ /* 0x002ee80000300800 */
[----:B------:R0:W-:Y:S04]  /*428c0*/  STS.U16 [R7+UR6+0xce00], R5 ;  /* 0x00ce000507007988 */ /* 0x0001e80008000406 */
[----:B0-----:R-:W3:Y:S04]  /*428d0*/  LDL.LU R5, [R1+0x12c] ;  /* 0x00012c0001057983 */ /* 0x001ee80000300800 */
[----:B------:R0:W-:Y:S04]  /*428e0*/  STS.U16 [R7+UR6+0xb600], R25 ;  /* 0x00b6001907007988 */ /* 0x0001e80008000406 */
        /* <DEDUP_REMOVED lines=37> */
[----:B--2---:R2:W-:Y:S04]  /*42b40*/  STS.U16 [R7+UR6+0x18600], R28 ;  /* 0x0186001c07007988 */ /* 0x0045e80008000406 */
[----:B------:R2:W-:Y:S04]  /*42b50*/  STS.U16 [R7+UR6+0x18e00], R22 ;  /* 0x018e001607007988 */ /* 0x0005e80008000406 */
[----:B------:R-:W-:Y:S04]  /*42b60*/  STS.U16 [R7+UR6+0x19e00], R0 ;  /* 0x019e000007007988 */ /* 0x000fe80008000406 */
[----:B0-----:R-:W3:Y:S04]  /*42b70*/  LDL.LU R2, [R1+0x85c] ;  /* 0x00085c0001027983 */ /* 0x001ee80000300800 */
[----:B-1----:R-:W3:Y:S04]  /*42b80*/  LDL.LU R29, [R1+0x83c] ;  /* 0x00083c00011d7983 */ /* 0x002ee80000300800 */
[----:B--2---:R-:W2:Y:S04]  /*42b90*/  LDL.LU R28, [R1+0x81c] ;  /* 0x00081c00011c7983 */ /* 0x004ea80000300800 */
[----:B------:R-:W2:Y:S04]  /*42ba0*/  LDL.LU R22, [R1+0x7fc] ;  /* 0x0007fc0001167983 */ /* 0x000ea80000300800 */
[----:B----4-:R0:W-:Y:S04]  /*42bb0*/  STS.U16 [R7+UR6+0x19600], R26 ;  /* 0x0196001a07007988 */ /* 0x0101e80008000406 */
[----:B0-----:R-:W4:Y:S04]  /*42bc0*/  LDL.LU R26, [R1+0x7dc] ;  /* 0x0007dc00011a7983 */ /* 0x001f280000300800 */
[----:B------:R-:W2:Y:S04]  /*42bd0*/  LDL.LU R0, [R1+0x7c0] ;  /* 0x0007c00001007983 */ /* 0x000ea80000300800 */
[----:B---3--:R0:W-:Y:S04]  /*42be0*/  STS.U16 [R7+UR6+0x1a600], R20 ;  /* 0x01a6001407007988 */ /* 0x0081e80008000406 */
[----:B------:R1:W-:Y:S04]  /*42bf0*/  STS.U16 [R7+UR6+0x1ae00], R27 ;  /* 0x01ae001b07007988 */ /* 0x0003e80008000406 */
[----:B0-----:R-:W3:Y:S04]  /*42c00*/  LDL.LU R20, [R1+0x2aa8] ;  /* 0x002aa80001147983 */ /* 0x001ee80000300800 */
[----:B-1----:R-:W4:Y:S04]  /*42c10*/  LDL.LU R27, [R1+0x2aa4] ;  /* 0x002aa400011b7983 */ /* 0x002f280000300800 */
[----:B------:R0:W-:Y:S02]  /*42c20*/  STS.U16 [R7+UR6+0x1b600], R5 ;  /* 0x01b6000507007988 */ /* 0x0001e40008000406 */
[----:B0-----:R-:W0:Y:S02]  /*42c30*/  S2R R5, SR_TID.X ;  /* 0x0000000000057919 */ /* 0x001e240000002100 */
[----:B------:R1:W-:Y:S04]  /*42c40*/  STS.U16 [R7+UR6+0x1de00], R13 ;  /* 0x01de000d07007988 */ /* 0x0003e80008000406 */
[----:B------:R-:W-:Y:S04]  /*42c50*/  STS.U16 [R7+UR6+0x1be00], R25 ;  /* 0x01be001907007988 */ /* 0x000fe80008000406 */
[----:B------:R-:W-:Y:S04]  /*42c60*/  STS.U16 [R7+UR6+0x1c600], R4 ;  /* 0x01c6000407007988 */ /* 0x000fe80008000406 */
[----:B------:R-:W-:Y:S04]  /*42c70*/  STS.U16 [R7+UR6+0x1ce00], R6 ;  /* 0x01ce000607007988 */ /* 0x000fe80008000406 */
[----:B------:R-:W-:Y:S04]  /*42c80*/  STS.U16 [R7+UR6+0x1d600], R24 ;  /* 0x01d6001807007988 */ /* 0x000fe80008000406 */
[----:B------:R-:W-:Y:S04]  /*42c90*/  STS.U16 [R7+UR6+0x1e600], R16 ;  /* 0x01e6001007007988 */ /* 0x000fe80008000406 */
[----:B------:R-:W-:Y:S01]  /*42ca0*/  STS.U16 [R7+UR6+0x1fe00], R12 ;  /* 0x01fe000c07007988 */ /* 0x000fe20008000406 */
[----:B0-----:R-:W-:-:S04]  /*42cb0*/  LOP3.LUT R5, R5, 0x7f, RZ, 0xc0, !PT ;  /* 0x0000007f05057812 */ /* 0x001fc800078ec0ff */
[----:B------:R-:W-:-:S04]  /*42cc0*/  SHF.L.U32 R5, R5, 0x1, RZ ;  /* 0x0000000105057819 */ /* 0x000fc800000006ff */
[----:B-1----:R-:W-:Y:S01]  /*42cd0*/  LOP3.LUT R13, R5, 0x70, RZ, 0x3c, !PT ;  /* 0x00000070050d7812 */ /* 0x002fe200078e3cff */
[----:B---3--:R-:W-:Y:S04]  /*42ce0*/  STS.U16 [R7+UR6+0x1f600], R20 ;  /* 0x01f6001407007988 */ /* 0x008fe80008000406 */
[----:B----4-:R-:W-:Y:S04]  /*42cf0*/  STS.U16 [R7+UR6+0x1ee00], R27 ;  /* 0x01ee001b07007988 */ /* 0x010fe80008000406 */
[----:B--2---:R0:W-:Y:S04]  /*42d00*/  STS.U16 [R13+UR6+0x8f00], R0 ;  /* 0x008f00000d007988 */ /* 0x0041e80008000406 */
        /* <DEDUP_REMOVED lines=17> */
[----:B------:R-:W3:Y:S04]  /*42e20*/  LDL.LU R20, [R1+0x4f0] ;  /* 0x0004f00001147983 */ /* 0x000ee80000300800 */
[----:B------:R-:W3:Y:S04]  /*42e30*/  LDL.LU R27, [R1+0x4d0] ;  /* 0x0004d000011b7983 */ /* 0x000ee80000300800 */
[----:B------:R-:W4:Y:S04]  /*42e40*/  LDL.LU R5, [R1+0x4a0] ;  /* 0x0004a00001057983 */ /* 0x000f280000300800 */
[----:B------:R-:W3:Y:S04]  /*42e50*/  LDL.LU R25, [R1+0x450] ;  /* 0x0004500001197983 */ /* 0x000ee80000300800 */
[----:B------:R-:W4:Y:S04]  /*42e60*/  LDL.LU R4, [R1+0x430] ;  /* 0x0004300001047983 */ /* 0x000f280000300800 */
        /* <DEDUP_REMOVED lines=20> */
[----:B------:R-:W4:Y:S04]  /*42fb0*/  LDL.LU R14, [R1+0x268] ;  /* 0x00026800010e7983 */ /* 0x000f280000300800 */
[----:B------:R-:W3:Y:S04]  /*42fc0*/  LDL.LU R2, [R1+0x250] ;  /* 0x0002500001027983 */ /* 0x000ee80000300800 */
[----:B------:R0:W-:Y:S04]  /*42fd0*/  STS.U16 [R13+UR6+0x7700], R28 ;  /* 0x0077001c0d007988 */ /* 0x0001e80008000406 */
[----:B------:R-:W3:Y:S04]  /*42fe0*/  LDL.LU R29, [R1+0x230] ;  /* 0x00023000011d7983 */ /* 0x000ee80000300800 */
[----:B------:R1:W-:Y:S04]  /*42ff0*/  STS.U16 [R13+UR6+0x7f00], R22 ;  /* 0x007f00160d007988 */ /* 0x0003e80008000406 */
[----:B------:R1:W-:Y:S04]  /*43000*/  STS.U16 [R13+UR6+0x8700], R26 ;  /* 0x0087001a0d007988 */ /* 0x0003e80008000406 */
[----:B0-----:R-:W3:Y:S04]  /*43010*/  LDL.LU R28, [R1+0x210] ;  /* 0x00021000011c7983 */ /* 0x001ee80000300800 */
[----:B-1----:R-:W3:Y:S04]  /*43020*/  LDL.LU R22, [R1+0x1f0] ;  /* 0x0001f00001167983 */ /* 0x002ee80000300800 */
[----:B------:R-:W3:Y:S04]  /*43030*/  LDL.LU R26, [R1+0x1d0] ;  /* 0x0001d000011a7983 */ /* 0x000ee80000300800 */
[----:B--2---:R0:W-:Y:S04]  /*43040*/  STS.U16 [R13+UR6+0x9700], R0 ;  /* 0x009700000d007988 */ /* 0x0041e80008000406 */
[----:B0-----:R-:W2:Y:S04]  /*43050*/  LDL.LU R0, [R1+0x2aa0] ;  /* 0x002aa00001007983 */ /* 0x001ea80000300800 */
[----:B--2---:R0:W-:Y:S04]  /*43060*/  STS.U16 [R13+UR6+0x9f00], R0 ;  /* 0x009f00000d007988 */ /* 0x0041e80008000406 */
[----:B0-----:R-:W2:Y:S04]  /*43070*/  LDL.LU R0, [R1+0x2a9c] ;  /* 0x002a9c0001007983 */ /* 0x001ea80000300800 */
[----:B--2---:R0:W-:Y:S04]  /*43080*/  STS.U16 [R13+UR6+0xa700], R0 ;  /* 0x00a700000d007988 */ /* 0x0041e80008000406 */
[----:B0-----:R-:W2:Y:S04]  /*43090*/  LDL.LU R0, [R1+0x2a98] ;  /* 0x002a980001007983 */ /* 0x001ea80000300800 */
[----:B----4-:R-:W-:Y:S04]  /*430a0*/  STS.U16 [R13+UR6+0x15f00], R14 ;  /* 0x015f000e0d007988 */ /* 0x010fe80008000406 */
[----:B--2---:R0:W-:Y:S04]  /*430b0*/  STS.U16 [R13+UR6+0xaf00], R0 ;  /* 0x00af00000d007988 */ /* 0x0041e80008000406 */
[----:B0-----:R-:W2:Y:S04]  /*430c0*/  LDL.LU R0, [R1+0x2a94] ;  /* 0x002a940001007983 */ /* 0x001ea80000300800 */
[----:B------:R-:W4:Y:S04]  /*430d0*/  LDL.LU R14, [R1+0x74] ;  /* 0x00007400010e7983 */ /* 0x000f280000300800 */
[----:B----4-:R0:W-:Y:S04]  /*430e0*/  STL [R1+0x2a74], R14 ;  /* 0x002a740e01007387 */ /* 0x0101e80000100800 */
[----:B0-----:R-:W4:Y:S04]  /*430f0*/  LDL.LU R14, [R1+0xc8] ;  /* 0x0000c800010e7983 */ /* 0x001f280000300800 */
        /* <DEDUP_REMOVED lines=12> */
[----:B---3--:R-:W-:Y:S04]  /*431c0*/  STS.U16 [R13+UR6+0x17f00], R22 ;  /* 0x017f00160d007988 */ /* 0x008fe80008000406 */
[----:B------:R-:W-:Y:S04]  /*431d0*/  STS.U16 [R13+UR6+0x18700], R26 ;  /* 0x0187001a0d007988 */ /* 0x000fe80008000406 */
[----:B------:R-:W-:Y:S04]  /*431e0*/  STS.U16 [R13+UR6+0xe700], R4 ;  /* 0x00e700040d007988 */ /* 0x000fe80008000406 */
[----:B------:R-:W-:Y:S04]  /*431f0*/  STS.U16 [R13+UR6+0x11f00], R3 ;  /* 0x011f00030d007988 */ /* 0x000fe80008000406 */
[----:B----4-:R0:W-:Y:S04]  /*43200*/  STL [R1+0x2a90], R14 ;  /* 0x002a900e01007387 */ /* 0x0101e80000100800 */
[----:B0-----:R-:W3:Y:S04]  /*43210*/  LDL.LU R14, [R1+0x198] ;  /* 0x00019800010e7983 */ /* 0x001ee80000300800 */
[----:B------:R-:W4:Y:S04]  /*43220*/  LDL.LU R22, [R1+0x3c] ;  /* 0x00003c0001167983 */ /* 0x000f280000300800 */
[----:B------:R-:W4:Y:S04]  /*43230*/  LDL.LU R26, [R1+0x10] ;  /* 0x00001000011a7983 */ /* 0x000f280000300800 */
[----:B------:R-:W4:Y:S04]  /*43240*/  LDL.LU R4, [R1+0xa64] ;  /* 0x000a640001047983 */ /* 0x000f280000300800 */
[----:B------:R-:W3:Y:S04]  /*43250*/  LDL.LU R3, [R1+0xa58] ;  /* 0x000a580001037983 */ /* 0x000ee80000300800 */
        /* <DEDUP_REMOVED lines=49> */
[----:B0-----:R-:W4:Y:S04]  /*43570*/  LDL.LU R14, [R1+0x2a90] ;  /* 0x002a9000010e7983 */ /* 0x001f280000300800 */
[----:B----4-:R0:W-:Y:S04]  /*43580*/  STS.U16 [R13+UR6+0x19f00], R14 ;  /* 0x019f000e0d007988 */ /* 0x0101e80008000406 */
        /* <DEDUP_REMOVED lines=13> */
[----:B------:R-:W-:Y:S04]  /*43660*/  STS.U16 [R13+UR6+0x1df00], R22 ;  /* 0x01df00160d007988 */ /* 0x000fe80008000406 */
[----:B------:R-:W-:Y:S04]  /*43670*/  STS.U16 [R13+UR6+0x1e700], R26 ;  /* 0x01e7001a0d007988 */ /* 0x000fe80008000406 */
[----:B----4-:R0:W-:Y:S04]  /*43680*/  STS.U16 [R13+UR6+0x1d700], R14 ;  /* 0x01d7000e0d007988 */ /* 0x0101e80008000406 */
[----:B0-----:R-:W4:Y:S04]  /*43690*/  LDL.LU R14, [R1+0x2a70] ;  /* 0x002a7000010e7983 */ /* 0x001f280000300800 */
[----:B------:R-:W3:Y:S04]  /*436a0*/  LDL.LU R22, [R1+0x2a6c] ;  /* 0x002a6c0001167983 */ /* 0x000ee80000300800 */
[----:B------:R-:W3:Y:S01]  /*436b0*/  LDL.LU R26, [R1+0x2a68] ;  /* 0x002a6800011a7983 */ /* 0x000ee20000300800 */
[----:B--2---:R-:W-:-:S03]  /*436c0*/  F2FP.F16.F32.PACK_AB R4, R3, R4 ;  /* 0x000000040304723e */ /* 0x004fc600000000ff */
[----:B----4-:R-:W-:Y:S04]  /*436d0*/  STS.U16 [R13+UR6+0x1ff00], R14 ;  /* 0x01ff000e0d007988 */ /* 0x010fe80008000406 */
[----:B---3--:R0:W-:Y:S04]  /*436e0*/  STS.U16 [R13+UR6+0x1ef00], R26 ;  /* 0x01ef001a0d007988 */ /* 0x0081e80008000406 */
[----:B------:R1:W-:Y:S04]  /*436f0*/  STS.U16 [R13+UR6+0x1f700], R22 ;  /* 0x01f700160d007988 */ /* 0x0003e80008000406 */
[----:B0-----:R-:W2:Y:S04]  /*43700*/  LDL.LU R26, [R1+0xa10] ;  /* 0x000a1000011a7983 */ /* 0x001ea80000300800 */
[----:B-1----:R-:W3:Y:S04]  /*43710*/  LDL.LU R22, [R1+0xa1c] ;  /* 0x000a1c0001167983 */ /* 0x002ee80000300800 */
[----:B------:R-:W4:Y:S04]  /*43720*/  LDL.LU R14, [R1+0xa20] ;  /* 0x000a2000010e7983 */ /* 0x000f280000300800 */
[----:B------:R-:W3:Y:S04]  /*43730*/  LDL.LU R13, [R1+0xa18] ;  /* 0x000a1800010d7983 */ /* 0x000ee80000300800 */
[----:B------:R-:W2:Y:S01]  /*43740*/  LDL.LU R3, [R1+0x2a64] ;  /* 0x002a640001037983 */ /* 0x000ea20000300800 */
[----:B------:R-:W-:-:S02]  /*43750*/  F2FP.F16.F32.PACK_AB R8, R15, R8 ;  /* 0x000000080f08723e */ /* 0x000fc400000000ff */
[----:B------:R-:W-:Y:S02]  /*43760*/  F2FP.F16.F32.PACK_AB R10, R2, R10 ;  /* 0x0000000a020a723e */ /* 0x000fe400000000ff */
[----:B------:R-:W-:Y:S02]  /*43770*/  F2FP.F16.F32.PACK_AB R5, R28, R5 ;  /* 0x000000051c05723e */ /* 0x000fe400000000ff */
[----:B------:R-:W-:Y:S02]  /*43780*/  F2FP.F16.F32.PACK_AB R7, R29, R7 ;  /* 0x000000071d07723e */ /* 0x000fe400000000ff */
[----:B------:R-:W-:Y:S02]  /*43790*/  F2FP.F16.F32.PACK_AB R9, R0, R9 ;  /* 0x000000090009723e */ /* 0x000fe400000000ff */
[----:B--2---:R-:W-:Y:S02]  /*437a0*/  F2FP.F16.F32.PACK_AB R6, R3, R6 ;  /* 0x000000060306723e */ /* 0x004fe400000000ff */
[----:B------:R-:W2:Y:S04]  /*437b0*/  LDL.LU R3, [R1+0x2a60] ;  /* 0x002a600001037983 */ /* 0x000ea80000300800 */
[----:B------:R-:W2:Y:S04]  /*437c0*/  LDL.LU R15, [R1+0x2a5c] ;  /* 0x002a5c00010f7983 */ /* 0x000ea80000300800 */
[----:B------:R-:W2:Y:S04]  /*437d0*/  LDL.LU R2, [R1+0x2a58] ;  /* 0x002a580001027983 */ /* 0x000ea80000300800 */
[----:B------:R-:W2:Y:S04]  /*437e0*/  LDL.LU R28, [R1+0x2a54] ;  /* 0x002a5400011c7983 */ /* 0x000ea80000300800 */
[----:B------:R-:W2:Y:S04]  /*437f0*/  LDL.LU R29, [R1+0x2a50] ;  /* 0x002a5000011d7983 */ /* 0x000ea80000300800 */
[----:B------:R-:W4:Y:S02]  /*43800*/  LDL.LU R0, [R1+0x2a4c] ;  /* 0x002a4c0001007983 */ /* 0x000f240000300800 */
[----:B----4-:R-:W-:-:S02]  /*43810*/  F2FP.F16.F32.PACK_AB R11, R0, R11 ;  /* 0x0000000b000b723e */ /* 0x010fc400000000ff */
[----:B------:R-:W4:Y:S01]  /*43820*/  LDL.LU R0, [R1+0x2a48] ;  /* 0x002a480001007983 */ /* 0x000f220000300800 */
[----:B------:R-:W-:Y:S02]  /*43830*/  F2FP.F16.F32.PACK_AB R12, R14, R12 ;  /* 0x0000000c0e0c723e */ /* 0x000fe400000000ff */
[----:B------:R-:W-:Y:S02]  /*43840*/  F2FP.F16.F32.PACK_AB R18, R20, R18 ;  /* 0x000000121412723e */ /* 0x000fe400000000ff */
[----:B---3--:R-:W-:Y:S02]  /*43850*/  F2FP.F16.F32.PACK_AB R14, R13, R22 ;  /* 0x000000160d0e723e */ /* 0x008fe400000000ff */
[----:B--2---:R-:W-:Y:S02]  /*43860*/  IADD3 R20, R15, UR6, RZ ;  /* 0x000000060f147c10 */ /* 0x004fe4000fffe0ff */
[----:B----4-:R-:W-:Y:S02]  /*43870*/  F2FP.F16.F32.PACK_AB R19, R19, R0 ;  /* 0x000000001313723e */ /* 0x010fe400000000ff */
[----:B------:R-:W2:Y:S01]  /*43880*/  LDL.LU R0, [R1+0x2a44] ;  /* 0x002a440001007983 */ /* 0x000ea20000300800 */
[----:B------:R-:W-:-:S02]  /*43890*/  F2FP.F16.F32.PACK_AB R16, R26, R16 ;  /* 0x000000101a10723e */ /* 0x000fc400000000ff */
[----:B------:R-:W-:Y:S02]  /*438a0*/  F2FP.F16.F32.PACK_AB R13, R27, R25 ;  /* 0x000000191b0d723e */ /* 0x000fe400000000ff */
[----:B------:R-:W-:Y:S02]  /*438b0*/  F2FP.F16.F32.PACK_AB R15, R24, R21 ;  /* 0x00000015180f723e */ /* 0x000fe400000000ff */
[----:B------:R-:W-:Y:S01]  /*438c0*/  F2FP.F16.F32.PACK_AB R17, R23, R17 ;  /* 0x000000111711723e */ /* 0x000fe200000000ff */
[----:B------:R-:W3:Y:S04]  /*438d0*/  LDL R27, [R1+0x460] ;  /* 0x00046000011b7983 */ /* 0x000ee80000100800 */
[----:B------:R-:W4:Y:S04]  /*438e0*/  LDL.LU R25, [R1+0xa68] ;  /* 0x000a680001197983 */ /* 0x000f280000300800 */
[----:B------:R-:W4:Y:S04]  /*438f0*/  LDL R24, [R1+0x498] ;  /* 0x0004980001187983 */ /* 0x000f280000100800 */
[----:B------:R-:W4:Y:S04]  /*43900*/  LDL.LU R21, [R1+0xa6c] ;  /* 0x000a6c0001157983 */ /* 0x000f280000300800 */
[----:B------:R-:W4:Y:S04]  /*43910*/  LDL.LU R23, [R1+0xa70] ;  /* 0x000a700001177983 */ /* 0x000f280000300800 */
[----:B------:R-:W4:Y:S04]  /*43920*/  LDL R26, [R1+0x30] ;  /* 0x00003000011a7983 */ /* 0x000f280000100800 */
[----:B------:R-:W-:Y:S04]  /*43930*/  STL [R1+0x2bcc], R2 ;  /* 0x002bcc0201007387 */ /* 0x000fe80000100800 */
[----:B--2---:R-:W-:Y:S04]  /*43940*/  STL [R1+0x2bc8], R0 ;  /* 0x002bc80001007387 */ /* 0x004fe80000100800 */
[----:B------:R0:W-:Y:S04]  /*43950*/  STL [R1+0x2a48], R29 ;  /* 0x002a481d01007387 */ /* 0x0001e80000100800 */
[----:B0-----:R-:W2:Y:S04]  /*43960*/  LDL R29, [R1+0x474] ;  /* 0x00047400011d7983 */ /* 0x001ea80000100800 */
[----:B------:R-:W-:Y:S04]  /*43970*/  STSM.16.M88.4 [R20+0x28000], R4 ;  /* 0x0280000414007844 */ /* 0x000fe80000000200 */
[----:B------:R-:W-:Y:S04]  /*43980*/  STSM.16.M88.4 [R20+0x28080], R8 ;  /* 0x0280800814007844 */ /* 0x000fe80000000200 */
[----:B------:R-:W-:Y:S04]  /*43990*/  STSM.16.M88.4 [R20+0x29000], R12 ;  /* 0x0290000c14007844 */ /* 0x000fe80000000200 */
[----:B------:R-:W-:Y:S01]  /*439a0*/  STSM.16.M88.4 [R20+0x29080], R16 ;  /* 0x0290801014007844 */ /* 0x000fe20000000200 */
[----:B------:R-:W-:Y:S06]  /*439b0*/  BAR.SYNC.DEFER_BLOCKING 0x0 ;  /* 0x0000000000007b1d */ /* 0x000fec0000010000 */
[----:B------:R0:W-:Y:S04]  /*439c0*/  STL [R1+0x2a44], R28 ;  /* 0x002a441c01007387 */ /* 0x0001e80000100800 */
[----:B0-----:R-:W2:Y:S04]  /*439d0*/  LDL R28, [R1+0x468] ;  /* 0x00046800011c7983 */ /* 0x001ea80000100800 */
[----:B------:R-:W-:Y:S04]  /*439e0*/  LDSM.16.M88.4 R8, [R3+UR6] ;  /* 0x000000060308783b */ /* 0x000fe80008000200 */
[----:B------:R-:W-:Y:S04]  /*439f0*/  LDSM.16.M88.4 R12, [R3+UR6+0x2000] ;  /* 0x00200006030c783b */ /* 0x000fe80008000200 */
[----:B------:R-:W-:Y:S04]  /*43a00*/  LDSM.16.M88.4 R16, [R3+UR6+0x6000] ;  /* 0x006000060310783b */ /* 0x000fe80008000200 */
[----:B---3--:R-:W0:Y:S04]  /*43a10*/  LDSM.16.M88.4 R4, [R27+UR6+0x28000] ;  /* 0x028000061b04783b */ /* 0x008e280008000200 */
[----:B0-----:R0:W-:Y:S04]  /*43a20*/  STL.64 [R1+0x3d00], R6 ;  /* 0x003d000601007387 */ /* 0x0011e80000100a00 */
[----:B------:R1:W-:Y:S04]  /*43a30*/  STL.64 [R1+0x3cf8], R4 ;  /* 0x003cf80401007387 */ /* 0x0003e80000100a00 */
[----:B------:R4:W-:Y:S04]  /*43a40*/  STL.64 [R1+0x120], R8 ;  /* 0x0001200801007387 */ /* 0x0009e80000100a00 */
[----:B------:R-:W-:Y:S01]  /*43a50*/  STL.64 [R1+0x128], R10 ;  /* 0x0001280a01007387 */ /* 0x000fe20000100a00 */
[----:B0-----:R-:W-:-:S03]  /*43a60*/  IMAD.MOV.U32 R6, RZ, RZ, R8 ;  /* 0x000000ffff067224 */ /* 0x001fc600078e0008 */
[----:B------:R-:W3:Y:S01]  /*43a70*/  LDL.LU R7, [R1+0x4c0] ;  /* 0x0004c00001077983 */ /* 0x000ee20000300800 */
[----:B-1----:R-:W-:-:S03]  /*43a80*/  MOV R5, R9 ;  /* 0x0000000900057202 */ /* 0x002fc60000000f00 */
[----:B------:R-:W-:Y:S01]  /*43a90*/  STL.64 [R1+0x110], R12 ;  /* 0x0001100c01007387 */ /* 0x000fe20000100a00 */
[----:B----4-:R-:W-:-:S03]  /*43aa0*/  FADD R9, -R24, R25 ;  /* 0x0000001918097221 */ /* 0x010fc60000000100 */
[----:B------:R-:W-:Y:S04]  /*43ab0*/  STL.64 [R1+0x118], R14 ;  /* 0x0001180e01007387 */ /* 0x000fe80000100a00 */
[----:B------:R-:W0:Y:S04]  /*43ac0*/  LDSM.16.M88.4 R12, [R3+UR6+0x4000] ;  /* 0x00400006030c783b */ /* 0x000e280008000200 */
[----:B--2---:R-:W-:Y:S04]  /*43ad0*/  STL [R1+0x2a50], R29 ;  /* 0x002a501d01007387 */ /* 0x004fe80000100800 */
[----:B0-----:R0:W-:Y:S04]  /*43ae0*/  STL.64 [R1+0x100], R12 ;  /* 0x0001000c01007387 */ /* 0x0011e80000100a00 */
[----:B------:R-:W-:Y:S04]  /*43af0*/  STL.64 [R1+0x108], R14 ;  /* 0x0001080e01007387 */ /* 0x000fe80000100a00 */
[----:B0-----:R-:W2:Y:S04]  /*43b00*/  LDL.LU R12, [R1+0x4c4] ;  /* 0x0004c400010c7983 */ /* 0x001ea80000300800 */
[----:B------:R-:W4:Y:S04]  /*43b10*/  LDL.LU R11, [R1+0x530] ;  /* 0x00053000010b7983 */ /* 0x000f280000300800 */
[----:B------:R-:W2:Y:S01]  /*43b20*/  LDL.LU R4, [R1+0x534] ;  /* 0x0005340001047983 */ /* 0x000ea20000300800 */
[----:B------:R-:W-:Y:S01]  /*43b30*/  FMUL R9, R9, 1.4426950216293334961 ;  /* 0x3fb8aa3b09097820 */ /* 0x000fe20000400000 */
[----:B------:R-:W-:-:S02]  /*43b40*/  FADD R8, -R29, R21 ;  /* 0x000000151d087221 */ /* 0x000fc40000000100 */
[----:B------:R-:W4:Y:S01]  /*43b50*/  LDL.LU R10, [R1+0x540] ;  /* 0x00054000010a7983 */ /* 0x000f220000300800 */
[----:B------:R0:W1:Y:S01]  /*43b60*/  MUFU.EX2 R0, R9 ;  /* 0x0000000900007308 */ /* 0x0000620000000800 */
[----:B------:R-:W-:Y:S02]  /*43b70*/  FMUL R8, R8, 1.4426950216293334961 ;  /* 0x3fb8aa3b08087820 */ /* 0x000fe40000400000 */
[----:B------:R-:W4:Y:S01]  /*43b80*/  LDL.LU R2, [R1+0x544] ;  /* 0x0005440001027983 */ /* 0x000f220000300800 */
[----:B0-----:R-:W-:-:S03]  /*43b90*/  FADD R9, -R28, R23 ;  /* 0x000000171c097221 */ /* 0x001fc60000000100 */
[----:B------:R-:W0:Y:S01]  /*43ba0*/  LDSM.16.M88.4 R20, [R3+UR6+0x8000] ;  /* 0x008000060314783b */ /* 0x000e220008000200 */
[----:B------:R-:W1:Y:S03]  /*43bb0*/  MUFU.EX2 R29, R8 ;  /* 0x00000008001d7308 */ /* 0x000e660000000800 */
[----:B------:R1:W-:Y:S04]  /*43bc0*/  STL [R1+0x2a4c], R28 ;  /* 0x002a4c1c01007387 */ /* 0x0003e80000100800 */
[----:B-1----:R-:W-:Y:S01]  /*43bd0*/  STL [R1+0x470], R0 ;  /* 0x0004700001007387 */ /* 0x002fe20000100800 */
[----:B------:R-:W-:-:S03]  /*43be0*/  FMUL R28, R9, 1.4426950216293334961 ;  /* 0x3fb8aa3b091c7820 */ /* 0x000fc60000400000 */
[----:B------:R-:W-:Y:S04]  /*43bf0*/  STL.64 [R1+0xf0], R16 ;  /* 0x0000f01001007387 */ /* 0x000fe80000100a00 */
[----:B------:R1:W-:Y:S04]  /*43c00*/  STL.64 [R1+0xf8], R18 ;  /* 0x0000f81201007387 */ /* 0x0003e80000100a00 */
[----:B------:R-:W-:Y:S04]  /*43c10*/  STL [R1+0x3c40], R28 ;  /* 0x003c401c01007387 */ /* 0x000fe80000100800 */
[----:B------:R-:W-:Y:S04]  /*43c20*/  STL [R1+0x3c08], R29 ;  /* 0x003c081d01007387 */ /* 0x000fe80000100800 */
[----:B-1----:R-:W4:Y:S04]  /*43c30*/  LDL.LU R18, [R1+0x550] ;  /* 0x0005500001127983 */ /* 0x002f280000300800 */
[----:B------:R-:W4:Y:S04]  /*43c40*/  LDL.LU R15, [R1+0x4c8] ;  /* 0x0004c800010f7983 */ /* 0x000f280000300800 */
[----:B0-----:R-:W-:Y:S04]  /*43c50*/  STL.64 [R1+0xe0], R20 ;  /* 0x0000e01401007387 */ /* 0x001fe80000100a00 */
[----:B------:R-:W-:Y:S04]  /*43c60*/  STL.64 [R1+0xe8], R22 ;  /* 0x0000e81601007387 */ /* 0x000fe80000100a00 */
[----:B------:R-:W4:Y:S04]  /*43c70*/  LDL.LU R14, [R1+0x4cc] ;  /* 0x0004cc00010e7983 */ /* 0x000f280000300800 */
[----:B------:R-:W0:Y:S01]  /*43c80*/  LDSM.16.M88.4 R20, [R3+UR6+0xa000] ;  /* 0x00a000060314783b */ /* 0x000e220008000200 */
[----:B---3--:R-:W-:-:S03]  /*43c90*/  FMUL R16, R26, R7 ;  /* 0x000000071a107220 */ /* 0x008fc60000400000 */
[----:B------:R-:W3:Y:S01]  /*43ca0*/  LDL.LU R7, [R1+0x554] ;  /* 0x0005540001077983 */ /* 0x000ee20000300800 */
[----:B--2---:R-:W-:-:S03]  /*43cb0*/  FMUL R9, R26, R4 ;  /* 0x000000041a097220 */ /* 0x004fc60000400000 */
[----:B------:R-:W2:Y:S01]  /*43cc0*/  LDL.LU R4, [R1+0x560] ;  /* 0x0005600001047983 */ /* 0x000ea20000300800 */
[----:B------:R-:W-:Y:S01]  /*43cd0*/  MOV R27, R17 ;  /* 0x00000011001b7202 */ /* 0x000fe20000000f00 */
[C---:B------:R-:W-:Y:S01]  /*43ce0*/  FMUL R17, R26.reuse, R12 ;  /* 0x0000000c1a117220 */ /* 0x040fe20000400000 */
[C---:B----4-:R-:W-:Y:S01]  /*43cf0*/  FMUL R8, R26.reuse, R11 ;  /* 0x0000000b1a087220 */ /* 0x050fe20000400000 */
[----:B0-----:R-:W-:Y:S01]  /*43d00*/  STL.64 [R1+0xd0], R20 ;  /* 0x0000d01401007387 */ /* 0x001fe20000100a00 */
[C---:B------:R-:W-:Y:S01]  /*43d10*/  FMUL R12, R26.reuse, R10 ;  /* 0x0000000a1a0c7220 */ /* 0x040fe20000400000 */
[----:B------:R-:W-:Y:S02]  /*43d20*/  FMUL R13, R26, R2 ;  /* 0x000000021a0d7220 */ /* 0x000fe40000400000 */
[----:B------:R0:W-:Y:S04]  /*43d30*/  STL.64 [R1+0xd8], R22 ;  /* 0x0000d81601007387 */ /* 0x0001e80000100a00 */
[----:B------:R-:W4:Y:S04]  /*43d40*/  LDL.LU R11, [R1+0x564] ;  /* 0x00056400010b7983 */ /* 0x000f280000300800 */
[----:B------:R-:W4:Y:S01]  /*43d50*/  LDL.LU R10, [R1+0x538] ;  /* 0x00053800010a7983 */ /* 0x000f220000300800 */
[----:B0-----:R-:W-:-:S03]  /*43d60*/  MOV R23, R21 ;  /* 0x0000001500177202 */ /* 0x001fc60000000f00 */
[----:B------:R-:W4:Y:S04]  /*43d70*/  LDL.LU R2, [R1+0x53c] ;  /* 0x00053c0001027983 */ /* 0x000f280000300800 */
[----:B------:R-:W4:Y:S04]  /*43d80*/  LDL.LU R20, [R1+0x570] ;  /* 0x0005700001147983 */ /* 0x000f280000300800 */
[----:B------:R-:W4:Y:S04]  /*43d90*/  LDL.LU R21, [R1+0x574] ;  /* 0x0005740001157983 */ /* 0x000f280000300800 */
[----:B------:R-:W-:Y:S04]  /*43da0*/  STL [R1+0x3cc0], R23 ;  /* 0x003cc01701007387 */ /* 0x000fe80000100800 */
[----:B------:R-:W-:Y:S01]  /*43db0*/  STL [R1+0x3cf0], R27 ;  /* 0x003cf01b01007387 */ /* 0x000fe20000100800 */
[C---:B------:R-:W-:Y:S01]  /*43dc0*/  FMUL R24, R26.reuse, R18 ;  /* 0x000000121a187220 */ /* 0x040fe20000400000 */
[----:B---3--:R-:W-:-:S05]  /*43dd0*/  FMUL R25, R26, R7 ;  /* 0x000000071a197220 */ /* 0x008fca0000400000 */
[----:B------:R0:W-:Y:S02]  /*43de0*/  STL.64 [R1+0x3ce8], R24 ;  /* 0x003ce81801007387 */ /* 0x0001e40000100a00 */
[----:B0-----:R-:W-:Y:S01]  /*43df0*/  MOV R24, R6 ;  /* 0x0000000600187202 */ /* 0x001fe20000000f00 */
[----:B------:R-:W-:Y:S02]  /*43e00*/  IMAD.MOV.U32 R25, RZ, RZ, R5 ;  /* 0x000000ffff197224 */ /* 0x000fe400078e0005 */
[----:B--2---:R-:W-:Y:S02]  /*43e10*/  FMUL R23, R26, R4 ;  /* 0x000000041a177220 */ /* 0x004fe40000400000 */
[----:B------:R-:W0:Y:S04]  /*43e20*/  LDSM.16.M88.4 R4, [R3+UR6+0xc000] ;  /* 0x00c000060304783b */ /* 0x000e280008000200 */
[----:B0-----:R-:W-:Y:S01]  /*43e30*/  STL.64 [R1+0xc0], R4 ;  /* 0x0000c00401007387 */ /* 0x001fe20000100a00 */
[----:B------:R-:W-:-:S03]  /*43e40*/  MOV R28, R5 ;  /* 0x00000005001c7202 */ /* 0x000fc60000000f00 */
[----:B------:R0:W-:Y:S04]  /*43e50*/  STL.64 [R1+0xc8], R6 ;  /* 0x0000c80601007387 */ /* 0x0001e80000100a00 */
[----:B0-----:R-:W2:Y:S04]  /*43e60*/  LDL.LU.64 R6, [R1+0x3d00] ;  /* 0x003d000001067983 */ /* 0x001ea80000300a00 */
[----:B------:R-:W2:Y:S01]  /*43e70*/  LDL.LU.64 R4, [R1+0x3cf8] ;  /* 0x003cf80001047983 */ /* 0x000ea20000300a00 */
[C---:B------:R-:W-:Y:S01]  /*43e80*/  FMUL R18, R0.reuse, R15 ;  /* 0x0000000f00127220 */ /* 0x040fe20000400000 */
[----:B------:R-:W-:Y:S01]  /*43e90*/  FMUL R19, R0, R14 ;  /* 0x0000000e00137220 */ /* 0x000fe20000400000 */
[----:B----4-:R-:W-:Y:S01]  /*43ea0*/  FMUL R22, R26, R11 ;  /* 0x0000000b1a167220 */ /* 0x010fe20000400000 */
[----:B------:R-:W3:Y:S01]  /*43eb0*/  LDL.LU R14, [R1+0x548] ;  /* 0x00054800010e7983 */ /* 0x000ee20000300800 */
[----:B------:R-:W-:-:S03]  /*43ec0*/  FMUL R11, R0, R2 ;  /* 0x00000002000b7220 */ /* 0x000fc60000400000 */
[----:B------:R-:W4:Y:S01]  /*43ed0*/  LDL.LU R15, [R1+0x54c] ;  /* 0x00054c00010f7983 */ /* 0x000f220000300800 */
[----:B--2---:R-:W-:Y:S03]  /*43ee0*/  HMMA.16816.F32 R16, R4, R24, R16 ;  /* 0x000000180410723c */ /* 0x004fe60000001810 */
[----:B------:R-:W0:-:S15]  /*43ef0*/  LDSM.16.M88.4 R24, [R3+UR6+0xe000] ;  /* 0x00e000060318783b */ /* 0x000e1e0008000200 */
[----:B------:R-:W-:-:S05]  /*43f00*/  NOP ;  /* 0x0000000000007918 */ /* 0x000fca0000000000 */
[----:B------:R-:W-:Y:S04]  /*43f10*/  STL.64 [R1+0x2a0], R16 ;  /* 0x0002a01001007387 */ /* 0x000fe80000100a00 */
[----:B------:R1:W-:Y:S04]  /*43f20*/  STL.64 [R1+0x2a8], R18 ;  /* 0x0002a81201007387 */ /* 0x0003e80000100a00 */
[----:B------:R-:W2:Y:S04]  /*43f30*/  LDL.LU R29, [R1+0x580] ;  /* 0x00058000011d7983 */ /* 0x000ea80000300800 */
[----:B------:R-:W2:Y:S04]  /*43f40*/  LDL.LU R2, [R1+0x584] ;  /* 0x0005840001027983 */ /* 0x000ea80000300800 */
[----:B-1----:R-:W3:Y:S04]  /*43f50*/  LDL R19, [R1+0x30] ;  /* 0x0000300001137983 */ /* 0x002ee80000100800 */
[----:B0-----:R-:W-:Y:S04]  /*43f60*/  STL.64 [R1+0xb0], R24 ;  /* 0x0000b01801007387 */ /* 0x001fe80000100a00 */
[----:B------:R0:W-:Y:S04]  /*43f70*/  STL.64 [R1+0xb8], R26 ;  /* 0x0000b81a01007387 */ /* 0x0001e80000100a00 */
[----:B0-----:R-:W4:Y:S04]  /*43f80*/  LDL.LU R27, [R1+0x3cf0] ;  /* 0x003cf000011b7983 */ /* 0x001f280000300800 */
[----:B------:R-:W2:Y:S04]  /*43f90*/  LDL.LU.64 R24, [R1+0x3ce8] ;  /* 0x003ce80001187983 */ /* 0x000ea80000300a00 */
[----:B------:R-:W4:Y:S01]  /*43fa0*/  LDL.LU R26, [R1+0x558] ;  /* 0x00055800011a7983 */ /* 0x000f220000300800 */
[----:B------:R-:W-:-:S03]  /*43fb0*/  FMUL R10, R0, R10 ;  /* 0x0000000a000a7220 */ /* 0x000fc60000400000 */
[----:B----4-:R-:W-:Y:S04]  /*43fc0*/  STL.64 [R1+0x3ce0], R26 ;  /* 0x003ce01a01007387 */ /* 0x010fe80000100a00 */
[----:B--2---:R0:W-:Y:S04]  /*43fd0*/  STL.64 [R1+0x3cd8], R24 ;  /* 0x003cd81801007387 */ /* 0x0041e80000100a00 */
[----:B0-----:R-:W2:Y:S04]  /*43fe0*/  LDL R24, [R1+0x110] ;  /* 0x0001100001187983 */ /* 0x001ea80000100800 */
[----:B------:R-:W2:Y:S01]  /*43ff0*/  LDL R25, [R1+0x114] ;  /* 0x0001140001197983 */ /* 0x000ea20000100800 */
[C---:B---3--:R-:W-:Y:S01]  /*44000*/  FMUL R20, R19.reuse, R20 ;  /* 0x0000001413147220 */ /* 0x048fe20000400000 */
[----:B------:R-:W-:-:S02]  /*44010*/  FMUL R21, R19, R21 ;  /* 0x0000001513157220 */ /* 0x000fc40000400000 */
[----:B------:R-:W3:Y:S04]  /*44020*/  LDL.LU R18, [R1+0x55c] ;  /* 0x00055c0001127983 */ /* 0x000ee80000300800 */
[----:B------:R-:W-:Y:S04]  /*44030*/  STL.64 [R1+0x3cd0], R22 ;  /* 0x003cd01601007387 */ /* 0x000fe80000100a00 */
[----:B------:R0:W-:Y:S04]  /*44040*/  STL.64 [R1+0x3cc8], R20 ;  /* 0x003cc81401007387 */ /* 0x0001e80000100a00 */
[----:B0-----:R-:W4:Y:S04]  /*44050*/  LDL.64 R20, [R1+0x100] ;  /* 0x0001000001147983 */ /* 0x001f280000100a00 */
[----:B------:R-:W3:Y:S04]  /*44060*/  LDL.LU R17, [R1+0x590] ;  /* 0x0005900001117983 */ /* 0x000ee80000300800 */
[----:B------:R-:W3:Y:S01]  /*44070*/  LDL.LU R16, [R1+0x594] ;  /* 0x0005940001107983 */ /* 0x000ee20000300800 */
[----:B--2---:R-:W-:Y:S03]  /*44080*/  HMMA.16816.F32 R8, R4, R24, R8 ;  /* 0x000000180408723c */ /* 0x004fe60000001808 */
[----:B------:R-:W0:-:S15]  /*44090*/  LDSM.16.M88.4 R24, [R3+UR6+0x10000] ;  /* 0x010000060318783b */ /* 0x000e1e0008000200 */
[----:B------:R-:W-:-:S05]  /*440a0*/  NOP ;  /* 0x0000000000007918 */ /* 0x000fca0000000000 */
[----:B------:R-:W-:Y:S04]  /*440b0*/  STL.64 [R1+0x290], R8 ;  /* 0x0002900801007387 */ /* 0x000fe80000100a00 */
[----:B------:R-:W-:Y:S04]  /*440c0*/  STL.64 [R1+0x298], R10 ;  /* 0x0002980a01007387 */ /* 0x000fe80000100a00 */
[----:B0-----:R-:W-:Y:S04]  /*440d0*/  STL.64 [R1+0x80], R24 ;  /* 0x0000801801007387 */ /* 0x001fe80000100a00 */
[----:B------:R0:W-:Y:S04]  /*440e0*/  STL.64 [R1+0x88], R26 ;  /* 0x0000881a01007387 */ /* 0x0001e80000100a00 */
[----:B0-----:R-:W2:Y:S01]  /*440f0*/  LDL.LU.64 R26, [R1+0x3ce0] ;  /* 0x003ce000011a7983 */ /* 0x001ea20000300a00 */
[C---:B------:R-:W-:Y:S01]  /*44100*/  FMUL R14, R0.reuse, R14 ;  /* 0x0000000e000e7220 */ /* 0x040fe20000400000 */
[C---:B------:R-:W-:Y:S01]  /*44110*/  FMUL R15, R0.reuse, R15 ;  /* 0x0000000f000f7220 */ /* 0x040fe20000400000 */
[C---:B------:R-:W-:Y:S01]  /*44120*/  FMUL R8, R19.reuse, R29 ;  /* 0x0000001d13087220 */ /* 0x040fe20000400000 */
[----:B----4-:R-:W-:Y:S01]  /*44130*/  MOV R29, R20 ;  /* 0x00000014001d7202 */ /* 0x010fe20000000f00 */
[----:B------:R-:W-:Y:S01]  /*44140*/  FMUL R9, R19, R2 ;  /* 0x0000000213097220 */ /* 0x000fe20000400000 */
[----:B------:R-:W4:Y:S03]  /*44150*/  LDL.LU.64 R24, [R1+0x3cd8] ;  /* 0x003cd80001187983 */ /* 0x000f260000300a00 */
[----:B------:R-:W-:Y:S01]  /*44160*/  HMMA.16816.F32 R12, R4, R20, R12 ;  /* 0x00000014040c723c */ /* 0x000fe2000000180c */
[----:B------:R-:W0:Y:S04]  /*44170*/  LDSM.16.M88.4 R20, [R3+UR6+0x12000] ;  /* 0x012000060314783b */ /* 0x000e280008000200 */
[----:B------:R-:W4:Y:S04]  /*44180*/  LDL.LU R10, [R1+0x568] ;  /* 0x00056800010a7983 */ /* 0x000f280000300800 */
[----:B------:R-:W4:Y:S04]  /*44190*/  LDL.LU R2, [R1+0x56c] ;  /* 0x00056c0001027983 */ /* 0x000f280000300800 */
[----:B------:R1:W-:Y:S04]  /*441a0*/  STL.64 [R1+0x3cb8], R8 ;  /* 0x003cb80801007387 */ /* 0x0003e80000100a00 */
[----:B-1----:R-:W4:Y:S01]  /*441b0*/  LDL R8, [R1+0xf0] ;  /* 0x0000f00001087983 */ /* 0x002f220000100800 */
[----:B--2---:R-:W-:Y:S01]  /*441c0*/  MOV R9, R27 ;  /* 0x0000001b00097202 */ /* 0x004fe20000000f00 */
[C---:B------:R-:W-:Y:S01]  /*441d0*/  FMUL R26, R0.reuse, R26 ;  /* 0x0000001a001a7220 */ /* 0x040fe20000400000 */
[----:B---3--:R-:W-:-:S02]  /*441e0*/  FMUL R27, R0, R18 ;  /* 0x00000012001b7220 */ /* 0x008fc40000400000 */
[----:B------:R-:W2:Y:S04]  /*441f0*/  LDL.LU R0, [R1+0x5a0] ;  /* 0x0005a00001007983 */ /* 0x000ea80000300800 */
[----:B------:R-:W-:Y:S04]  /*44200*/  STL.64 [R1+0x280], R12 ;  /* 0x0002800c01007387 */ /* 0x000fe80000100a00 */
[----:B------:R-:W-:Y:S04]  /*44210*/  STL.64 [R1+0x288], R14 ;  /* 0x0002880e01007387 */ /* 0x000fe80000100a00 */
[----:B------:R1:W-:Y:S04]  /*44220*/  STL [R1+0x3c18], R29 ;  /* 0x003c181d01007387 */ /* 0x0003e80000100800 */
[----:B-1----:R-:W4:Y:S04]  /*44230*/  LDL R29, [R1+0x470] ;  /* 0x00047000011d7983 */ /* 0x002f280000100800 */
[----:B0-----:R-:W-:Y:S04]  /*44240*/  STL.64 [R1+0xa0], R20 ;  /* 0x0000a01401007387 */ /* 0x001fe80000100a00 */
[----:B------:R0:W-:Y:S04]  /*44250*/  STL.64 [R1+0xa8], R22 ;  /* 0x0000a81601007387 */ /* 0x0001e80000100a00 */
[----:B0-----:R-:W3:Y:S01]  /*44260*/  LDL.LU.64 R22, [R1+0x3cd0] ;  /* 0x003cd00001167983 */ /* 0x001ee20000300a00 */
[C---:B------:R-:W-:Y:S01]  /*44270*/  FMUL R12, R19.reuse, R17 ;  /* 0x00000011130c7220 */ /* 0x040fe20000400000 */
[----:B------:R-:W-:-:S02]  /*44280*/  FMUL R13, R19, R16 ;  /* 0x00000010130d7220 */ /* 0x000fc40000400000 */
[----:B------:R-:W2:Y:S04]  /*44290*/  LDL.LU.64 R20, [R1+0x3cc8] ;  /* 0x003cc80001147983 */ /* 0x000ea80000300a00 */
[----:B------:R3:W-:Y:S01]  /*442a0*/  STL.64 [R1+0x3cb0], R12 ;  /* 0x003cb00c01007387 */ /* 0x0007e20000100a00 */
[C---:B----4-:R-:W-:Y:S02]  /*442b0*/  FMUL R14, R29.reuse, R10 ;  /* 0x0000000a1d0e7220 */ /* 0x050fe40000400000 */
[----:B------:R-:W-:Y:S01]  /*442c0*/  HMMA.16816.F32 R8, R4, R8, R24 ;  /* 0x000000080408723c */ /* 0x000fe20000001818 */
[----:B------:R-:W-:Y:S01]  /*442d0*/  FMUL R15, R29, R2 ;  /* 0x000000021d0f7220 */ /* 0x000fe20000400000 */
[----:B---3--:R-:W-:Y:S01]  /*442e0*/  MOV R12, R23 ;  /* 0x00000017000c7202 */ /* 0x008fe20000000f00 */
[----:B------:R-:W-:Y:S01]  /*442f0*/  IMAD.MOV.U32 R13, RZ, RZ, R22 ;  /* 0x000000ffff0d7224 */ /* 0x000fe200078e0016 */
[----:B------:R-:W3:Y:S04]  /*44300*/  LDL.LU R23, [R1+0x3cc0] ;  /* 0x003cc00001177983 */ /* 0x000ee80000300800 */
[----:B------:R-:W4:Y:S04]  /*44310*/  LDL.LU R17, [R1+0x5a4] ;  /* 0x0005a40001117983 */ /* 0x000f280000300800 */
[----:B------:R-:W3:Y:S04]  /*44320*/  LDL.LU R22, [R1+0x578] ;  /* 0x0005780001167983 */ /* 0x000ee80000300800 */
[----:B------:R-:W3:Y:S07]  /*44330*/  LDL.LU R2, [R1+0x57c] ;  /* 0x00057c0001027983 */ /* 0x000eee0000300800 */
[----:B------:R-:W-:Y:S04]  /*44340*/  STL.64 [R1+0x270], R8 ;  /* 0x0002700801007387 */ /* 0x000fe80000100a00 */
[----:B------:R-:W-:Y:S04]  /*44350*/  STL.64 [R1+0x278], R10 ;  /* 0x0002780a01007387 */ /* 0x000fe80000100a00 */
[----:B------:R-:W3:Y:S04]  /*44360*/  LDL.LU R18, [R1+0x5c0] ;  /* 0x0005c00001127983 */ /* 0x000ee80000300800 */
[----:B------:R-:W2:Y:S04]  /*44370*/  LDL.LU R27, [R1+0x30] ;  /* 0x00003000011b7983 */ /* 0x000ea80000300800 */
[----:B------:R-:W0:Y:S04]  /*44380*/  LDSM.16.M88.4 R8, [R3+UR6+0x14000] ;  /* 0x014000060308783b */ /* 0x000e280008000200 */
[----:B0-----:R0:W-:Y:S04]  /*44390*/  STL.64 [R1+0x90], R8 ;  /* 0x0000900801007387 */ /* 0x0011e80000100a00 */
[----:B------:R1:W-:Y:S04]  /*443a0*/  STL.64 [R1+0x98], R10 ;  /* 0x0000980a01007387 */ /* 0x0003e80000100a00 */
[----:B0-----:R-:W4:Y:S01]  /*443b0*/  LDL.LU.64 R8, [R1+0x3cb8] ;  /* 0x003cb80001087983 */ /* 0x001f220000300a00 */
[----:B--2---:R-:W-:-:S03]  /*443c0*/  FMUL R16, R27, R0 ;  /* 0x000000001b107220 */ /* 0x004fc60000400000 */
[----:B------:R-:W2:Y:S04]  /*443d0*/  LDL.LU R0, [R1+0x5b0] ;  /* 0x0005b00001007983 */ /* 0x000ea80000300800 */
[----:B------:R-:W2:Y:S04]  /*443e0*/  LDL.LU R19, [R1+0x5b4] ;  /* 0x0005b40001137983 */ /* 0x000ea80000300800 */
[----:B-1----:R-:W3:Y:S04]  /*443f0*/  LDL.LU R10, [R1+0x588] ;  /* 0x00058800010a7983 */ /* 0x002ee80000300800 */
[----:B------:R-:W3:Y:S04]  /*44400*/  LDL.LU R11, [R1+0x58c] ;  /* 0x00058c00010b7983 */ /* 0x000ee80000300800 */
[----:B---3--:R-:W-:Y:S04]  /*44410*/  STL.64 [R1+0x3ca8], R10 ;  /* 0x003ca80a01007387 */ /* 0x008fe80000100a00 */
[----:B----4-:R0:W-:Y:S04]  /*44420*/  STL.64 [R1+0x3ca0], R8 ;  /* 0x003ca00801007387 */ /* 0x0101e80000100a00 */
[----:B0-----:R-:W3:Y:S04]  /*44430*/  LDL R8, [R1+0xe0] ;  /* 0x0000e00001087983 */ /* 0x001ee80000100800 */
[----:B------:R-:W3:Y:S01]  /*44440*/  LDL R9, [R1+0xe4] ;  /* 0x0000e40001097983 */ /* 0x000ee20000100800 */
[----:B------:R-:W-:-:S05]  /*44450*/  FMUL R17, R27, R17 ;  /* 0x000000111b117220 */ /* 0x000fca0000400000 */
[----:B------:R0:W-:Y:S04]  /*44460*/  STL.64 [R1+0x3c90], R16 ;  /* 0x003c901001007387 */ /* 0x0001e80000100a00 */
[----:B------:R1:W-:Y:S04]  /*44470*/  STL [R1+0x3c98], R18 ;  /* 0x003c981201007387 */ /* 0x0003e80000100800 */
[----:B0-----:R-:W4:Y:S01]  /*44480*/  LDL R16, [R1+0xd0] ;  /* 0x0000d00001107983 */ /* 0x001f220000100800 */
[----:B--2---:R-:W-:Y:S01]  /*44490*/  FMUL R0, R27, R0 ;  /* 0x000000001b007220 */ /* 0x004fe20000400000 */
[----:B------:R-:W-:Y:S01]  /*444a0*/  MOV R17, R23 ;  /* 0x0000001700117202 */ /* 0x000fe20000000f00 */
[----:B------:R-:W-:Y:S01]  /*444b0*/  FMUL R23, R29, R2 ;  /* 0x000000021d177220 */ /* 0x000fe20000400000 */
[----:B-1----:R-:W-:Y:S01]  /*444c0*/  FMUL R18, R27, R19 ;  /* 0x000000131b127220 */ /* 0x002fe20000400000 */
[----:B---3--:R-:W-:Y:S01]  /*444d0*/  HMMA.16816.F32 R8, R4, R8, R12 ;  /* 0x000000080408723c */ /* 0x008fe2000000180c */
[----:B------:R-:W2:Y:S04]  /*444e0*/  LDL.LU.64 R12, [R1+0x3cb0] ;  /* 0x003cb000010c7983 */ /* 0x000ea80000300a00 */
[----:B------:R-:W3:Y:S04]  /*444f0*/  LDL.LU R15, [R1+0x5c4] ;  /* 0x0005c400010f7983 */ /* 0x000ee80000300800 */
[----:B------:R-:W2:-:S14]  /*44500*/  LDL.LU R14, [R1+0x598] ;  /* 0x00059800010e7983 */ /* 0x000e9c0000300800 */
[----:B------:R-:W-:Y:S04]  /*44510*/  STL.64 [R1+0x260], R8 ;  /* 0x0002600801007387 */ /* 0x000fe80000100a00 */
[----:B------:R-:W-:Y:S04]  /*44520*/  STL.64 [R1+0x268], R10 ;  /* 0x0002680a01007387 */ /* 0x000fe80000100a00 */
[----:B------:R-:W0:Y:S04]  /*44530*/  LDSM.16.M88.4 R8, [R3+UR6+0x16000] ;  /* 0x016000060308783b */ /* 0x000e280008000200 */
[----:B------:R-:W2:Y:S04]  /*44540*/  LDL.LU R2, [R1+0x59c] ;  /* 0x00059c0001027983 */ /* 0x000ea80000300800 */
[----:B0-----:R-:W-:Y:S04]  /*44550*/  STL.64 [R1+0x160], R8 ;  /* 0x0001600801007387 */ /* 0x001fe80000100a00 */
[----:B------:R-:W-:Y:S04]  /*44560*/  STL [R1+0x20], R0 ;  /* 0x0000200001007387 */ /* 0x000fe80000100800 */
[----:B------:R0:W-:Y:S04]  /*44570*/  STL.64 [R1+0x168], R10 ;  /* 0x0001680a01007387 */ /* 0x0001e80000100a00 */
[----:B0-----:R-:W3:Y:S04]  /*44580*/  LDL.LU.64 R10, [R1+0x3ca8] ;  /* 0x003ca800010a7983 */ /* 0x001ee80000300a00 */
[----:B------:R-:W2:Y:S04]  /*44590*/  LDL.LU.64 R8, [R1+0x3ca0] ;  /* 0x003ca00001087983 */ /* 0x000ea80000300a00 */
[----:B------:R-:W2:Y:S04]  /*445a0*/  LDL.LU R0, [R1+0x5a8] ;  /* 0x0005a80001007983 */ /* 0x000ea80000300800 */
[----:B------:R0:W-:Y:S04]  /*445b0*/  STL [R1+0x24], R18 ;  /* 0x0000241201007387 */ /* 0x0001e80000100800 */
[----:B0-----:R-:W3:Y:S01]  /*445c0*/  LDL.LU R18, [R1+0x3c98] ;  /* 0x003c980001127983 */ /* 0x001ee20000300800 */
[----:B------:R-:W-:-:S07]  /*445d0*/  FMUL R22, R29, R22 ;  /* 0x000000161d167220 */ /* 0x000fce0000400000 */
[----:B----4-:R-:W-:-:S15]  /*445e0*/  HMMA.16816.F32 R20, R4, R16, R20 ;  /* 0x000000100414723c */ /* 0x010fde0000001814 */
[----:B------:R-:W-:-:S08]  /*445f0*/  NOP ;  /* 0x0000000000007918 */ /* 0x000fd00000000000 */
[----:B------:R3:W-:Y:S04]  /*44600*/  STL.64 [R1+0x250], R20 ;  /* 0x0002501401007387 */ /* 0x0007e80000100a00 */
[----:B------:R-:W-:Y:S01]  /*44610*/  STL.64 [R1+0x258], R22 ;  /* 0x0002581601007387 */ /* 0x000fe20000100a00 */
[----:B---3--:R-:W-:-:S03]  /*44620*/  FMUL R20, R27, R18 ;  /* 0x000000121b147220 */ /* 0x008fc60000400000 */
[----:B------:R-:W0:Y:S04]  /*44630*/  LDSM.16.M88.4 R16, [R3+UR6+0x18000] ;  /* 0x018000060310783b */ /* 0x000e280008000200 */
[----:B------:R-:W-:Y:S01]  /*44640*/  STL [R1+0x10], R20 ;  /* 0x0000101401007387 */ /* 0x000fe20000100800 */
[----:B0-----:R-:W-:-:S03]  /*44650*/  MOV R22, R17 ;  /* 0x0000001100167202 */ /* 0x001fc60000000f00 */
[----:B------:R0:W-:Y:S01]  /*44660*/  STL.64 [R1+0x1b0], R16 ;  /* 0x0001b01001007387 */ /* 0x0001e20000100a00 */
[----:B------:R-:W-:-:S03]  /*44670*/  MOV R23, R16 ;  /* 0x0000001000177202 */ /* 0x000fc60000000f00 */
[----:B------:R1:W-:Y:S04]  /*44680*/  STL.64 [R1+0x1b8], R18 ;  /* 0x0001b81201007387 */ /* 0x0003e80000100a00 */
[----:B0-----:R-:W3:Y:S04]  /*44690*/  LDL.LU.64 R16, [R1+0x3c90] ;  /* 0x003c900001107983 */ /* 0x001ee80000300a00 */
[----:B------:R-:W-:Y:S04]  /*446a0*/  STL [R1+0x3c48], R22 ;  /* 0x003c481601007387 */ /* 0x000fe80000100800 */
[----:B------:R-:W-:Y:S04]  /*446b0*/  STL [R1+0x3c44], R23 ;  /* 0x003c441701007387 */ /* 0x000fe80000100800 */
[----:B------:R-:W4:Y:S01]  /*446c0*/  LDL R20, [R1+0xc0] ;  /* 0x0000c00001147983 */ /* 0x000f220000100800 */
[C---:B------:R-:W-:Y:S01]  /*446d0*/  FMUL R10, R29.reuse, R10 ;  /* 0x0000000a1d0a7220 */ /* 0x040fe20000400000 */
[----:B------:R-:W-:Y:S01]  /*446e0*/  FMUL R11, R29, R11 ;  /* 0x0000000b1d0b7220 */ /* 0x000fe20000400000 */
[----:B------:R-:W-:Y:S01]  /*446f0*/  MOV R21, R28 ;  /* 0x0000001c00157202 */ /* 0x000fe20000000f00 */
[----:B-1----:R-:W-:Y:S01]  /*44700*/  FMUL R18, R27, R15 ;  /* 0x0000000f1b127220 */ /* 0x002fe20000400000 */
[C---:B--2---:R-:W-:Y:S01]  /*44710*/  FMUL R14, R29.reuse, R14 ;  /* 0x0000000e1d0e7220 */ /* 0x044fe20000400000 */
[----:B------:R-:W-:-:S03]  /*44720*/  FMUL R15, R29, R2 ;  /* 0x000000021d0f7220 */ /* 0x000fc60000400000 */
[----:B------:R0:W-:Y:S04]  /*44730*/  STL [R1+0x14], R18 ;  /* 0x0000141201007387 */ /* 0x0001e80000100800 */
[----:B------:R-:W-:Y:S04]  /*44740*/  STL.64 [R1+0x3c88], R14 ;  /* 0x003c880e01007387 */ /* 0x000fe80000100a00 */
[----:B------:R-:W-:Y:S01]  /*44750*/  STL.64 [R1+0x3c80], R12 ;  /* 0x003c800c01007387 */ /* 0x000fe20000100a00 */
[----:B0-----:R-:W-:-:S03]  /*44760*/  FMUL R18, R29, R0 ;  /* 0x000000001d127220 */ /* 0x001fc60000400000 */
[----:B------:R-:W2:Y:S04]  /*44770*/  LDL.LU R0, [R1+0x5ac] ;  /* 0x0005ac0001007983 */ /* 0x000ea80000300800 */
[----:B------:R-:W-:Y:S01]  /*44780*/  LDSM.16.M88.4 R12, [R3+UR6+0x1a000] ;  /* 0x01a00006030c783b */ /* 0x000fe20008000200 */
[----:B----4-:R-:W-:-:S15]  /*44790*/  HMMA.16816.F32 R8, R4, R20, R8 ;  /* 0x000000140408723c */ /* 0x010fde0000001808 */
[----:B------:R-:W-:-:S08]  /*447a0*/  NOP ;  /* 0x0000000000007918 */ /* 0x000fd00000000000 */
[----:B------:R-:W-:Y:S04]  /*447b0*/  STL.64 [R1+0x240], R8 ;  /* 0x0002400801007387 */ /* 0x000fe80000100a00 */
[----:B------:R-:W-:Y:S04]  /*447c0*/  STL.64 [R1+0x248], R10 ;  /* 0x0002480a01007387 */ /* 0x000fe80000100a00 */
[----:B------:R-:W0:Y:S04]  /*447d0*/  LDSM.16.M88.4 R8, [R3+UR6+0x1c000] ;  /* 0x01c000060308783b */ /* 0x000e280008000200 */
[----:B0-----:R0:W-:Y:S04]  /*447e0*/  STL.64 [R1+0x1c0], R8 ;  /* 0x0001c00801007387 */ /* 0x0011e80000100a00 */
[----:B------:R-:W-:Y:S04]  /*447f0*/  STL.64 [R1+0x190], R12 ;  /* 0x0001900c01007387 */ /* 0x000fe80000100a00 */
[----:B------:R-:W-:Y:S04]  /*44800*/  STL.64 [R1+0x198], R14 ;  /* 0x0001980e01007387 */ /* 0x000fe80000100a00 */
[----:B------:R1:W-:Y:S01]  /*44810*/  STL.64 [R1+0x1c8], R10 ;  /* 0x0001c80a01007387 */ /* 0x0003e20000100a00 */
[----:B------:R-:W-:-:S03]  /*44820*/  IMAD.MOV.U32 R26, RZ, RZ, R9 ;  /* 0x000000ffff1a7224 */ /* 0x000fc600078e0009 */
[----:B------:R-:W4:Y:S04]  /*44830*/  LDL.LU R23, [R1+0x5d0] ;  /* 0x0005d00001177983 */ /* 0x000f280000300800 */
[----:B0-----:R-:W3:Y:S04]  /*44840*/  LDL.LU R8, [R1+0x5d4] ;  /* 0x0005d40001087983 */ /* 0x001ee80000300800 */
[----:B------:R-:W4:Y:S04]  /*44850*/  LDL.LU R21, [R1+0x5e0] ;  /* 0x0005e00001157983 */ /* 0x000f280000300800 */
[----:B-1----:R-:W2:Y:S04]  /*44860*/  LDL.LU R10, [R1+0x5b8] ;  /* 0x0005b800010a7983 */ /* 0x002ea80000300800 */
[----:B------:R-:W3:Y:S04]  /*44870*/  LDL.LU R9, [R1+0x5bc] ;  /* 0x0005bc0001097983 */ /* 0x000ee80000300800 */
[----:B------:R-:W2:Y:S04]  /*44880*/  LDL R11, [R1+0x460] ;  /* 0x00046000010b7983 */ /* 0x000ea80000100800 */
[----:B------:R-:W0:Y:S02]  /*44890*/  LDSM.16.M88.4 R12, [R3+UR6+0x1e000] ;  /* 0x01e00006030c783b */ /* 0x000e240008000200 */
[----:B0-----:R-:W-:-:S02]  /*448a0*/  MOV R22, R12 ;  /* 0x0000000c00167202 */ /* 0x001fc40000000f00 */
[----:B------:R-:W-:Y:S01]  /*448b0*/  MOV R2, R13 ;  /* 0x0000000d00027202 */ /* 0x000fe20000000f00 */
[----:B--2---:R-:W-:Y:S04]  /*448c0*/  STL.64 [R1+0x3c78], R10 ;  /* 0x003c780a01007387 */ /* 0x004fe80000100a00 */
[----:B---3--:R0:W-:Y:S04]  /*448d0*/  STL.64 [R1+0x3c70], R8 ;  /* 0x003c700801007387 */ /* 0x0081e80000100a00 */
[----:B0-----:R-:W2:Y:S04]  /*448e0*/  LDL.64 R8, [R1+0xb0] ;  /* 0x0000b00001087983 */ /* 0x001ea80000100a00 */
[----:B------:R-:W-:Y:S04]  /*448f0*/  STL.64 [R1+0x1d0], R12 ;  /* 0x0001d00c01007387 */ /* 0x000fe80000100a00 */
[----:B------:R0:W-:Y:S04]  /*44900*/  STL.64 [R1+0x1d8], R14 ;  /* 0x0001d80e01007387 */ /* 0x0001e80000100a00 */
[----:B0-----:R-:W3:Y:S04]  /*44910*/  LDL.LU.64 R14, [R1+0x3c88] ;  /* 0x003c8800010e7983 */ /* 0x001ee80000300a00 */
[----:B------:R-:W3:Y:S04]  /*44920*/  LDL.LU.64 R12, [R1+0x3c80] ;  /* 0x003c8000010c7983 */ /* 0x000ee80000300a00 */
[----:B------:R-:W-:Y:S01]  /*44930*/  STL [R1+0x3ae0], R3 ;  /* 0x003ae00301007387 */ /* 0x000fe20000100800 */
[----:B------:R-:W-:-:S03]  /*44940*/  FMUL R19, R29, R0 ;  /* 0x000000001d137220 */ /* 0x000fc60000400000 */
[----:B------:R-:W4:Y:S04]  /*44950*/  LDL.LU R25, [R1+0x5e4] ;  /* 0x0005e40001197983 */ /* 0x000f280000300800 */
[----:B------:R-:W4:Y:S04]  /*44960*/  LDL.LU R20, [R1+0x5f0] ;  /* 0x0005f00001147983 */ /* 0x000f280000300800 */
[----:B------:R-:W4:Y:S01]  /*44970*/  LDL.LU.64 R10, [R1+0x3c78] ;  /* 0x003c7800010a7983 */ /* 0x000f220000300a00 */
[----:B--2---:R-:W-:Y:S01]  /*44980*/  MOV R0, R9 ;  /* 0x0000000900007202 */ /* 0x004fe20000000f00 */
[----:B---3--:R-:W-:-:S15]  /*44990*/  HMMA.16816.F32 R12, R4, R8, R12 ;  /* 0x00000008040c723c */ /* 0x008fde000000180c */
[----:B------:R-:W-:-:S08]  /*449a0*/  NOP ;  /* 0x0000000000007918 */ /* 0x000fd00000000000 */
[----:B------:R0:W-:Y:S04]  /*449b0*/  STL.64 [R1+0x230], R12 ;  /* 0x0002300c01007387 */ /* 0x0001e80000100a00 */
[----:B------:R-:W-:Y:S04]  /*449c0*/  STL.64 [R1+0x238], R14 ;  /* 0x0002380e01007387 */ /* 0x000fe80000100a00 */
[----:B------:R-:W2:Y:S04]  /*449d0*/  LDL.LU.64 R8, [R1+0x3c70] ;  /* 0x003c700001087983 */ /* 0x000ea80000300a00 */
[----:B0-----:R-:W3:Y:S04]  /*449e0*/  LDL.64 R12, [R1+0x80] ;  /* 0x00008000010c7983 */ /* 0x001ee80000100a00 */
[----:B------:R-:W-:Y:S01]  /*449f0*/  STL [R1+0x3bd8], R0 ;  /* 0x003bd80001007387 */ /* 0x000fe20000100800 */
[----:B--2---:R-:W-:-:S03]  /*44a00*/  FMUL R28, R27, R8 ;  /* 0x000000081b1c7220 */ /* 0x004fc60000400000 */
[----:B------:R-:W2:Y:S04]  /*44a10*/  LDL.LU R8, [R1+0x5c8] ;  /* 0x0005c80001087983 */ /* 0x000ea80000300800 */
[----:B------:R-:W2:Y:S01]  /*44a20*/  LDL.LU R3, [R1+0x5cc] ;  /* 0x0005cc0001037983 */ /* 0x000ea20000300800 */
[----:B---3--:R-:W-:Y:S01]  /*44a30*/  HMMA.16816.F32 R16, R4, R12, R16 ;  /* 0x0000000c0410723c */ /* 0x008fe20000001810 */
[----:B----4-:R-:W-:Y:S01]  /*44a40*/  FMUL R24, R27, R21 ;  /* 0x000000151b187220 */ /* 0x010fe20000400000 */
[C---:B------:R-:W-:Y:S01]  /*44a50*/  FMUL R10, R29.reuse, R10 ;  /* 0x0000000a1d0a7220 */ /* 0x040fe20000400000 */
[----:B------:R-:W-:Y:S01]  /*44a60*/  FMUL R9, R29, R9 ;  /* 0x000000091d097220 */ /* 0x000fe20000400000 */
[----:B------:R-:W3:Y:S01]  /*44a70*/  LDL.LU R21, [R1+0x5f4] ;  /* 0x0005f40001157983 */ /* 0x000ee20000300800 */
[C---:B------:R-:W-:Y:S01]  /*44a80*/  FMUL R23, R27.reuse, R23 ;  /* 0x000000171b177220 */ /* 0x040fe20000400000 */
[C---:B------:R-:W-:Y:S01]  /*44a90*/  FMUL R25, R27.reuse, R25 ;  /* 0x000000191b197220 */ /* 0x040fe20000400000 */
[----:B------:R-:W-:-:S15]  /*44aa0*/  FMUL R20, R27, R20 ;  /* 0x000000141b147220 */ /* 0x000fde0000400000 */
[----:B------:R-:W-:-:S01]  /*44ab0*/  NOP ;  /* 0x0000000000007918 */ /* 0x000fc20000000000 */
[----:B------:R0:W-:Y:S04]  /*44ac0*/  STL.64 [R1+0x220], R16 ;  /* 0x0002201001007387 */ /* 0x0001e80000100a00 */
[----:B------:R-:W-:Y:S04]  /*44ad0*/  STL.64 [R1+0x228], R18 ;  /* 0x0002281201007387 */ /* 0x000fe80000100a00 */
[----:B0-----:R-:W4:Y:S04]  /*44ae0*/  LDL R16, [R1+0x90] ;  /* 0x0000900001107983 */ /* 0x001f280000100800 */
[----:B------:R-:W4:Y:S04]  /*44af0*/  LDL R17, [R1+0x94] ;  /* 0x0000940001117983 */ /* 0x000f280000100800 */
[----:B------:R0:W-:Y:S02]  /*44b00*/  STL.64 [R1+0x3c68], R26 ;  /* 0x003c681a01007387 */ /* 0x0001e40000100a00 */
[----:B0-----:R-:W-:Y:S01]  /*44b10*/  IMAD.MOV.U32 R26, RZ, RZ, R10 ;  /* 0x000000ffff1a7224 */ /* 0x001fe200078e000a */
[----:B------:R-:W-:Y:S01]  /*44b20*/  MOV R27, R9 ;  /* 0x00000009001b7202 */ /* 0x000fe20000000f00 */
[----:B------:R0:W-:Y:S01]  /*44b30*/  STL.64 [R1+0x3c60], R24 ;  /* 0x003c601801007387 */ /* 0x0001e20000100a00 */
[----:B------:R-:W-:-:S03]  /*44b40*/  MOV R0, R13 ;  /* 0x0000000d00007202 */ /* 0x000fc60000000f00 */
[----:B0-----:R-:W3:Y:S04]  /*44b50*/  LDL.LU R24, [R1+0x20] ;  /* 0x0000200001187983 */ /* 0x001ee80000300800 */
[----:B------:R-:W3:Y:S04]  /*44b60*/  LDL.LU R25, [R1+0x24] ;  /* 0x0000240001197983 */ /* 0x000ee80000300800 */
[----:B------:R-:W4:Y:S04]  /*44b70*/  LDL.LU R12, [R1+0x600] ;  /* 0x00060000010c7983 */ /* 0x000f280000300800 */
[----:B------:R-:W4:Y:S04]  /*44b80*/  LDL.LU R13, [R1+0x604] ;  /* 0x00060400010d7983 */ /* 0x000f280000300800 */
[----:B------:R-:W4:Y:S01]  /*44b90*/  LDL.LU R14, [R1+0x5d8] ;  /* 0x0005d800010e7983 */ /* 0x000f220000300800 */
[----:B--2---:R-:W-:-:S03]  /*44ba0*/  FMUL R18, R29, R8 ;  /* 0x000000081d127220 */ /* 0x004fc60000400000 */
[----:B------:R-:W0:Y:S01]  /*44bb0*/  LDSM.16.M88.4 R8, [R11+UR6+0x29000] ;  /* 0x029000060b08783b */ /* 0x000e220008000200 */
[----:B------:R-:W-:-:S03]  /*44bc0*/  FMUL R15, R29, R3 ;  /* 0x000000031d0f7220 */ /* 0x000fc60000400000 */
[----:B------:R-:W2:Y:S04]  /*44bd0*/  LDL.LU R3, [R1+0x5dc] ;  /* 0x0005dc0001037983 */ /* 0x000ea80000300800 */
[----:B0-----:R-:W-:Y:S04]  /*44be0*/  STL.64 [R1+0x3c00], R10 ;  /* 0x003c000a01007387 */ /* 0x001fe80000100a00 */
[----:B------:R0:W-:Y:S04]  /*44bf0*/  STL.64 [R1+0x3bf8], R8 ;  /* 0x003bf80801007387 */ /* 0x0001e80000100a00 */
[----:B0-----:R-:W3:Y:S04]  /*44c00*/  LDL R8, [R1+0xa0] ;  /* 0x0000a00001087983 */ /* 0x001ee80000100800 */
[----:B------:R-:W3:Y:S02]  /*44c10*/  LDL R9, [R1+0xa4] ;  /* 0x0000a40001097983 */ /* 0x000ee40000100800 */
[----:B---3--:R-:W-:Y:S02]  /*44c20*/  HMMA.16816.F32 R8, R4, R8, R24 ;  /* 0x000000080408723c */ /* 0x008fe40000001818 */
[----:B------:R-:W3:Y:S04]  /*44c30*/  LDL.LU.64 R26, [R1+0x3c68] ;  /* 0x003c6800011a7983 */ /* 0x000ee80000300a00 */
[----:B------:R-:W2:Y:S01]  /*44c40*/  LDL.LU.64 R24, [R1+0x3c60] ;  /* 0x003c600001187983 */ /* 0x000ea20000300a00 */
[----:B---3--:R-:W-:-:S05]  /*44c50*/  FMUL R21, R27, R21 ;  /* 0x000000151b157220 */ /* 0x008fca0000400000 */
[----:B------:R0:W-:Y:S11]  /*44c60*/  STL.64 [R1+0x3c28], R20 ;  /* 0x003c281401007387 */ /* 0x0001f60000100a00 */
[----:B------:R-:W-:Y:S04]  /*44c70*/  STL.64 [R1+0x210], R8 ;  /* 0x0002100801007387 */ /* 0x000fe80000100a00 */
[----:B------:R-:W-:Y:S04]  /*44c80*/  STL.64 [R1+0x218], R10 ;  /* 0x0002180a01007387 */ /* 0x000fe80000100a00 */
[----:B0-----:R-:W3:Y:S04]  /*44c90*/  LDL.64 R20, [R1+0x160] ;  /* 0x0001600001147983 */ /* 0x001ee80000100a00 */
[----:B------:R-:W-:Y:S04]  /*44ca0*/  STL.64 [R1+0x3c58], R22 ;  /* 0x003c581601007387 */ /* 0x000fe80000100a00 */
[----:B---3--:R0:W-:Y:S04]  /*44cb0*/  STL.64 [R1+0x3c50], R20 ;  /* 0x003c501401007387 */ /* 0x0081e80000100a00 */
[----:B0-----:R-:W4:Y:S04]  /*44cc0*/  LDL.LU R20, [R1+0x10] ;  /* 0x0000100001147983 */ /* 0x001f280000300800 */
[----:B------:R-:W4:Y:S01]  /*44cd0*/  LDL.LU R21, [R1+0x14] ;  /* 0x0000140001157983 */ /* 0x000f220000300800 */
[----:B------:R-:W-:-:S02]  /*44ce0*/  MOV R22, R18 ;  /* 0x0000001200167202 */ /* 0x000fc40000000f00 */
[----:B------:R-:W-:-:S07]  /*44cf0*/  MOV R23, R15 ;  /* 0x0000000f00177202 */ /* 0x000fce0000000f00 */
[----:B----4-:R-:W-:Y:S01]  /*44d00*/  HMMA.16816.F32 R16, R4, R16, R20 ;  /* 0x000000100410723c */ /* 0x010fe20000001814 */
[----:B------:R-:W3:Y:S04]  /*44d10*/  LDL.LU.64 R22, [R1+0x3c58] ;  /* 0x003c580001167983 */ /* 0x000ee80000300a00 */
[----:B------:R-:W4:Y:S01]  /*44d20*/  LDL.LU.64 R20, [R1+0x3c50] ;  /* 0x003c500001147983 */ /* 0x000f220000300a00 */
[----:B------:R-:W-:Y:S02]  /*44d30*/  IMAD.MOV.U32 R9, RZ, RZ, R2 ;  /* 0x000000ffff097224 */ /* 0x000fe400078e0002 */
[----:B------:R-:W-:Y:S01]  /*44d40*/  FMUL R10, R29, R14 ;  /* 0x0000000e1d0a7220 */ /* 0x000fe20000400000 */
[----:B---3--:R-:W-:Y:S02]  /*44d50*/  MOV R8, R22 ;  /* 0x0000001600087202 */ /* 0x008fe40000000f00 */
[----:B------:R-:W3:-:S12]  /*44d60*/  LDL.LU R22, [R1+0x3c48] ;  /* 0x003c480001167983 */ /* 0x000ed80000300800 */
[----:B------:R0:W-:Y:S04]  /*44d70*/  STL.64 [R1+0x200], R16 ;  /* 0x0002001001007387 */ /* 0x0001e80000100a00 */
[----:B------:R1:W-:Y:S04]  /*44d80*/  STL.64 [R1+0x208], R18 ;  /* 0x0002081201007387 */ /* 0x0003e80000100a00 */
[----:B0-----:R-:W4:Y:S04]  /*44d90*/  LDL.LU R16, [R1+0x610] ;  /* 0x0006100001107983 */ /* 0x001f280000300800 */
[----:B------:R-:W3:Y:S04]  /*44da0*/  LDL.LU R17, [R1+0x614] ;  /* 0x0006140001117983 */ /* 0x000ee80000300800 */
[----:B-1----:R-:W3:Y:S04]  /*44db0*/  LDL.LU R19, [R1+0x5e8] ;  /* 0x0005e80001137983 */ /* 0x002ee80000300800 */
[----:B------:R-:W3:Y:S04]  /*44dc0*/  LDL.LU R2, [R1+0x5ec] ;  /* 0x0005ec0001027983 */ /* 0x000ee80000300800 */
[----:B------:R-:W3:Y:S04]  /*44dd0*/  LDL.LU R18, [R1+0x5f8] ;  /* 0x0005f80001127983 */ /* 0x000ee80000300800 */
[----:B------:R-:W4:Y:S04]  /*44de0*/  LDL.LU R15, [R1+0x5fc] ;  /* 0x0005fc00010f7983 */ /* 0x000f280000300800 */
[----:B------:R-:W4:Y:S01]  /*44df0*/  LDL.LU R14, [R1+0x608] ;  /* 0x00060800010e7983 */ /* 0x000f220000300800 */
[C---:B------:R-:W-:Y:S01]  /*44e00*/  FMUL R12, R27.reuse, R12 ;  /* 0x0000000c1b0c7220 */ /* 0x040fe20000400000 */
[----:B------:R-:W-:Y:S01]  /*44e10*/  FMUL R13, R27, R13 ;  /* 0x0000000d1b0d7220 */ /* 0x000fe20000400000 */
[----:B--2---:R-:W-:Y:S01]  /*44e20*/  FMUL R3, R29, R3 ;  /* 0x000000031d037220 */ /* 0x004fe20000400000 */
[----:B----4-:R0:W-:Y:S04]  /*44e30*/  STL.64 [R1+0x3c38], R14 ;  /* 0x003c380e01007387 */ /* 0x0101e80000100a00 */
[----:B------:R1:W-:Y:S01]  /*44e40*/  STL.64 [R1+0x3c30], R12 ;  /* 0x003c300c01007387 */ /* 0x0003e20000100a00 */
[----:B0-----:R-:W-:-:S02]  /*44e50*/  MOV R14, R10 ;  /* 0x0000000a000e7202 */ /* 0x001fc40000000f00 */
[----:B-1----:R-:W-:Y:S02]  /*44e60*/  MOV R12, R23 ;  /* 0x00000017000c7202 */ /* 0x002fe40000000f00 */
[----:B------:R-:W2:Y:S01]  /*44e70*/  LDL.LU R23, [R1+0x3c44] ;  /* 0x003c440001177983 */ /* 0x000ea20000300800 */
[----:B------:R-:W-:-:S03]  /*44e80*/  MOV R13, R28 ;  /* 0x0000001c000d7202 */ /* 0x000fc60000000f00 */
[----:B------:R-:W4:Y:S01]  /*44e90*/  LDL.LU R28, [R1+0x3c40] ;  /* 0x003c4000011c7983 */ /* 0x000f220000300800 */
[----:B------:R-:W-:-:S03]  /*44ea0*/  MOV R15, R3 ;  /* 0x00000003000f7202 */ /* 0x000fc60000000f00 */
[----:B------:R-:W4:Y:S04]  /*44eb0*/  LDL.LU R11, [R1+0x60c] ;  /* 0x00060c00010b7983 */ /* 0x000f280000300800 */
[----:B------:R-:W4:Y:S04]  /*44ec0*/  LDL.LU R10, [R1+0x618] ;  /* 0x00061800010a7983 */ /* 0x000f280000300800 */
[----:B------:R-:W4:Y:S04]  /*44ed0*/  LDL.LU R3, [R1+0x61c] ;  /* 0x00061c0001037983 */ /* 0x000f280000300800 */
[----:B------:R0:W-:Y:S04]  /*44ee0*/  STL.64 [R1+0x3c10], R8 ;  /* 0x003c100801007387 */ /* 0x0001e80000100a00 */
[----:B0-----:R-:W2:Y:S01]  /*44ef0*/  LDL R8, [R1+0x1c0] ;  /* 0x0001c00001087983 */ /* 0x001ea20000100800 */
[----:B------:R-:W-:-:S02]  /*44f00*/  IMAD.MOV.U32 R9, RZ, RZ, R26 ;  /* 0x000000ffff097224 */ /* 0x000fc400078e001a */
[C---:B------:R-:W-:Y:S01]  /*44f10*/  FMUL R16, R27.reuse, R16 ;  /* 0x000000101b107220 */ /* 0x040fe20000400000 */
[----:B---3--:R-:W-:Y:S01]  /*44f20*/  FMUL R17, R27, R17 ;  /* 0x000000111b117220 */ /* 0x008fe20000400000 */
[C---:B------:R-:W-:Y:S01]  /*44f30*/  FMUL R26, R29.reuse, R19 ;  /* 0x000000131d1a7220 */ /* 0x040fe20000400000 */
[----:B------:R-:W-:Y:S01]  /*44f40*/  FMUL R27, R29, R2 ;  /* 0x000000021d1b7220 */ /* 0x000fe20000400000 */
[----:B------:R-:W-:Y:S06]  /*44f50*/  HMMA.16816.F32 R12, R4, R20, R12 ;  /* 0x00000014040c723c */ /* 0x000fec000000180c */
[----:B------:R-:W-:Y:S01]  /*44f60*/  MOV R2, R21 ;  /* 0x0000001500027202 */ /* 0x000fe20000000f00 */
[----:B--2---:R0:W-:Y:S02]  /*44f70*/  STL.64 [R1+0x3c20], R8 ;  /* 0x003c200801007387 */ /* 0x0041e40000100a00 */
[----:B0-----:R-:W-:-:S02]  /*44f80*/  MOV R8, R23 ;  /* 0x0000001700087202 */ /* 0x001fc40000000f00 */
[----:B------:R-:W-:-:S07]  /*44f90*/  MOV R9, R22 ;  /* 0x0000001600097202 */ /* 0x000fce0000000f00 */
[----:B------:R-:W-:Y:S05]  /*44fa0*/  HMMA.16816.F32 R24, R4, R8, R24 ;  /* 0x000000080418723c */ /* 0x000fea0000001818 */
[----:B------:R-:W-:Y:S04]  /*44fb0*/  STL.64 [R1+0x1f0], R12 ;  /* 0x0001f00c01007387 */ /* 0x000fe80000100a00 */
[----:B------:R0:W-:Y:S04]  /*44fc0*/  STL.64 [R1+0x1f8], R14 ;  /* 0x0001f80e01007387 */ /* 0x0001e80000100a00 */
[----:B0-----:R-:W2:Y:S04]  /*44fd0*/  LDL.LU.64 R14, [R1+0x3c38] ;  /* 0x003c3800010e7983 */ /* 0x001ea80000300a00 */
[----:B------:R-:W3:Y:S04]  /*44fe0*/  LDL.LU.64 R12, [R1+0x3c30] ;  /* 0x003c3000010c7983 */ /* 0x000ee80000300a00 */
[----:B------:R-:W3:Y:S04]  /*44ff0*/  LDL.LU.64 R20, [R1+0x3c28] ;  /* 0x003c280001147983 */ /* 0x000ee80000300a00 */
[----:B------:R-:W3:Y:S04]  /*45000*/  LDL.LU.64 R8, [R1+0x3c20] ;  /* 0x003c200001087983 */ /* 0x000ee80000300a00 */
[----:B------:R0:W-:Y:S04]  /*45010*/  STL.64 [R1+0x1e0], R24 ;  /* 0x0001e01801007387 */ /* 0x0001e80000100a00 */
[----:B------:R1:W-:Y:S04]  /*45020*/  STL.64 [R1+0x1e8], R26 ;  /* 0x0001e81a01007387 */ /* 0x0003e80000100a00 */
[----:B0-----:R-:W1:Y:S04]  /*45030*/  LDL R24, [R1+0x190] ;  /* 0x0001900001187983 */ /* 0x001e680000100800 */
[----:B------:R-:W1:Y:S01]  /*45040*/  LDL R25, [R1+0x194] ;  /* 0x0001940001197983 */ /* 0x000e620000100800 */
[C---:B------:R-:W-:Y:S01]  /*45050*/  FMUL R22, R29.reuse, R18 ;  /* 0x000000121d167220 */ /* 0x040fe20000400000 */
[C---:B----4-:R-:W-:Y:S01]  /*45060*/  FMUL R18, R29.reuse, R10 ;  /* 0x0000000a1d127220 */ /* 0x050fe20000400000 */
[C---:B------:R-:W-:Y:S01]  /*45070*/  FMUL R19, R29.reuse, R3 ;  /* 0x000000031d137220 */ /* 0x040fe20000400000 */
[C---:B--2---:R-:W-:Y:S01]  /*45080*/  FMUL R23, R29.reuse, R15 ;  /* 0x0000000f1d177220 */ /* 0x044fe20000400000 */
[C---:B------:R-:W-:Y:S01]  /*45090*/  FMUL R14, R29.reuse, R14 ;  /* 0x0000000e1d0e7220 */ /* 0x040fe20000400000 */
[----:B------:R-:W-:-:S02]  /*450a0*/  FMUL R15, R29, R11 ;  /* 0x0000000b1d0f7220 */ /* 0x000fc40000400000 */
[----:B------:R-:W2:Y:S05]  /*450b0*/  LDL.LU R29, [R1+0x3c18] ;  /* 0x003c1800011d7983 */ /* 0x000eaa0000300800 */
[C---:B---3--:R-:W-:Y:S06]  /*450c0*/  HMMA.16816.F32 R12, R4.reuse, R8, R12 ;  /* 0x00000008040c723c */ /* 0x048fec000000180c */
[----:B-1----:R-:W-:Y:S01]  /*450d0*/  HMMA.16816.F32 R24, R4, R24, R20 ;  /* 0x000000180418723c */ /* 0x002fe20000001814 */
[----:B------:R-:W3:-:S15]  /*450e0*/  LDL.LU R20, [R1+0x120] ;  /* 0x0001200001147983 */ /* 0x000ede0000300800 */
[----:B------:R-:W-:-:S07]  /*450f0*/  NOP ;  /* 0x0000000000007918 */ /* 0x000fce0000000000 */
[----:B------:R-:W-:Y:S04]  /*45100*/  STL.64 [R1+0x1a0], R24 ;  /* 0x0001a01801007387 */ /* 0x000fe80000100a00 */
[----:B------:R0:W-:Y:S04]  /*45110*/  STL.64 [R1+0x1a8], R26 ;  /* 0x0001a81a01007387 */ /* 0x0001e80000100a00 */
[----:B------:R-:W3:Y:S04]  /*45120*/  LDL.LU R21, [R1+0x124] ;  /* 0x0001240001157983 */ /* 0x000ee80000300800 */
[----:B0-----:R-:W4:Y:S04]  /*45130*/  LDL.LU R27, [R1+0x634] ;  /* 0x00063400011b7983 */ /* 0x001f280000300800 */
[----:B------:R-:W3:Y:S04]  /*45140*/  LDL.LU R26, [R1+0x628] ;  /* 0x00062800011a7983 */ /* 0x000ee80000300800 */
[----:B------:R-:W4:Y:S04]  /*45150*/  LDL.LU R23, [R1+0x62c] ;  /* 0x00062c0001177983 */ /* 0x000f280000300800 */
[----:B------:R-:W4:Y:S04]  /*45160*/  LDL.LU R22, [R1+0x638] ;  /* 0x0006380001167983 */ /* 0x000f280000300800 */
[----:B------:R-:W4:Y:S04]  /*45170*/  LDL.LU R3, [R1+0x63c] ;  /* 0x00063c0001037983 */ /* 0x000f280000300800 */
[----:B------:R-:W2:Y:S04]  /*45180*/  LDL.LU.64 R8, [R1+0x3c10] ;  /* 0x003c100001087983 */ /* 0x000ea80000300a00 */
[----:B------:R0:W-:Y:S04]  /*45190*/  STL.64 [R1+0x180], R12 ;  /* 0x0001800c01007387 */ /* 0x0001e80000100a00 */
[----:B------:R1:W-:Y:S04]  /*451a0*/  STL.64 [R1+0x188], R14 ;  /* 0x0001880e01007387 */ /* 0x0003e80000100a00 */
[----:B0-----:R-:W4:Y:S04]  /*451b0*/  LDL.LU R13, [R1+0x620] ;  /* 0x00062000010d7983 */ /* 0x001f280000300800 */
[----:B-1----:R-:W4:Y:S04]  /*451c0*/  LDL.LU R14, [R1+0x624] ;  /* 0x00062400010e7983 */ /* 0x002f280000300800 */
[----:B------:R-:W4:Y:S04]  /*451d0*/  LDL.LU R15, [R1+0x630] ;  /* 0x00063000010f7983 */ /* 0x000f280000300800 */
[----:B------:R-:W3:Y:S04]  /*451e0*/  LDL.LU R24, [R1+0xf0] ;  /* 0x0000f00001187983 */ /* 0x000ee80000300800 */
[----:B------:R-:W3:Y:S01]  /*451f0*/  LDL.LU R25, [R1+0xf4] ;  /* 0x0000f40001197983 */ /* 0x000ee20000300800 */
[----:B--2---:R-:W-:Y:S03]  /*45200*/  HMMA.16816.F32 R4, R4, R8, R16 ;  /* 0x000000080404723c */ /* 0x004fe60000001810 */
[----:B---3--:R0:W-:Y:S02]  /*45210*/  STL.64 [R1+0x3bf0], R24 ;  /* 0x003bf01801007387 */ /* 0x0081e40000100a00 */
[----:B0-----:R-:W-:-:S02]  /*45220*/  MOV R24, R29 ;  /* 0x0000001d00187202 */ /* 0x001fc40000000f00 */
[----:B------:R-:W2:Y:S04]  /*45230*/  LDL.LU R29, [R1+0x3c08] ;  /* 0x003c0800011d7983 */ /* 0x000ea80000300800 */
[----:B------:R-:W3:Y:S04]  /*45240*/  LDL.LU R25, [R1+0x104] ;  /* 0x0001040001197983 */ /* 0x000ee80000300800 */
[----:B------:R-:W3:Y:S04]  /*45250*/  LDL.LU.64 R10, [R1+0x3c00] ;  /* 0x003c0000010a7983 */ /* 0x000ee80000300a00 */
[----:B------:R-:W3:Y:S01]  /*45260*/  LDL.LU.64 R8, [R1+0x3bf8] ;  /* 0x003bf80001087983 */ /* 0x000ee20000300a00 */
[----:B------:R-:W0:Y:S03]  /*45270*/  MUFU.EX2 R28, R28 ;  /* 0x0000001c001c7308 */ /* 0x000e260000000800 */
[----:B------:R-:W3:Y:S04]  /*45280*/  LDL.LU R16, [R1+0x110] ;  /* 0x0001100001107983 */ /* 0x000ee80000300800 */
[----:B------:R-:W-:Y:S04]  /*45290*/  STL.64 [R1+0x150], R4 ;  /* 0x0001500401007387 */ /* 0x000fe80000100a00 */
[----:B------:R0:W-:Y:S04]  /*452a0*/  STL.64 [R1+0x158], R6 ;  /* 0x0001580601007387 */ /* 0x0001e80000100a00 */
[----:B------:R-:W3:Y:S01]  /*452b0*/  LDL.LU R17, [R1+0x114] ;  /* 0x0001140001117983 */ /* 0x000ee20000300800 */
[C---:B0-----:R-:W-:Y:S01]  /*452c0*/  FMUL R6, R28.reuse, R26 ;  /* 0x0000001a1c067220 */ /* 0x041fe20000400000 */
[----:B----4-:R-:W-:Y:S01]  /*452d0*/  FMUL R7, R28, R23 ;  /* 0x000000171c077220 */ /* 0x010fe20000400000 */
[C---:B--2---:R-:W-:Y:S01]  /*452e0*/  FMUL R4, R29.reuse, R13 ;  /* 0x0000000d1d047220 */ /* 0x044fe20000400000 */
[----:B------:R-:W-:-:S07]  /*452f0*/  FMUL R5, R29, R14 ;  /* 0x0000000e1d057220 */ /* 0x000fce0000400000 */
[----:B---3--:R-:W-:Y:S01]  /*45300*/  HMMA.16816.F32 R4, R8, R20, R4 ;  /* 0x000000140804723c */ /* 0x008fe20000001804 */
[C---:B------:R-:W-:Y:S01]  /*45310*/  FMUL R12, R29.reuse, R15 ;  /* 0x0000000f1d0c7220 */ /* 0x040fe20000400000 */
[----:B------:R-:W-:Y:S01]  /*45320*/  FMUL R15, R28, R3 ;  /* 0x000000031c0f7220 */ /* 0x000fe20000400000 */
[----:B------:R-:W-:-:S15]  /*45330*/  FMUL R13, R29, R27 ;  /* 0x0000001b1d0d7220 */ /* 0x000fde0000400000 */
[----:B------:R-:W-:-:S05]  /*45340*/  NOP ;  /* 0x0000000000007918 */ /* 0x000fca0000000000 */
[----:B------:R0:W-:Y:S01]  /*45350*/  STL.64 [R1+0x140], R4 ;  /* 0x0001400401007387 */ /* 0x0001e20000100a00 */
[----:B------:R-:W-:-:S03]  /*45360*/  IMAD.MOV.U32 R3, RZ, RZ, R7 ;  /* 0x000000ffff037224 */ /* 0x000fc600078e0007 */
[----:B------:R1:W-:Y:S04]  /*45370*/  STL [R1+0x148], R6 ;  /* 0x0001480601007387 */ /* 0x0003e80000100800 */
[----:B0-----:R-:W2:Y:S04]  /*45380*/  LDL.LU R4, [R1+0x640] ;  /* 0x0006400001047983 */ /* 0x001ea80000300800 */
[----:B------:R-:W3:Y:S04]  /*45390*/  LDL.LU R5, [R1+0x644] ;  /* 0x0006440001057983 */ /* 0x000ee80000300800 */
[----:B-1----:R-:W4:Y:S04]  /*453a0*/  LDL.LU R6, [R1+0x650] ;  /* 0x0006500001067983 */ /* 0x002f280000300800 */
[----:B------:R-:W4:Y:S04]  /*453b0*/  LDL.LU R7, [R1+0x654] ;  /* 0x0006540001077983 */ /* 0x000f280000300800 */
[----:B------:R-:W4:Y:S04]  /*453c0*/  LDL.LU R27, [R1+0x648] ;  /* 0x00064800011b7983 */ /* 0x000f280000300800 */
[----:B------:R-:W4:Y:S01]  /*453d0*/  LDL.LU R26, [R1+0x64c] ;  /* 0x00064c00011a7983 */ /* 0x000f220000300800 */
[----:B------:R-:W-:-:S03]  /*453e0*/  FMUL R14, R28, R22 ;  /* 0x000000161c0e7220 */ /* 0x000fc60000400000 */
[----:B------:R-:W4:Y:S04]  /*453f0*/  LDL.LU R23, [R1+0x658] ;  /* 0x0006580001177983 */ /* 0x000f280000300800 */
[----:B------:R-:W-:Y:S01]  /*45400*/  HMMA.16816.F32 R12, R8, R16, R12 ;  /* 0x00000010080c723c */ /* 0x000fe2000000180c */
[----:B------:R-:W4:Y:S04]  /*45410*/  LDL.LU R20, [R1+0x65c] ;  /* 0x00065c0001147983 */ /* 0x000f280000300800 */
[----:B------:R-:W-:Y:S04]  /*45420*/  STL [R1+0x3ae4], R3 ;  /* 0x003ae40301007387 */ /* 0x000fe80000100800 */
[----:B------:R-:W4:Y:S04]  /*45430*/  LDL.LU R22, [R1+0x660] ;  /* 0x0006600001167983 */ /* 0x000f280000300800 */
[----:B------:R-:W4:Y:S10]  /*45440*/  LDL.LU R21, [R1+0x664] ;  /* 0x0006640001157983 */ /* 0x000f340000300800 */
[----:B------:R2:W-:Y:S04]  /*45450*/  STL.64 [R1+0x130], R12 ;  /* 0x0001300c01007387 */ /* 0x0005e80000100a00 */
[----:B------:R4:W-:Y:S04]  /*45460*/  STL.64 [R1+0x138], R14 ;  /* 0x0001380e01007387 */ /* 0x0009e80000100a00 */
[----:B------:R-:W4:Y:S04]  /*45470*/  LDL.LU R19, [R1+0x670] ;  /* 0x0006700001137983 */ /* 0x000f280000300800 */
[----:B------:R-:W4:Y:S04]  /*45480*/  LDL.LU R18, [R1+0x674] ;  /* 0x0006740001127983 */ /* 0x000f280000300800 */
[----:B------:R-:W4:Y:S04]  /*45490*/  LDL.LU R17, [R1+0x668] ;  /* 0x0006680001117983 */ /* 0x000f280000300800 */
[----:B------:R-:W4:Y:S01]  /*454a0*/  LDL.LU R16, [R1+0x66c] ;  /* 0x00066c0001107983 */ /* 0x000f220000300800 */
[C---:B--2---:R-:W-:Y:S01]  /*454b0*/  FMUL R12, R29.reuse, R4 ;  /* 0x000000041d0c7220 */ /* 0x044fe20000400000 */
[----:B---3--:R-:W-:Y:S01]  /*454c0*/  FMUL R13, R29, R5 ;  /* 0x000000051d0d7220 */ /* 0x008fe20000400000 */
[C---:B----4-:R-:W-:Y:S01]  /*454d0*/  FMUL R14, R28.reuse, R27 ;  /* 0x0000001b1c0e7220 */ /* 0x050fe20000400000 */
[----:B------:R-:W-:-:S07]  /*454e0*/  FMUL R15, R28, R26 ;  /* 0x0000001a1c0f7220 */ /* 0x000fce0000400000 */
[----:B------:R-:W-:Y:S01]  /*454f0*/  HMMA.16816.F32 R12, R8, R24, R12 ;  /* 0x00000018080c723c */ /* 0x000fe2000000180c */
[----:B------:R-:W2:Y:S01]  /*45500*/  LDL.LU.64 R24, [R1+0x3bf0] ;  /* 0x003bf00001187983 */ /* 0x000ea20000300a00 */
[C---:B------:R-:W-:Y:S01]  /*45510*/  FMUL R4, R29.reuse, R6 ;  /* 0x000000061d047220 */ /* 0x040fe20000400000 */
[----:B------:R-:W-:Y:S01]  /*45520*/  FMUL R5, R29, R7 ;  /* 0x000000071d057220 */ /* 0x000fe20000400000 */
[C---:B------:R-:W-:Y:S01]  /*45530*/  FMUL R6, R28.reuse, R23 ;  /* 0x000000171c067220 */ /* 0x040fe20000400000 */
[----:B------:R-:W-:-:S15]  /*45540*/  FMUL R7, R28, R20 ;  /* 0x000000141c077220 */ /* 0x000fde0000400000 */
[----:B------:R-:W-:-:S04]  /*45550*/  NOP ;  /* 0x0000000000007918 */ /* 0x000fc80000000000 */
[----:B------:R-:W-:Y:S01]  /*45560*/  MOV R3, R15 ;  /* 0x0000000f00037202 */ /* 0x000fe20000000f00 */
[----:B------:R-:W-:Y:S04]  /*45570*/  STL.64 [R1+0x70], R12 ;  /* 0x0000700c01007387 */ /* 0x000fe80000100a00 */
[----:B------:R-:W-:Y:S04]  /*45580*/  STL [R1+0x78], R14 ;  /* 0x0000780e01007387 */ /* 0x000fe80000100800 */
[----:B------:R0:W-:Y:S04]  /*45590*/  STL [R1+0x3ae8], R3 ;  /* 0x003ae80301007387 */ /* 0x0001e80000100800 */
[----:B------:R-:W3:Y:S04]  /*455a0*/  LDL.LU R20, [R1+0x678] ;  /* 0x0006780001147983 */ /* 0x000ee80000300800 */
[----:B0-----:R-:W4:Y:S01]  /*455b0*/  LDL.LU R3, [R1+0x67c] ;  /* 0x00067c0001037983 */ /* 0x001f220000300800 */
[----:B--2---:R-:W-:-:S15]  /*455c0*/  HMMA.16816.F32 R4, R8, R24, R4 ;  /* 0x000000180804723c */ /* 0x004fde0000001804 */
[----:B------:R-:W-:-:S08]  /*455d0*/  NOP ;  /* 0x0000000000007918 */ /* 0x000fd00000000000 */
[----:B------:R-:W-:Y:S04]  /*455e0*/  STL.64 [R1+0x60], R4 ;  /* 0x0000600401007387 */ /* 0x000fe80000100a00 */
[----:B------:R-:W-:Y:S04]  /*455f0*/  STL.64 [R1+0x68], R6 ;  /* 0x0000680601007387 */ /* 0x000fe80000100a00 */
[----:B------:R-:W2:Y:S04]  /*45600*/  LDL.LU R26, [R1+0x680] ;  /* 0x00068000011a7983 */ /* 0x000ea80000300800 */
[----:B------:R-:W3:Y:S04]  /*45610*/  LDL.LU R25, [R1+0x684] ;  /* 0x0006840001197983 */ /* 0x000ee80000300800 */
[----:B------:R-:W3:Y:S04]  /*45620*/  LDL.LU R24, [R1+0x690] ;  /* 0x0006900001187983 */ /* 0x000ee80000300800 */
[----:B--2---:R-:W-:Y:S04]  /*45630*/  STL [R1+0x3be8], R26 ;  /* 0x003be81a01007387 */ /* 0x004fe80000100800 */
[----:B---3--:R0:W-:Y:S04]  /*45640*/  STL.64 [R1+0x3be0], R24 ;  /* 0x003be01801007387 */ /* 0x0081e80000100a00 */
[----:B0-----:R-:W2:Y:S04]  /*45650*/  LDL.LU R24, [R1+0xe0] ;  /* 0x0000e00001187983 */ /* 0x001ea80000300800 */
[----:B------:R-:W2:Y:S01]  /*45660*/  LDL.LU R25, [R1+0xe4] ;  /* 0x0000e40001197983 */ /* 0x000ea20000300800 */
[C---:B------:R-:W-:Y:S01]  /*45670*/  FMUL R12, R29.reuse, R22 ;  /* 0x000000161d0c7220 */ /* 0x040fe20000400000 */
[C---:B------:R-:W-:Y:S01]  /*45680*/  FMUL R13, R29.reuse, R21 ;  /* 0x000000151d0d7220 */ /* 0x040fe20000400000 */
[C---:B------:R-:W-:Y:S01]  /*45690*/  FMUL R14, R28.reuse, R17 ;  /* 0x000000111c0e7220 */ /* 0x040fe20000400000 */
[----:B------:R-:W-:Y:S01]  /*456a0*/  FMUL R15, R28, R16 ;  /* 0x000000101c0f7220 */ /* 0x000fe20000400000 */
[C---:B------:R-:W-:Y:S01]  /*456b0*/  FMUL R4, R29.reuse, R19 ;  /* 0x000000131d047220 */ /* 0x040fe20000400000 */
[----:B------:R-:W3:Y:S01]  /*456c0*/  LDL.LU R22, [R1+0x694] ;  /* 0x0006940001167983 */ /* 0x000ee20000300800 */
[----:B------:R-:W-:-:S03]  /*456d0*/  FMUL R5, R29, R18 ;  /* 0x000000121d057220 */ /* 0x000fc60000400000 */
[----:B------:R-:W3:Y:S04]  /*456e0*/  LDL.LU R19, [R1+0x688] ;  /* 0x0006880001137983 */ /* 0x000ee80000300800 */
[----:B------:R-:W3:Y:S04]  /*456f0*/  LDL.LU R18, [R1+0x68c] ;  /* 0x00068c0001127983 */ /* 0x000ee80000300800 */
[----:B------:R-:W3:Y:S04]  /*45700*/  LDL.LU R17, [R1+0x698] ;  /* 0x0006980001117983 */ /* 0x000ee80000300800 */
[----:B------:R-:W3:Y:S04]  /*45710*/  LDL.LU R16, [R1+0x69c] ;  /* 0x00069c0001107983 */ /* 0x000ee80000300800 */
[----:B------:R-:W3:Y:S01]  /*45720*/  LDL.LU R26, [R1+0x3be8] ;  /* 0x003be800011a7983 */ /* 0x000ee20000300800 */
[----:B----4-:R-:W-:Y:S01]  /*45730*/  FMUL R7, R28, R3 ;  /* 0x000000031c077220 */ /* 0x010fe20000400000 */
[----:B--2---:R-:W-:Y:S02]  /*45740*/  HMMA.16816.F32 R12, R8, R24, R12 ;  /* 0x00000018080c723c */ /* 0x004fe4000000180c */
[----:B------:R-:W2:-:S15]  /*45750*/  LDL.LU.64 R24, [R1+0x3be0] ;  /* 0x003be00001187983 */ /* 0x000e9e0000300a00 */
[----:B------:R-:W-:-:S06]  /*45760*/  NOP ;  /* 0x0000000000007918 */ /* 0x000fcc0000000000 */
[----:B------:R0:W-:Y:S04]  /*45770*/  STL.64 [R1+0x50], R12 ;  /* 0x0000500c01007387 */ /* 0x0001e80000100a00 */
[----:B------:R-:W-:Y:S04]  /*45780*/  STL [R1+0x58], R14 ;  /* 0x0000580e01007387 */ /* 0x000fe80000100800 */
[----:B0-----:R-:W4:Y:S04]  /*45790*/  LDL.LU R12, [R1+0xd0] ;  /* 0x0000d000010c7983 */ /* 0x001f280000300800 */
[----:B------:R-:W4:Y:S01]  /*457a0*/  LDL.LU R13, [R1+0xd4] ;  /* 0x0000d400010d7983 */ /* 0x000f220000300800 */
[----:B------:R-:W-:-:S05]  /*457b0*/  MOV R3, R15 ;  /* 0x0000000f00037202 */ /* 0x000fca0000000f00 */
[----:B------:R-:W-:Y:S04]  /*457c0*/  STL [R1+0x3aec], R3 ;  /* 0x003aec0301007387 */ /* 0x000fe80000100800 */
[----:B------:R-:W3:Y:S01]  /*457d0*/  LDL R23, [R1+0x460] ;  /* 0x0004600001177983 */ /* 0x000ee20000100800 */
[----:B------:R-:W-:Y:S01]  /*457e0*/  FMUL R6, R28, R20 ;  /* 0x000000141c067220 */ /* 0x000fe20000400000 */
[----:B------:R-:W-:-:S06]  /*457f0*/  MOV R21, R0 ;  /* 0x0000000000157202 */ /* 0x000fcc0000000f00 */
[----:B----4-:R-:W-:Y:S01]  /*45800*/  HMMA.16816.F32 R4, R8, R12, R4 ;  /* 0x0000000c0804723c */ /* 0x010fe20000001804 */
[----:B---3--:R-:W-:-:S15]  /*45810*/  STL [R1+0x3bc0], R23 ;  /* 0x003bc01701007387 */ /* 0x008fde0000100800 */
[----:B------:R-:W-:-:S07]  /*45820*/  NOP ;  /* 0x0000000000007918 */ /* 0x000fce0000000000 */
[----:B------:R2:W-:Y:S04]  /*45830*/  STL.64 [R1+0x40], R4 ;  /* 0x0000400401007387 */ /* 0x0005e80000100a00 */
[----:B------:R0:W-:Y:S04]  /*45840*/  STL.64 [R1+0x48], R6 ;  /* 0x0000480601007387 */ /* 0x0001e80000100a00 */
[----:B------:R-:W3:Y:S01]  /*45850*/  LDL.LU R20, [R1+0x80] ;  /* 0x0000800001147983 */ /* 0x000ee20000300800 */
[C---:B--2---:R-:W-:Y:S01]  /*45860*/  FMUL R4, R29.reuse, R24 ;  /* 0x000000181d047220 */ /* 0x044fe20000400000 */
[----:B------:R-:W-:-:S02]  /*45870*/  FMUL R5, R29, R22 ;  /* 0x000000161d057220 */ /* 0x000fc40000400000 */
[----:B------:R-:W2:Y:S01]  /*45880*/  LDL.LU R0, [R1+0x3bd8] ;  /* 0x003bd80001007983 */ /* 0x000ea20000300800 */
[C---:B0-----:R-:W-:Y:S01]  /*45890*/  FMUL R6, R28.reuse, R17 ;  /* 0x000000111c067220 */ /* 0x041fe20000400000 */
[----:B------:R-:W-:-:S05]  /*458a0*/  FMUL R7, R28, R16 ;  /* 0x000000101c077220 */ /* 0x000fca0000400000 */
[----:B------:R-:W-:Y:S04]  /*458b0*/  STL.64 [R1+0x3bd0], R6 ;  /* 0x003bd00601007387 */ /* 0x000fe80000100a00 */
[----:B------:R0:W-:Y:S04]  /*458c0*/  STL.64 [R1+0x3bc8], R4 ;  /* 0x003bc80401007387 */ /* 0x0001e80000100a00 */
[----:B0-----:R-:W4:Y:S04]  /*458d0*/  LDL.LU R4, [R1+0xc0] ;  /* 0x0000c00001047983 */ /* 0x001f280000300800 */
[----:B------:R-:W4:Y:S01]  /*458e0*/  LDL.LU R5, [R1+0xc4] ;  /* 0x0000c40001057983 */ /* 0x000f220000300800 */
[C---:B------:R-:W-:Y:S01]  /*458f0*/  FMUL R12, R29.reuse, R26 ;  /* 0x0000001a1d0c7220 */ /* 0x040fe20000400000 */
[----:B------:R-:W-:Y:S01]  /*45900*/  FMUL R13, R29, R25 ;  /* 0x000000191d0d7220 */ /* 0x000fe20000400000 */
[C---:B------:R-:W-:Y:S01]  /*45910*/  FMUL R14, R28.reuse, R19 ;  /* 0x000000131c0e7220 */ /* 0x040fe20000400000 */
[----:B------:R-:W-:Y:S01]  /*45920*/  FMUL R15, R28, R18 ;  /* 0x000000121c0f7220 */ /* 0x000fe20000400000 */
        /* <DEDUP_REMOVED lines=8> */
[----:B------:R-:W3:Y:S01]  /*459b0*/  LDL.LU.64 R6, [R1+0x3bd0] ;  /* 0x003bd00001067983 */ /* 0x000ee20000300a00 */
[----:B----4-:R-:W-:Y:S03]  /*459c0*/  HMMA.16816.F32 R12, R8, R4, R12 ;  /* 0x00000004080c723c */ /* 0x010fe6000000180c */
[----:B------:R-:W4:-:S15]  /*459d0*/  LDL.LU.64 R4, [R1+0x3bc8] ;  /* 0x003bc80001047983 */ /* 0x000f1e0000300a00 */
[----:B------:R-:W-:-:S05]  /*459e0*/  NOP ;  /* 0x0000000000007918 */ /* 0x000fca0000000000 */
[----:B------:R0:W-:Y:S04]  /*459f0*/  STL.64 [R1+0x30], R12 ;  /* 0x0000300c01007387 */ /* 0x0001e80000100a00 */
[----:B------:R-:W-:Y:S04]  /*45a00*/  STL [R1+0x38], R14 ;  /* 0x0000380e01007387 */ /* 0x000fe80000100800 */
[----:B0-----:R-:W4:Y:S01]  /*45a10*/  LDL.LU R12, [R1+0xb0] ;  /* 0x0000b000010c7983 */ /* 0x001f220000300800 */
[----:B--2---:R-:W-:Y:S02]  /*45a20*/  IMAD.MOV.U32 R13, RZ, RZ, R0 ;  /* 0x000000ffff0d7224 */ /* 0x004fe400078e0000 */
[C---:B---3--:R-:W-:Y:S01]  /*45a30*/  FMUL R24, R29.reuse, R24 ;  /* 0x000000181d187220 */ /* 0x048fe20000400000 */
[----:B------:R-:W-:Y:S01]  /*45a40*/  FMUL R25, R29, R25 ;  /* 0x000000191d197220 */ /* 0x000fe20000400000 */
[----:B------:R-:W-:Y:S01]  /*45a50*/  FMUL R27, R28, R19 ;  /* 0x000000131c1b7220 */ /* 0x000fe20000400000 */
[----:B------:R-:W-:-:S02]  /*45a60*/  MOV R3, R15 ;  /* 0x0000000f00037202 */ /* 0x000fc40000000f00 */
[----:B----4-:R-:W-:Y:S01]  /*45a70*/  HMMA.16816.F32 R4, R8, R12, R4 ;  /* 0x0000000c0804723c */ /* 0x010fe20000001804 */
[----:B------:R-:W2:Y:S04]  /*45a80*/  LDL.LU R12, [R1+0x6c0] ;  /* 0x0006c000010c7983 */ /* 0x000ea80000300800 */
[----:B------:R-:W3:-:S15]  /*45a90*/  LDL.LU R13, [R1+0x6c4] ;  /* 0x0006c400010d7983 */ /* 0x000ede0000300800 */
[----:B------:R-:W-:-:S03]  /*45aa0*/  NOP ;  /* 0x0000000000007918 */ /* 0x000fc60000000000 */
[----:B------:R0:W-:Y:S02]  /*45ab0*/  STL.64 [R1], R4 ;  /* 0x0000000401007387 */ /* 0x0001e40000100a00 */
[----:B0-----:R-:W-:Y:S01]  /*45ac0*/  FMUL R4, R29, R26 ;  /* 0x0000001a1d047220 */ /* 0x001fe20000400000 */
[----:B------:R-:W-:-:S07]  /*45ad0*/  FMUL R26, R28, R22 ;  /* 0x000000161c1a7220 */ /* 0x000fce0000400000 */
[----:B------:R-:W-:Y:S01]  /*45ae0*/  HMMA.16816.F32 R24, R8, R20, R24 ;  /* 0x000000140818723c */ /* 0x000fe20000001818 */
[----:B------:R-:W-:Y:S01]  /*45af0*/  STL.64 [R1+0x8], R6 ;  /* 0x0000080601007387 */ /* 0x000fe20000100a00 */
[----:B------:R-:W-:-:S03]  /*45b00*/  FMUL R5, R29, R23 ;  /* 0x000000171d057220 */ /* 0x000fc60000400000 */
[----:B------:R-:W4:Y:S04]  /*45b10*/  LDL.LU R16, [R1+0x6d0] ;  /* 0x0006d00001107983 */ /* 0x000f280000300800 */
[----:B------:R-:W2:Y:S04]  /*45b20*/  LDL.LU R15, [R1+0x6d4] ;  /* 0x0006d400010f7983 */ /* 0x000ea80000300800 */
[----:B------:R-:W4:Y:S04]  /*45b30*/  LDL.LU R14, [R1+0x6c8] ;  /* 0x0006c800010e7983 */ /* 0x000f280000300800 */
[----:B------:R-:W3:Y:S04]  /*45b40*/  LDL.LU R0, [R1+0x6cc] ;  /* 0x0006cc0001007983 */ /* 0x000ee80000300800 */
[----:B------:R-:W4:Y:S04]  /*45b50*/  LDL.LU R23, [R1+0x3bc0] ;  /* 0x003bc00001177983 */ /* 0x000f280000300800 */
[----:B------:R-:W-:Y:S04]  /*45b60*/  STL.64 [R1+0x39c0], R26 ;  /* 0x0039c01a01007387 */ /* 0x000fe80000100a00 */
[----:B------:R0:W-:Y:S04]  /*45b70*/  STL.64 [R1+0x39b8], R24 ;  /* 0x0039b81801007387 */ /* 0x0001e80000100a00 */
[----:B0-----:R-:W4:Y:S04]  /*45b80*/  LDL.LU R24, [R1+0xa0] ;  /* 0x0000a00001187983 */ /* 0x001f280000300800 */
[----:B------:R-:W4:Y:S01]  /*45b90*/  LDL.LU R25, [R1+0xa4] ;  /* 0x0000a40001197983 */ /* 0x000f220000300800 */
[C---:B------:R-:W-:Y:S01]  /*45ba0*/  FMUL R6, R28.reuse, R18 ;  /* 0x000000121c067220 */ /* 0x040fe20000400000 */
[----:B------:R-:W-:-:S02]  /*45bb0*/  FMUL R7, R28, R17 ;  /* 0x000000111c077220 */ /* 0x000fc40000400000 */
[----:B------:R-:W4:Y:S01]  /*45bc0*/  LDL.LU R18, [R1+0x6d8] ;  /* 0x0006d80001127983 */ /* 0x000f220000300800 */
[----:B--2---:R-:W-:Y:S01]  /*45bd0*/  FMUL R17, R29, R15 ;  /* 0x0000000f1d117220 */ /* 0x004fe20000400000 */
[----:B---3--:R-:W-:-:S03]  /*45be0*/  FMUL R15, R28, R0 ;  /* 0x000000001c0f7220 */ /* 0x008fc60000400000 */
[----:B----4-:R-:W-:Y:S07]  /*45bf0*/  HMMA.16816.F32 R4, R8, R24, R4 ;  /* 0x000000180804723c */ /* 0x010fee0000001804 */
[----:B------:R-:W-:-:S15]  /*45c00*/  LOP3.LUT R24, R23, 0x20, RZ, 0x3c, !PT ;  /* 0x0000002017187812 */ /* 0x000fde00078e3cff */
[----:B------:R-:W-:-:S01]  /*45c10*/  NOP ;  /* 0x0000000000007918 */ /* 0x000fc20000000000 */
[----:B------:R-:W-:Y:S04]  /*45c20*/  STL.64 [R1+0x20], R4 ;  /* 0x0000200401007387 */ /* 0x000fe80000100a00 */
[----:B------:R-:W-:Y:S04]  /*45c30*/  STL.64 [R1+0x28], R6 ;  /* 0x0000280601007387 */ /* 0x000fe80000100a00 */
[----:B------:R-:W-:Y:S04]  /*45c40*/  STL [R1+0x4a4], R24 ;  /* 0x0004a41801007387 */ /* 0x000fe80000100800 */
[----:B------:R-:W2:Y:S04]  /*45c50*/  LDL.LU R0, [R1+0x6dc] ;  /* 0x0006dc0001007983 */ /* 0x000ea80000300800 */
[----:B------:R-:W3:Y:S04]  /*45c60*/  LDL.LU R20, [R1+0x6e0] ;  /* 0x0006e00001147983 */ /* 0x000ee80000300800 */
[----:B------:R-:W3:Y:S04]  /*45c70*/  LDL.LU R21, [R1+0x6e4] ;  /* 0x0006e40001157983 */ /* 0x000ee80000300800 */
[----:B------:R-:W4:Y:S04]  /*45c80*/  LDL.LU R27, [R1+0x6f0] ;  /* 0x0006f000011b7983 */ /* 0x000f280000300800 */
[----:B------:R-:W4:Y:S04]  /*45c90*/  LDL.LU R26, [R1+0x6f4] ;  /* 0x0006f400011a7983 */ /* 0x000f280000300800 */
[----:B------:R-:W2:Y:S04]  /*45ca0*/  LDL.LU R22, [R1+0x6e8] ;  /* 0x0006e80001167983 */ /* 0x000ea80000300800 */
[----:B------:R-:W2:Y:S04]  /*45cb0*/  LDL.LU R23, [R1+0x6ec] ;  /* 0x0006ec0001177983 */ /* 0x000ea80000300800 */
[----:B------:R-:W0:Y:S04]  /*45cc0*/  LDSM.16.M88.4 R4, [R24+UR6+0x28000] ;  /* 0x028000061804783b */ /* 0x000e280008000200 */
[----:B--2---:R-:W-:Y:S04]  /*45cd0*/  STL.64 [R1+0x3bb8], R22 ;  /* 0x003bb81601007387 */ /* 0x004fe80000100a00 */
[----:B---3--:R1:W-:Y:S04]  /*45ce0*/  STL.64 [R1+0x3bb0], R20 ;  /* 0x003bb01401007387 */ /* 0x0083e80000100a00 */
[----:B-1----:R-:W2:Y:S04]  /*45cf0*/  LDL.LU R20, [R1+0x90] ;  /* 0x0000900001147983 */ /* 0x002ea80000300800 */
[----:B------:R-:W2:Y:S04]  /*45d00*/  LDL.LU R21, [R1+0x94] ;  /* 0x0000940001157983 */ /* 0x000ea80000300800 */
[----:B------:R-:W3:Y:S04]  /*45d10*/  LDL.LU R25, [R1+0x6f8] ;  /* 0x0006f80001197983 */ /* 0x000ee80000300800 */
[----:B0-----:R-:W-:Y:S04]  /*45d20*/  STL.64 [R1+0x3b90], R6 ;  /* 0x003b900601007387 */ /* 0x001fe80000100a00 */
[----:B------:R0:W-:Y:S04]  /*45d30*/  STL.64 [R1+0x3b88], R4 ;  /* 0x003b880401007387 */ /* 0x0001e80000100a00 */
[----:B0-----:R-:W4:Y:S01]  /*45d40*/  LDL.LU R4, [R1+0x160] ;  /* 0x0001600001047983 */ /* 0x001f220000300800 */
[C---:B------:R-:W-:Y:S01]  /*45d50*/  FMUL R12, R29.reuse, R12 ;  /* 0x0000000c1d0c7220 */ /* 0x040fe20000400000 */
[C---:B------:R-:W-:Y:S01]  /*45d60*/  FMUL R13, R29.reuse, R13 ;  /* 0x0000000d1d0d7220 */ /* 0x040fe20000400000 */
[C---:B------:R-:W-:Y:S01]  /*45d70*/  FMUL R14, R28.reuse, R14 ;  /* 0x0000000e1c0e7220 */ /* 0x040fe20000400000 */
[----:B------:R-:W-:Y:S01]  /*45d80*/  FMUL R16, R29, R16 ;  /* 0x000000101d107220 */ /* 0x000fe20000400000 */
[C---:B------:R-:W-:Y:S01]  /*45d90*/  FMUL R18, R28.reuse, R18 ;  /* 0x000000121c127220 */ /* 0x040fe20000400000 */
[----:B------:R-:W-:Y:S01]  /*45da0*/  MOV R5, R2 ;  /* 0x0000000200057202 */ /* 0x000fe20000000f00 */
[----:B------:R-:W-:Y:S01]  /*45db0*/  FMUL R19, R28, R0 ;  /* 0x000000001c137220 */ /* 0x000fe20000400000 */
[----:B------:R-:W3:Y:S02]  /*45dc0*/  LDL.LU.64 R22, [R1+0x3bb8] ;  /* 0x003bb80001167983 */ /* 0x000ee40000300a00 */
[C---:B--2---:R-:W-:Y:S02]  /*45dd0*/  HMMA.16816.F32 R12, R8.reuse, R20, R12 ;  /* 0x00000014080c723c */ /* 0x044fe4000000180c */
[----:B------:R-:W2:Y:S04]  /*45de0*/  LDL.LU.64 R20, [R1+0x3bb0] ;  /* 0x003bb00001147983 */ /* 0x000ea80000300a00 */
[----:B----4-:R-:W-:-:S15]  /*45df0*/  HMMA.16816.F32 R4, R8, R4, R16 ;  /* 0x000000040804723c */ /* 0x010fde0000001810 */
[----:B------:R-:W-:-:S02]  /*45e00*/  NOP ;  /* 0x0000000000007918 */ /* 0x000fc40000000000 */
[----:B------:R-:W-:Y:S04]  /*45e10*/  STL.64 [R1+0x10], R12 ;  /* 0x0000100c01007387 */ /* 0x000fe80000100a00 */
[----:B------:R-:W-:Y:S01]  /*45e20*/  STL.64 [R1+0x18], R14 ;  /* 0x0000180e01007387 */ /* 0x000fe20000100a00 */
[C---:B------:R-:W-:Y:S01]  /*45e30*/  FMUL R17, R29.reuse, R26 ;  /* 0x0000001a1d117220 */ /* 0x040fe20000400000 */
[----:B------:R-:W-:Y:S01]  /*45e40*/  FMUL R16, R29, R27 ;  /* 0x0000001b1d107220 */ /* 0x000fe20000400000 */
[----:B---3--:R-:W-:Y:S01]  /*45e50*/  FMUL R18, R28, R25 ;  /* 0x000000191c127220 */ /* 0x008fe20000400000 */
[----:B------:R-:W0:Y:S04]  /*45e60*/  LDSM.16.M88.4 R12, [R24+UR6+0x29000] ;  /* 0x02900006180c783b */ /* 0x000e280008000200 */
[----:B------:R1:W-:Y:S04]  /*45e70*/  STL.64 [R1+0x170], R4 ;  /* 0x0001700401007387 */ /* 0x0003e80000100a00 */
[----:B-1----:R-:W3:Y:S04]  /*45e80*/  LDL.LU R4, [R1+0x1c0] ;  /* 0x0001c00001047983 */ /* 0x002ee80000300800 */
[----:B------:R-:W3:Y:S04]  /*45e90*/  LDL.LU R5, [R1+0x1c4] ;  /* 0x0001c40001057983 */ /* 0x000ee80000300800 */
[----:B------:R-:W4:Y:S04]  /*45ea0*/  LDL.LU R26, [R1+0xb8] ;  /* 0x0000b800011a7983 */ /* 0x000f280000300800 */
[----:B------:R-:W4:Y:S01]  /*45eb0*/  LDL.LU R27, [R1+0xbc] ;  /* 0x0000bc00011b7983 */ /* 0x000f220000300800 */
[----:B------:R-:W-:-:S02]  /*45ec0*/  MOV R0, R7 ;  /* 0x0000000700007202 */ /* 0x000fc40000000f00 */
[----:B------:R-:W-:Y:S01]  /*45ed0*/  MOV R2, R6 ;  /* 0x0000000600027202 */ /* 0x000fe20000000f00 */
[----:B----4-:R-:W-:Y:S04]  /*45ee0*/  STL.64 [R1+0x3b78], R26 ;  /* 0x003b781a01007387 */ /* 0x010fe80000100a00 */
[----:B------:R-:W4:Y:S04]  /*45ef0*/  LDL.LU R19, [R1+0x6fc] ;  /* 0x0006fc0001137983 */ /* 0x000f280000300800 */
[----:B------:R-:W4:Y:S04]  /*45f00*/  LDL.LU R25, [R1+0x708] ;  /* 0x0007080001197983 */ /* 0x000f280000300800 */
[----:B------:R-:W4:Y:S04]  /*45f10*/  LDL.LU R24, [R1+0x70c] ;  /* 0x00070c0001187983 */ /* 0x000f280000300800 */
[----:B------:R-:W2:Y:S04]  /*45f20*/  LDL.LU R7, [R1+0x718] ;  /* 0x0007180001077983 */ /* 0x000ea80000300800 */
[----:B------:R-:W2:Y:S04]  /*45f30*/  LDL.LU R6, [R1+0x71c] ;  /* 0x00071c0001067983 */ /* 0x000ea80000300800 */
[----:B--2---:R-:W-:Y:S04]  /*45f40*/  STL.64 [R1+0x3ba0], R6 ;  /* 0x003ba00601007387 */ /* 0x004fe80000100a00 */
[----:B---3--:R1:W-:Y:S04]  /*45f50*/  STL.64 [R1+0x3b98], R4 ;  /* 0x003b980401007387 */ /* 0x0083e80000100a00 */
[----:B-1----:R-:W2:Y:S04]  /*45f60*/  LDL.LU R4, [R1+0x190] ;  /* 0x0001900001047983 */ /* 0x002ea80000300800 */
[----:B------:R-:W2:Y:S04]  /*45f70*/  LDL.LU R5, [R1+0x194] ;  /* 0x0001940001057983 */ /* 0x000ea80000300800 */
[----:B--2---:R1:W-:Y:S04]  /*45f80*/  STL.64 [R1+0x3ba8], R4 ;  /* 0x003ba80401007387 */ /* 0x0043e80000100a00 */
[----:B-1----:R-:W2:Y:S04]  /*45f90*/  LDL.LU R4, [R1+0x1b0] ;  /* 0x0001b00001047983 */ /* 0x002ea80000300800 */
[----:B------:R-:W2:Y:S04]  /*45fa0*/  LDL.LU R5, [R1+0x1b4] ;  /* 0x0001b40001057983 */ /* 0x000ea80000300800 */
[----:B------:R-:W3:Y:S01]  /*45fb0*/  LDL.LU.64 R26, [R1+0xf8] ;  /* 0x0000f800011a7983 */ /* 0x000ee20000300a00 */
[C---:B------:R-:W-:Y:S01]  /*45fc0*/  FMUL R20, R29.reuse, R20 ;  /* 0x000000141d147220 */ /* 0x040fe20000400000 */
[----:B------:R-:W-:Y:S01]  /*45fd0*/  FMUL R21, R29, R21 ;  /* 0x000000151d157220 */ /* 0x000fe20000400000 */
[C---:B------:R-:W-:Y:S01]  /*45fe0*/  FMUL R22, R28.reuse, R22 ;  /* 0x000000161c167220 */ /* 0x040fe20000400000 */
[C---:B------:R-:W-:Y:S01]  /*45ff0*/  FMUL R23, R28.reuse, R23 ;  /* 0x000000171c177220 */ /* 0x040fe20000400000 */
[----:B---3--:R1:W-:Y:S06]  /*46000*/  STL.64 [R1+0x3b80], R26 ;  /* 0x003b801a01007387 */ /* 0x0083ec0000100a00 */
[----:B--2---:R-:W-:Y:S01]  /*46010*/  HMMA.16816.F32 R20, R8, R4, R20 ;  /* 0x000000040814723c */ /* 0x004fe20000001814 */
[----:B-1----:R-:W2:Y:S04]  /*46020*/  LDL.LU.64 R26, [R1+0x118] ;  /* 0x00011800011a7983 */ /* 0x002ea80000300a00 */
[----:B0-----:R-:W-:Y:S04]  /*46030*/  STL.64 [R1+0x3a80], R14 ;  /* 0x003a800e01007387 */ /* 0x001fe80000100a00 */
[----:B------:R0:W-:Y:S04]  /*46040*/  STL.64 [R1+0x3a78], R12 ;  /* 0x003a780c01007387 */ /* 0x0001e80000100a00 */
[----:B0-----:R-:W3:Y:S04]  /*46050*/  LDL.LU R12, [R1+0x1d0] ;  /* 0x0001d000010c7983 */ /* 0x001ee80000300800 */
[----:B------:R-:W3:Y:S04]  /*46060*/  LDL.LU R13, [R1+0x1d4] ;  /* 0x0001d400010d7983 */ /* 0x000ee80000300800 */
[----:B------:R-:W2:Y:S04]  /*46070*/  LDL R14, [R1+0x1d8] ;  /* 0x0001d800010e7983 */ /* 0x000ea80000100800 */
[----:B------:R-:W2:Y:S04]  /*46080*/  LDL R15, [R1+0x1dc] ;  /* 0x0001dc00010f7983 */ /* 0x000ea80000100800 */
[----:B------:R-:W3:Y:S04]  /*46090*/  LDL.LU.64 R4, [R1+0x3ba8] ;  /* 0x003ba80001047983 */ /* 0x000ee80000300a00 */
[----:B------:R0:W-:Y:S04]  /*460a0*/  STL.64 [R1+0x3e0], R20 ;  /* 0x0003e01401007387 */ /* 0x0001e80000100a00 */
[----:B------:R1:W-:Y:S01]  /*460b0*/  STL.64 [R1+0x3e8], R22 ;  /* 0x0003e81601007387 */ /* 0x0003e20000100a00 */
[----:B----4-:R-:W-:-:S03]  /*460c0*/  FMUL R19, R28, R19 ;  /* 0x000000131c137220 */ /* 0x010fc60000400000 */
[----:B0-----:R-:W4:Y:S04]  /*460d0*/  LDL.LU R20, [R1+0x700] ;  /* 0x0007000001147983 */ /* 0x001f280000300800 */
[----:B------:R-:W2:Y:S04]  /*460e0*/  LDL.LU R21, [R1+0x704] ;  /* 0x0007040001157983 */ /* 0x000ea80000300800 */
[----:B-1----:R-:W2:Y:S04]  /*460f0*/  LDL.LU R22, [R1+0x710] ;  /* 0x0007100001167983 */ /* 0x002ea80000300800 */
[----:B------:R-:W2:Y:S04]  /*46100*/  LDL.LU R23, [R1+0x714] ;  /* 0x0007140001177983 */ /* 0x000ea80000300800 */
[----:B------:R-:W2:Y:S01]  /*46110*/  LDL.LU.64 R6, [R1+0x3ba0] ;  /* 0x003ba00001067983 */ /* 0x000ea20000300a00 */
[----:B---3--:R-:W-:Y:S03]  /*46120*/  HMMA.16816.F32 R16, R8, R4, R16 ;  /* 0x000000040810723c */ /* 0x008fe60000001810 */
[----:B------:R-:W3:Y:S01]  /*46130*/  LDL.LU.64 R4, [R1+0x3b98] ;  /* 0x003b980001047983 */ /* 0x000ee20000300a00 */
[C---:B----4-:R-:W-:Y:S01]  /*46140*/  FMUL R20, R29.reuse, R20 ;  /* 0x000000141d147220 */ /* 0x050fe20000400000 */
[----:B--2---:R-:W-:-:S15]  /*46150*/  FMUL R21, R29, R21 ;  /* 0x000000151d157220 */ /* 0x004fde0000400000 */
[----:B------:R-:W-:-:S03]  /*46160*/  NOP ;  /* 0x0000000000007918 */ /* 0x000fc60000000000 */
[----:B------:R0:W-:Y:S04]  /*46170*/  STL.64 [R1+0x3d0], R16 ;  /* 0x0003d01001007387 */ /* 0x0001e80000100a00 */
[----:B------:R1:W-:Y:S01]  /*46180*/  STL.64 [R1+0x3d8], R18 ;  /* 0x0003d81201007387 */ /* 0x0003e20000100a00 */
[C---:B0-----:R-:W-:Y:S01]  /*46190*/  FMUL R16, R29.reuse, R22 ;  /* 0x000000161d107220 */ /* 0x041fe20000400000 */
[----:B------:R-:W-:Y:S01]  /*461a0*/  FMUL R17, R29, R23 ;  /* 0x000000171d117220 */ /* 0x000fe20000400000 */
[C---:B------:R-:W-:Y:S01]  /*461b0*/  FMUL R22, R28.reuse, R25 ;  /* 0x000000191c167220 */ /* 0x040fe20000400000 */
[C---:B------:R-:W-:Y:S01]  /*461c0*/  FMUL R23, R28.reuse, R24 ;  /* 0x000000181c177220 */ /* 0x040fe20000400000 */
[C---:B-1----:R-:W-:Y:S01]  /*461d0*/  FMUL R18, R28.reuse, R7 ;  /* 0x000000071c127220 */ /* 0x042fe20000400000 */
[----:B------:R-:W-:-:S07]  /*461e0*/  FMUL R19, R28, R6 ;  /* 0x000000061c137220 */ /* 0x000fce0000400000 */
[C---:B------:R-:W-:Y:S01]  /*461f0*/  HMMA.16816.F32 R16, R8.reuse, R12, R16 ;  /* 0x0000000c0810723c */ /* 0x040fe20000001810 */
[----:B------:R-:W-:Y:S04]  /*46200*/  STL [R1+0x2bd0], R29 ;  /* 0x002bd01d01007387 */ /* 0x000fe80000100800 */
[----:B------:R-:W-:Y:S04]  /*46210*/  STL [R1+0x2bd4], R28 ;  /* 0x002bd41c01007387 */ /* 0x000fe80000100800 */
[----:B------:R-:W2:Y:S01]  /*46220*/  LDL.LU.64 R6, [R1+0x3b90] ;  /* 0x003b900001067983 */ /* 0x000ea20000300a00 */
[----:B---3--:R-:W-:Y:S03]  /*46230*/  HMMA.16816.F32 R20, R8, R4, R20 ;  /* 0x000000040814723c */ /* 0x008fe60000001814 */
[----:B------:R-:W2:-:S15]  /*46240*/  LDL.LU.64 R4, [R1+0x3b88] ;  /* 0x003b880001047983 */ /* 0x000e9e0000300a00 */
[----:B------:R-:W-:-:S05]  /*46250*/  NOP ;  /* 0x0000000000007918 */ /* 0x000fca0000000000 */
[----:B------:R0:W-:Y:S04]  /*46260*/  STL.64 [R1+0x3c0], R20 ;  /* 0x0003c01401007387 */ /* 0x0001e80000100a00 */
[----:B------:R1:W-:Y:S04]  /*46270*/  STL.64 [R1+0x3c8], R22 ;  /* 0x0003c81601007387 */ /* 0x0003e80000100a00 */
[----:B0-----:R-:W3:Y:S04]  /*46280*/  LDL.LU R20, [R1+0x280] ;  /* 0x0002800001147983 */ /* 0x001ee80000300800 */
[----:B------:R-:W3:Y:S04]  /*46290*/  LDL.LU R21, [R1+0x284] ;  /* 0x0002840001157983 */ /* 0x000ee80000300800 */
[----:B-1----:R-:W3:Y:S04]  /*462a0*/  LDL.LU R22, [R1+0x288] ;  /* 0x0002880001167983 */ /* 0x002ee80000300800 */
[----:B------:R-:W3:Y:S04]  /*462b0*/  LDL.LU R23, [R1+0x28c] ;  /* 0x00028c0001177983 */ /* 0x000ee80000300800 */
[----:B------:R-:W2:Y:S04]  /*462c0*/  LDL.LU R8, [R1+0x2a0] ;  /* 0x0002a00001087983 */ /* 0x000ea80000300800 */
[----:B------:R0:W-:Y:S04]  /*462d0*/  STL.64 [R1+0x2f0], R16 ;  /* 0x0002f01001007387 */ /* 0x0001e80000100a00 */
[----:B------:R1:W-:Y:S04]  /*462e0*/  STL.64 [R1+0x2f8], R18 ;  /* 0x0002f81201007387 */ /* 0x0003e80000100a00 */
[----:B------:R-:W2:Y:S04]  /*462f0*/  LDL.LU R9, [R1+0x2a4] ;  /* 0x0002a40001097983 */ /* 0x000ea80000300800 */
[----:B------:R-:W2:Y:S04]  /*46300*/  LDL.LU R10, [R1+0x2a8] ;  /* 0x0002a800010a7983 */ /* 0x000ea80000300800 */
[----:B------:R-:W2:Y:S04]  /*46310*/  LDL.LU R11, [R1+0x2ac] ;  /* 0x0002ac00010b7983 */ /* 0x000ea80000300800 */
[----:B0-----:R-:W4:Y:S04]  /*46320*/  LDL.LU R16, [R1+0x290] ;  /* 0x0002900001107983 */ /* 0x001f280000300800 */
[----:B------:R-:W4:Y:S04]  /*46330*/  LDL.LU R17, [R1+0x294] ;  /* 0x0002940001117983 */ /* 0x000f280000300800 */
[----:B-1----:R-:W4:Y:S04]  /*46340*/  LDL.LU R18, [R1+0x298] ;  /* 0x0002980001127983 */ /* 0x002f280000300800 */
[----:B------:R-:W4:Y:S04]  /*46350*/  LDL.LU R19, [R1+0x29c] ;  /* 0x00029c0001137983 */ /* 0x000f280000300800 */
[----:B------:R0:W-:Y:S04]  /*46360*/  STL.64 [R1+0x3a90], R14 ;  /* 0x003a900e01007387 */ /* 0x0001e80000100a00 */
[----:B0-----:R-:W2:Y:S02]  /*46370*/  LDL.LU.64 R14, [R1+0x128] ;  /* 0x00012800010e7983 */ /* 0x001ea40000300a00 */
[C---:B--2---:R-:W-:Y:S06]  /*46380*/  HMMA.16816.F32 R8, R4.reuse, R14, R8 ;  /* 0x0000000e0408723c */ /* 0x044fec0000001808 */
[----:B----4-:R-:W-:-:S15]  /*46390*/  HMMA.16816.F32 R16, R4, R26, R16 ;  /* 0x0000001a0410723c */ /* 0x010fde0000001810 */
[----:B------:R-:W-:-:S02]  /*463a0*/  NOP ;  /* 0x0000000000007918 */ /* 0x000fc40000000000 */
[----:B------:R-:W-:Y:S04]  /*463b0*/  STL.64 [R1+0x2e0], R8 ;  /* 0x0002e00801007387 */ /* 0x000fe80000100a00 */
[----:B------:R0:W-:Y:S02]  /*463c0*/  STL.64 [R1+0x2e8], R10 ;  /* 0x0002e80a01007387 */ /* 0x0001e40000100a00 */
[----:B0-----:R-:W-:Y:S01]  /*463d0*/  MOV R11, R14 ;  /* 0x0000000e000b7202 */ /* 0x001fe20000000f00 */
[----:B------:R-:W-:Y:S01]  /*463e0*/  IMAD.MOV.U32 R10, RZ, RZ, R15 ;  /* 0x000000ffff0a7224 */ /* 0x000fe200078e000f */
[----:B------:R-:W-:Y:S02]  /*463f0*/  MOV R15, R26 ;  /* 0x0000001a000f7202 */ /* 0x000fe40000000f00 */
[----:B------:R-:W-:-:S02]  /*46400*/  MOV R14, R27 ;  /* 0x0000001b000e7202 */ /* 0x000fc40000000f00 */
[----:B------:R0:W-:Y:S04]  /*46410*/  STL.64 [R1+0x3b28], R10 ;  /* 0x003b280a01007387 */ /* 0x0001e80000100a00 */
[----:B------:R-:W2:Y:S04]  /*46420*/  LDL.LU R8, [R1+0x270] ;  /* 0x0002700001087983 */ /* 0x000ea80000300800 */
[----:B------:R-:W2:Y:S04]  /*46430*/  LDL.LU R9, [R1+0x274] ;  /* 0x0002740001097983 */ /* 0x000ea80000300800 */
[----:B0-----:R-:W2:Y:S04]  /*46440*/  LDL.LU R10, [R1+0x278] ;  /* 0x00027800010a7983 */ /* 0x001ea80000300800 */
[----:B------:R-:W2:Y:S04]  /*46450*/  LDL.LU R11, [R1+0x27c] ;  /* 0x00027c00010b7983 */ /* 0x000ea80000300800 */
[----:B------:R-:W2:Y:S04]  /*46460*/  LDL.LU.64 R26, [R1+0x3b80] ;  /* 0x003b8000011a7983 */ /* 0x000ea80000300a00 */
[----:B------:R0:W-:Y:S04]  /*46470*/  STL.64 [R1+0x3b10], R14 ;  /* 0x003b100e01007387 */ /* 0x0001e80000100a00 */
[----:B0-----:R-:W3:Y:S04]  /*46480*/  LDL.LU.64 R14, [R1+0x108] ;  /* 0x00010800010e7983 */ /* 0x001ee80000300a00 */
[----:B------:R-:W-:Y:S04]  /*46490*/  STL.64 [R1+0x3920], R18 ;  /* 0x0039201201007387 */ /* 0x000fe80000100a00 */
[----:B------:R3:W-:Y:S01]  /*464a0*/  STL.64 [R1+0x3918], R16 ;  /* 0x0039181001007387 */ /* 0x0007e20000100a00 */
[C---:B--2---:R-:W-:Y:S06]  /*464b0*/  HMMA.16816.F32 R8, R4.reuse, R26, R8 ;  /* 0x0000001a0408723c */ /* 0x044fec0000001808 */
[----:B---3--:R-:W-:Y:S07]  /*464c0*/  HMMA.16816.F32 R16, R4, R14, R20 ;  /* 0x0000000e0410723c */ /* 0x008fee0000001814 */
[----:B------:R-:W-:-:S02]  /*464d0*/  MOV R21, R14 ;  /* 0x0000000e00157202 */ /* 0x000fc40000000f00 */
[----:B------:R-:W-:-:S14]  /*464e0*/  MOV R20, R15 ;  /* 0x0000000f00147202 */ /* 0x000fdc0000000f00 */
[----:B------:R0:W-:Y:S04]  /*464f0*/  STL.64 [R1+0x3b0], R16 ;  /* 0x0003b01001007387 */ /* 0x0001e80000100a00 */
[----:B------:R1:W-:Y:S04]  /*46500*/  STL.64 [R1+0x3b8], R18 ;  /* 0x0003b81201007387 */ /* 0x0003e80000100a00 */
[----:B------:R-:W-:Y:S04]  /*46510*/  STL.64 [R1+0x3a0], R8 ;  /* 0x0003a00801007387 */ /* 0x000fe80000100a00 */
[----:B------:R-:W-:Y:S04]  /*46520*/  STL.64 [R1+0x3a8], R10 ;  /* 0x0003a80a01007387 */ /* 0x000fe80000100a00 */
[----:B------:R-:W2:Y:S04]  /*46530*/  LDL.LU R12, [R1+0x210] ;  /* 0x00021000010c7983 */ /* 0x000ea80000300800 */
[----:B------:R-:W2:Y:S04]  /*46540*/  LDL.LU R13, [R1+0x214] ;  /* 0x00021400010d7983 */ /* 0x000ea80000300800 */
[----:B------:R-:W3:Y:S04]  /*46550*/  LDL.LU R14, [R1+0x218] ;  /* 0x00021800010e7983 */ /* 0x000ee80000300800 */
[----:B------:R-:W3:Y:S04]  /*46560*/  LDL.LU R15, [R1+0x21c] ;  /* 0x00021c00010f7983 */ /* 0x000ee80000300800 */
[----:B0-----:R-:W4:Y:S04]  /*46570*/  LDL.LU R16, [R1+0x250] ;  /* 0x0002500001107983 */ /* 0x001f280000300800 */
[----:B------:R-:W4:Y:S04]  /*46580*/  LDL.LU R17, [R1+0x254] ;  /* 0x0002540001117983 */ /* 0x000f280000300800 */
[----:B-1----:R-:W2:Y:S04]  /*46590*/  LDL.LU R18, [R1+0x258] ;  /* 0x0002580001127983 */ /* 0x002ea80000300800 */
[----:B------:R-:W2:Y:S01]  /*465a0*/  LDL.LU R19, [R1+0x25c] ;  /* 0x00025c0001137983 */ /* 0x000ea20000300800 */
[----:B------:R-:W-:Y:S01]  /*465b0*/  IMAD.MOV.U32 R23, RZ, RZ, R26 ;  /* 0x000000ffff177224 */ /* 0x000fe200078e001a */
[----:B------:R-:W-:-:S02]  /*465c0*/  MOV R22, R27 ;  /* 0x0000001b00167202 */ /* 0x000fc40000000f00 */
[----:B------:R-:W3:Y:S04]  /*465d0*/  LDL.LU R24, [R1+0x260] ;  /* 0x0002600001187983 */ /* 0x000ee80000300800 */
[----:B------:R-:W3:Y:S04]  /*465e0*/  LDL.LU R25, [R1+0x264] ;  /* 0x0002640001197983 */ /* 0x000ee80000300800 */
[----:B------:R-:W3:Y:S04]  /*465f0*/  LDL.LU R26, [R1+0x268] ;  /* 0x00026800011a7983 */ /* 0x000ee80000300800 */
[----:B------:R-:W3:Y:S04]  /*46600*/  LDL.LU R27, [R1+0x26c] ;  /* 0x00026c00011b7983 */ /* 0x000ee80000300800 */
[----:B--2---:R0:W-:Y:S04]  /*46610*/  STL.64 [R1+0x3b70], R18 ;  /* 0x003b701201007387 */ /* 0x0041e80000100a00 */
[----:B----4-:R-:W-:Y:S04]  /*46620*/  STL.64 [R1+0x3b68], R16 ;  /* 0x003b681001007387 */ /* 0x010fe80000100a00 */
[----:B0-----:R-:W2:Y:S04]  /*46630*/  LDL.LU.64 R18, [R1+0xe8] ;  /* 0x0000e80001127983 */ /* 0x001ea80000300a00 */
[----:B------:R-:W4:Y:S04]  /*46640*/  LDL.LU R8, [R1+0x220] ;  /* 0x0002200001087983 */ /* 0x000f280000300800 */
[----:B------:R-:W4:Y:S04]  /*46650*/  LDL.LU R9, [R1+0x224] ;  /* 0x0002240001097983 */ /* 0x000f280000300800 */
[----:B------:R-:W3:Y:S04]  /*46660*/  LDL.LU R10, [R1+0x228] ;  /* 0x00022800010a7983 */ /* 0x000ee80000300800 */
[----:B------:R-:W3:Y:S04]  /*46670*/  LDL.LU R11, [R1+0x22c] ;  /* 0x00022c00010b7983 */ /* 0x000ee80000300800 */
[----:B---3--:R-:W-:Y:S04]  /*46680*/  STL.64 [R1+0x3b38], R10 ;  /* 0x003b380a01007387 */ /* 0x008fe80000100a00 */
[----:B----4-:R0:W-:Y:S04]  /*46690*/  STL.64 [R1+0x3b30], R8 ;  /* 0x003b300801007387 */ /* 0x0101e80000100a00 */
[----:B0-----:R-:W3:Y:S04]  /*466a0*/  LDL.LU R8, [R1+0x230] ;  /* 0x0002300001087983 */ /* 0x001ee80000300800 */
[----:B------:R-:W3:Y:S04]  /*466b0*/  LDL.LU R9, [R1+0x234] ;  /* 0x0002340001097983 */ /* 0x000ee80000300800 */
[----:B------:R-:W4:Y:S04]  /*466c0*/  LDL.LU R10, [R1+0x238] ;  /* 0x00023800010a7983 */ /* 0x000f280000300800 */
[----:B------:R-:W4:Y:S04]  /*466d0*/  LDL.LU R11, [R1+0x23c] ;  /* 0x00023c00010b7983 */ /* 0x000f280000300800 */
[----:B----4-:R-:W-:Y:S04]  /*466e0*/  STL.64 [R1+0x3b48], R10 ;  /* 0x003b480a01007387 */ /* 0x010fe80000100a00 */
[----:B---3--:R0:W-:Y:S04]  /*466f0*/  STL.64 [R1+0x3b40], R8 ;  /* 0x003b400801007387 */ /* 0x0081e80000100a00 */
[----:B0-----:R-:W3:Y:S04]  /*46700*/  LDL.LU R8, [R1+0x240] ;  /* 0x0002400001087983 */ /* 0x001ee80000300800 */
[----:B------:R-:W3:Y:S04]  /*46710*/  LDL.LU R9, [R1+0x244] ;  /* 0x0002440001097983 */ /* 0x000ee80000300800 */
[----:B------:R-:W4:Y:S04]  /*46720*/  LDL.LU R10, [R1+0x248] ;  /* 0x00024800010a7983 */ /* 0x000f280000300800 */
[----:B------:R-:W4:Y:S04]  /*46730*/  LDL.LU R11, [R1+0x24c] ;  /* 0x00024c00010b7983 */ /* 0x000f280000300800 */
[----:B----4-:R0:W-:Y:S04]  /*46740*/  STL.64 [R1+0x3b60], R10 ;  /* 0x003b600a01007387 */ /* 0x0101e80000100a00 */
[----:B---3--:R-:W-:Y:S04]  /*46750*/  STL.64 [R1+0x3b58], R8 ;  /* 0x003b580801007387 */ /* 0x008fe80000100a00 */
[----:B0-----:R-:W3:Y:S04]  /*46760*/  LDL.LU.64 R10, [R1+0xd8] ;  /* 0x0000d800010a7983 */ /* 0x001ee80000300a00 */
[----:B------:R0:W-:Y:S04]  /*46770*/  STL.64 [R1+0x3b20], R14 ;  /* 0x003b200e01007387 */ /* 0x0001e80000100a00 */
[----:B------:R-:W-:Y:S04]  /*46780*/  STL.64 [R1+0x3b18], R12 ;  /* 0x003b180c01007387 */ /* 0x000fe80000100a00 */
[----:B0-----:R-:W4:Y:S04]  /*46790*/  LDL.LU.64 R14, [R1+0x88] ;  /* 0x00008800010e7983 */ /* 0x001f280000300a00 */
[----:B------:R0:W-:Y:S04]  /*467a0*/  STL.64 [R1+0x3af8], R22 ;  /* 0x003af81601007387 */ /* 0x0001e80000100a00 */
[----:B------:R-:W-:Y:S04]  /*467b0*/  STL.64 [R1+0x3af0], R20 ;  /* 0x003af01401007387 */ /* 0x000fe80000100a00 */
[----:B0-----:R-:W3:Y:S01]  /*467c0*/  LDL.LU.64 R22, [R1+0x98] ;  /* 0x0000980001167983 */ /* 0x001ee20000300a00 */
[----:B--2---:R-:W-:Y:S03]  /*467d0*/  HMMA.16816.F32 R24, R4, R18, R24 ;  /* 0x000000120418723c */ /* 0x004fe60000001818 */
[----:B---3--:R0:W-:Y:S04]  /*467e0*/  STL.64 [R1+0x3b08], R22 ;  /* 0x003b081601007387 */ /* 0x0081e80000100a00 */
[----:B0-----:R-:W2:Y:S04]  /*467f0*/  LDL.LU.64 R22, [R1+0xa8] ;  /* 0x0000a80001167983 */ /* 0x001ea80000300a00 */
[----:B--2---:R0:W-:Y:S04]  /*46800*/  STL.64 [R1+0x3b50], R22 ;  /* 0x003b501601007387 */ /* 0x0041e80000100a00 */
[----:B0-----:R-:W2:Y:S08]  /*46810*/  LDL.LU.64 R22, [R1+0xc8] ;  /* 0x0000c80001167983 */ /* 0x001eb00000300a00 */
[----:B------:R0:W-:Y:S04]  /*46820*/  STL.64 [R1+0x390], R24 ;  /* 0x0003901801007387 */ /* 0x0001e80000100a00 */
[----:B------:R1:W-:Y:S01]  /*46830*/  STL.64 [R1+0x398], R26 ;  /* 0x0003981a01007387 */ /* 0x0003e20000100a00 */
[----:B0-----:R-:W-:-:S02]  /*46840*/  MOV R25, R18 ;  /* 0x0000001200197202 */ /* 0x001fc40000000f00 */
[----:B------:R-:W-:Y:S01]  /*46850*/  MOV R24, R19 ;  /* 0x0000001300187202 */ /* 0x000fe20000000f00 */
[----:B-1----:R-:W3:Y:S04]  /*46860*/  LDL.LU.64 R26, [R1+0x3b78] ;  /* 0x003b7800011a7983 */ /* 0x002ee80000300a00 */
[----:B------:R-:W4:Y:S04]  /*46870*/  LDL.LU.64 R18, [R1+0x3b70] ;  /* 0x003b700001127983 */ /* 0x000f280000300a00 */
[----:B------:R-:W4:Y:S02]  /*46880*/  LDL.LU.64 R16, [R1+0x3b68] ;  /* 0x003b680001107983 */ /* 0x000f240000300a00 */
[----:B----4-:R-:W-:-:S15]  /*46890*/  HMMA.16816.F32 R16, R4, R10, R16 ;  /* 0x0000000a0410723c */ /* 0x010fde0000001810 */
[----:B------:R-:W-:-:S08]  /*468a0*/  NOP ;  /* 0x0000000000007918 */ /* 0x000fd00000000000 */
[----:B------:R-:W-:Y:S04]  /*468b0*/  STL.64 [R1+0x380], R16 ;  /* 0x0003801001007387 */ /* 0x000fe80000100a00 */
[----:B------:R0:W-:Y:S02]  /*468c0*/  STL.64 [R1+0x388], R18 ;  /* 0x0003881201007387 */ /* 0x0001e40000100a00 */
[----:B0-----:R-:W-:Y:S01]  /*468d0*/  MOV R19, R10 ;  /* 0x0000000a00137202 */ /* 0x001fe20000000f00 */
[----:B------:R-:W-:Y:S02]  /*468e0*/  IMAD.MOV.U32 R18, RZ, RZ, R11 ;  /* 0x000000ffff127224 */ /* 0x000fe400078e000b */
[----:B------:R-:W4:Y:S04]  /*468f0*/  LDL.LU.64 R10, [R1+0x3b60] ;  /* 0x003b6000010a7983 */ /* 0x000f280000300a00 */
[----:B------:R-:W4:Y:S04]  /*46900*/  LDL.LU.64 R8, [R1+0x3b58] ;  /* 0x003b580001087983 */ /* 0x000f280000300a00 */
[----:B------:R0:W-:Y:S01]  /*46910*/  STL.64 [R1+0x3b00], R18 ;  /* 0x003b001201007387 */ /* 0x0001e20000100a00 */
[----:B--2---:R-:W-:-:S03]  /*46920*/  MOV R13, R22 ;  /* 0x00000016000d7202 */ /* 0x004fc60000000f00 */
[----:B------:R-:W2:Y:S01]  /*46930*/  LDL.LU R16, [R1+0x200] ;  /* 0x0002000001107983 */ /* 0x000ea20000300800 */
[----:B------:R-:W-:-:S03]  /*46940*/  MOV R12, R23 ;  /* 0x00000017000c7202 */ /* 0x000fc60000000f00 */
[----:B------:R-:W2:Y:S04]  /*46950*/  LDL.LU R17, [R1+0x204] ;  /* 0x0002040001117983 */ /* 0x000ea80000300800 */
[----:B0-----:R-:W2:Y:S04]  /*46960*/  LDL.LU R18, [R1+0x208] ;  /* 0x0002080001127983 */ /* 0x001ea80000300800 */
[----:B------:R-:W2:Y:S01]  /*46970*/  LDL.LU R19, [R1+0x20c] ;  /* 0x00020c0001137983 */ /* 0x000ea20000300800 */
[----:B----4-:R-:W-:Y:S03]  /*46980*/  HMMA.16816.F32 R8, R4, R22, R8 ;  /* 0x000000160408723c */ /* 0x010fe60000001808 */
[----:B------:R-:W4:-:S15]  /*46990*/  LDL.LU.64 R22, [R1+0x3b50] ;  /* 0x003b500001167983 */ /* 0x000f1e0000300a00 */
[----:B------:R-:W-:-:S05]  /*469a0*/  NOP ;  /* 0x0000000000007918 */ /* 0x000fca0000000000 */
[----:B------:R0:W-:Y:S01]  /*469b0*/  STL.64 [R1+0x370], R8 ;  /* 0x0003700801007387 */ /* 0x0001e20000100a00 */
[----:B------:R-:W-:Y:S02]  /*469c0*/  MOV R29, R10 ;  /* 0x0000000a001d7202 */ /* 0x000fe40000000f00 */
[----:B------:R-:W-:Y:S02]  /*469d0*/  MOV R28, R11 ;  /* 0x0000000b001c7202 */ /* 0x000fe40000000f00 */
[----:B------:R-:W3:Y:S04]  /*469e0*/  LDL.LU.64 R10, [R1+0x3b48] ;  /* 0x003b4800010a7983 */ /* 0x000ee80000300a00 */
[----:B0-----:R-:W3:Y:S04]  /*469f0*/  LDL.LU.64 R8, [R1+0x3b40] ;  /* 0x003b400001087983 */ /* 0x001ee80000300a00 */
[----:B------:R-:W-:Y:S04]  /*46a00*/  STL [R1+0x3938], R28 ;  /* 0x0039381c01007387 */ /* 0x000fe80000100800 */
[----:B------:R0:W-:Y:S04]  /*46a10*/  STL [R1+0x3910], R29 ;  /* 0x0039101d01007387 */ /* 0x0001e80000100800 */
[----:B0-----:R-:W2:Y:S01]  /*46a20*/  LDL R29, [R1+0x460] ;  /* 0x00046000011d7983 */ /* 0x001ea20000100800 */
[----:B---3--:R-:W-:-:S15]  /*46a30*/  HMMA.16816.F32 R8, R4, R26, R8 ;  /* 0x0000001a0408723c */ /* 0x008fde0000001808 */
[----:B------:R-:W-:-:S08]  /*46a40*/  NOP ;  /* 0x0000000000007918 */ /* 0x000fd00000000000 */
[----:B------:R-:W-:Y:S04]  /*46a50*/  STL.64 [R1+0x360], R8 ;  /* 0x0003600801007387 */ /* 0x000fe80000100a00 */
[----:B------:R0:W-:Y:S04]  /*46a60*/  STL.64 [R1+0x368], R10 ;  /* 0x0003680a01007387 */ /* 0x0001e80000100a00 */
[----:B0-----:R-:W3:Y:S04]  /*46a70*/  LDL.LU.64 R10, [R1+0x3b38] ;  /* 0x003b3800010a7983 */ /* 0x001ee80000300a00 */
[----:B------:R-:W3:Y:S04]  /*46a80*/  LDL.LU.64 R8, [R1+0x3b30] ;  /* 0x003b300001087983 */ /* 0x000ee80000300a00 */
[----:B------:R0:W-:Y:S02]  /*46a90*/  STL.64 [R1+0x39d0], R26 ;  /* 0x0039d01a01007387 */ /* 0x0001e40000100a00 */
[----:B0-----:R-:W-:Y:S01]  /*46aa0*/  IMAD.MOV.U32 R26, RZ, RZ, R13 ;  /* 0x000000ffff1a7224 */ /* 0x001fe200078e000d */
[----:B------:R-:W-:-:S05]  /*46ab0*/  MOV R27, R12 ;  /* 0x0000000c001b7202 */ /* 0x000fca0000000f00 */
[----:B------:R-:W-:Y:S01]  /*46ac0*/  STL.64 [R1+0x39e8], R26 ;  /* 0x0039e81a01007387 */ /* 0x000fe20000100a00 */
[----:B---3--:R-:W-:-:S15]  /*46ad0*/  HMMA.16816.F32 R8, R4, R14, R8 ;  /* 0x0000000e0408723c */ /* 0x008fde0000001808 */
[----:B------:R-:W-:-:S08]  /*46ae0*/  NOP ;  /* 0x0000000000007918 */ /* 0x000fd00000000000 */
[----:B------:R0:W-:Y:S04]  /*46af0*/  STL.64 [R1+0x350], R8 ;  /* 0x0003500801007387 */ /* 0x0001e80000100a00 */
[----:B------:R1:W-:Y:S01]  /*46b00*/  STL.64 [R1+0x358], R10 ;  /* 0x0003580a01007387 */ /* 0x0003e20000100a00 */
[----:B0-----:R-:W-:Y:S02]  /*46b10*/  MOV R9, R14 ;  /* 0x0000000e00097202 */ /* 0x001fe40000000f00 */
[----:B------:R-:W-:Y:S01]  /*46b20*/  MOV R8, R15 ;  /* 0x0000000f00087202 */ /* 0x000fe20000000f00 */
[----:B-1----:R-:W3:Y:S04]  /*46b30*/  LDL.LU.64 R10, [R1+0x3b28] ;  /* 0x003b2800010a7983 */ /* 0x002ee80000300a00 */
[----:B------:R-:W4:Y:S04]  /*46b40*/  LDL.LU.64 R14, [R1+0x3b20] ;  /* 0x003b2000010e7983 */ /* 0x000f280000300a00 */
[----:B------:R-:W4:Y:S04]  /*46b50*/  LDL.LU.64 R12, [R1+0x3b18] ;  /* 0x003b1800010c7983 */ /* 0x000f280000300a00 */
[----:B------:R-:W-:Y:S01]  /*46b60*/  STL.64 [R1+0x3ac8], R8 ;  /* 0x003ac80801007387 */ /* 0x000fe20000100a00 */
[----:B----4-:R-:W-:-:S15]  /*46b70*/  HMMA.16816.F32 R12, R4, R22, R12 ;  /* 0x00000016040c723c */ /* 0x010fde000000180c */
[----:B------:R-:W-:-:S08]  /*46b80*/  NOP ;  /* 0x0000000000007918 */ /* 0x000fd00000000000 */
[----:B------:R0:W-:Y:S04]  /*46b90*/  STL.64 [R1+0x340], R12 ;  /* 0x0003400c01007387 */ /* 0x0001e80000100a00 */
[----:B------:R1:W-:Y:S01]  /*46ba0*/  STL.64 [R1+0x348], R14 ;  /* 0x0003480e01007387 */ /* 0x0003e20000100a00 */
[----:B0-----:R-:W-:Y:S01]  /*46bb0*/  MOV R13, R22 ;  /* 0x00000016000d7202 */ /* 0x001fe20000000f00 */
[----:B------:R-:W-:Y:S02]  /*46bc0*/  IMAD.MOV.U32 R12, RZ, RZ, R23 ;  /* 0x000000ffff0c7224 */ /* 0x000fe400078e0017 */
[----:B-1----:R-:W4:Y:S04]  /*46bd0*/  LDL.LU.64 R14, [R1+0x3b10] ;  /* 0x003b1000010e7983 */ /* 0x002f280000300a00 */
[----:B------:R-:W2:Y:S02]  /*46be0*/  LDL.LU.64 R22, [R1+0x3b08] ;  /* 0x003b080001167983 */ /* 0x000ea40000300a00 */
[----:B--2---:R-:W-:-:S15]  /*46bf0*/  HMMA.16816.F32 R16, R4, R22, R16 ;  /* 0x000000160410723c */ /* 0x004fde0000001810 */
[----:B------:R-:W-:-:S08]  /*46c00*/  NOP ;  /* 0x0000000000007918 */ /* 0x000fd00000000000 */
[----:B------:R-:W-:Y:S04]  /*46c10*/  STL.64 [R1+0x330], R16 ;  /* 0x0003301001007387 */ /* 0x000fe80000100a00 */
[----:B------:R0:W-:Y:S04]  /*46c20*/  STL.64 [R1+0x338], R18 ;  /* 0x0003381201007387 */ /* 0x0001e80000100a00 */
[----:B0-----:R-:W2:Y:S01]  /*46c30*/  LDL.LU.64 R18, [R1+0x3b00] ;  /* 0x003b000001127983 */ /* 0x001ea20000300a00 */
[----:B------:R-:W-:Y:S02]  /*46c40*/  MOV R17, R22 ;  /* 0x0000001600117202 */ /* 0x000fe40000000f00 */
[----:B------:R-:W-:-:S02]  /*46c50*/  MOV R16, R23 ;  /* 0x0000001700107202 */ /* 0x000fc40000000f00 */
[----:B------:R-:W3:Y:S04]  /*46c60*/  LDL.LU.64 R22, [R1+0x3af8] ;  /* 0x003af80001167983 */ /* 0x000ee80000300a00 */
[----:B------:R-:W4:Y:S01]  /*46c70*/  LDL.LU.64 R20, [R1+0x3af0] ;  /* 0x003af00001147983 */ /* 0x000f220000300a00 */
[----:B--2---:R-:W-:Y:S02]  /*46c80*/  MOV R26, R19 ;  /* 0x00000013001a7202 */ /* 0x004fe40000000f00 */
[----:B------:R-:W-:-:S05]  /*46c90*/  MOV R27, R18 ;  /* 0x00000012001b7202 */ /* 0x000fca0000000f00 */
[----:B------:R-:W-:Y:S04]  /*46ca0*/  STL.64 [R1+0x3a00], R26 ;  /* 0x003a001a01007387 */ /* 0x000fe80000100a00 */
[----:B------:R0:W-:Y:S04]  /*46cb0*/  STL.64 [R1+0x39c8], R16 ;  /* 0x0039c81001007387 */ /* 0x0001e80000100a00 */
[----:B0-----:R-:W2:Y:S04]  /*46cc0*/  LDL.LU R16, [R1] ;  /* 0x0000000001107983 */ /* 0x001ea80000300800 */
[----:B------:R-:W2:Y:S04]  /*46cd0*/  LDL.LU R17, [R1+0x4] ;  /* 0x0000040001117983 */ /* 0x000ea80000300800 */
[----:B------:R-:W4:Y:S04]  /*46ce0*/  LDL.LU R18, [R1+0x8] ;  /* 0x0000080001127983 */ /* 0x000f280000300800 */
[----:B------:R-:W4:Y:S01]  /*46cf0*/  LDL.LU R19, [R1+0xc] ;  /* 0x00000c0001137983 */ /* 0x000f220000300800 */
[----:B------:R-:W-:Y:S01]  /*46d00*/  IMAD.MOV.U32 R26, RZ, RZ, R25 ;  /* 0x000000ffff1a7224 */ /* 0x000fe200078e0019 */
[----:B------:R-:W-:-:S05]  /*46d10*/  MOV R27, R24 ;  /* 0x00000018001b7202 */ /* 0x000fca0000000f00 */
[----:B------:R3:W-:Y:S02]  /*46d20*/  STL.64 [R1+0x3a18], R26 ;  /* 0x003a181a01007387 */ /* 0x0007e40000100a00 */
[----:B---3--:R-:W-:Y:S02]  /*46d30*/  MOV R26, R23 ;  /* 0x00000017001a7202 */ /* 0x008fe40000000f00 */
[----:B------:R-:W-:-:S05]  /*46d40*/  MOV R27, R22 ;  /* 0x00000016001b7202 */ /* 0x000fca0000000f00 */
[----:B------:R-:W-:Y:S04]  /*46d50*/  STL.64 [R1+0x3a30], R26 ;  /* 0x003a301a01007387 */ /* 0x000fe80000100a00 */
[----:B----4-:R-:W-:Y:S04]  /*46d60*/  STL.64 [R1+0x39e0], R18 ;  /* 0x0039e01201007387 */ /* 0x010fe80000100a00 */
[----:B--2---:R0:W-:Y:S04]  /*46d70*/  STL.64 [R1+0x39d8], R16 ;  /* 0x0039d81001007387 */ /* 0x0041e80000100a00 */
[----:B0-----:R-:W2:Y:S04]  /*46d80*/  LDL.LU R16, [R1+0x30] ;  /* 0x0000300001107983 */ /* 0x001ea80000300800 */
[----:B------:R-:W2:Y:S04]  /*46d90*/  LDL.LU R17, [R1+0x34] ;  /* 0x0000340001117983 */ /* 0x000ea80000300800 */
[----:B------:R-:W3:Y:S01]  /*46da0*/  LDL.LU R18, [R1+0x38] ;  /* 0x0000380001127983 */ /* 0x000ee20000300800 */
[----:B------:R-:W-:Y:S01]  /*46db0*/  IMAD.MOV.U32 R26, RZ, RZ, R21 ;  /* 0x000000ffff1a7224 */ /* 0x000fe200078e0015 */
[----:B------:R-:W-:-:S02]  /*46dc0*/  MOV R27, R20 ;  /* 0x00000014001b7202 */ /* 0x000fc40000000f00 */
[----:B------:R-:W-:Y:S02]  /*46dd0*/  MOV R19, R3 ;  /* 0x0000000300137202 */ /* 0x000fe40000000f00 */
[----:B------:R-:W4:Y:S04]  /*46de0*/  LDL.LU R3, [R1+0x3aec] ;  /* 0x003aec0001037983 */ /* 0x000f280000300800 */
[----:B------:R-:W-:Y:S04]  /*46df0*/  STL.64 [R1+0x3a48], R26 ;  /* 0x003a481a01007387 */ /* 0x000fe80000100a00 */
[----:B---3--:R-:W-:Y:S04]  /*46e00*/  STL.64 [R1+0x39f8], R18 ;  /* 0x0039f81201007387 */ /* 0x008fe80000100a00 */
[----:B--2---:R0:W-:Y:S04]  /*46e10*/  STL.64 [R1+0x39f0], R16 ;  /* 0x0039f01001007387 */ /* 0x0041e80000100a00 */
[----:B0-----:R-:W2:Y:S04]  /*46e20*/  LDL.LU R16, [R1+0x40] ;  /* 0x0000400001107983 */ /* 0x001ea80000300800 */
[----:B------:R-:W2:Y:S04]  /*46e30*/  LDL.LU R17, [R1+0x44] ;  /* 0x0000440001117983 */ /* 0x000ea80000300800 */
[----:B------:R-:W3:Y:S04]  /*46e40*/  LDL.LU R18, [R1+0x48] ;  /* 0x0000480001127983 */ /* 0x000ee80000300800 */
[----:B------:R-:W3:Y:S01]  /*46e50*/  LDL.LU R19, [R1+0x4c] ;  /* 0x00004c0001137983 */ /* 0x000ee20000300800 */
[----:B------:R-:W-:-:S02]  /*46e60*/  MOV R26, R15 ;  /* 0x0000000f001a7202 */ /* 0x000fc40000000f00 */
[----:B------:R-:W-:-:S05]  /*46e70*/  MOV R27, R14 ;  /* 0x0000000e001b7202 */ /* 0x000fca0000000f00 */
[----:B------:R0:W-:Y:S02]  /*46e80*/  STL.64 [R1+0x3a60], R26 ;  /* 0x003a601a01007387 */ /* 0x0001e40000100a00 */
[----:B0-----:R-:W-:Y:S01]  /*46e90*/  IMAD.MOV.U32 R26, RZ, RZ, R11 ;  /* 0x000000ffff1a7224 */ /* 0x001fe200078e000b */
[----:B------:R-:W-:Y:S01]  /*46ea0*/  MOV R27, R10 ;  /* 0x0000000a001b7202 */ /* 0x000fe20000000f00 */
[----:B---3--:R4:W-:Y:S04]  /*46eb0*/  STL.64 [R1+0x3a10], R18 ;  /* 0x003a101201007387 */ /* 0x0089e80000100a00 */
[----:B--2---:R0:W-:Y:S01]  /*46ec0*/  STL.64 [R1+0x3a08], R16 ;  /* 0x003a081001007387 */ /* 0x0041e20000100a00 */
[----:B----4-:R-:W-:-:S03]  /*46ed0*/  MOV R19, R3 ;  /* 0x0000000300137202 */ /* 0x010fc60000000f00 */
[----:B0-----:R-:W2:Y:S04]  /*46ee0*/  LDL.LU R16, [R1+0x50] ;  /* 0x0000500001107983 */ /* 0x001ea80000300800 */
[----:B------:R-:W2:Y:S04]  /*46ef0*/  LDL.LU R17, [R1+0x54] ;  /* 0x0000540001117983 */ /* 0x000ea80000300800 */
[----:B------:R-:W3:Y:S04]  /*46f00*/  LDL.LU R18, [R1+0x58] ;  /* 0x0000580001127983 */ /* 0x000ee80000300800 */
[----:B------:R-:W4:Y:S04]  /*46f10*/  LDL.LU R3, [R1+0x3ae8] ;  /* 0x003ae80001037983 */ /* 0x000f280000300800 */
[----:B------:R0:W-:Y:S04]  /*46f20*/  STL.64 [R1+0x3a88], R26 ;  /* 0x003a881a01007387 */ /* 0x0001e80000100a00 */
[----:B------:R-:W2:Y:S04]  /*46f30*/  LDL.LU R24, [R1+0x150] ;  /* 0x0001500001187983 */ /* 0x000ea80000300800 */
[----:B------:R-:W2:Y:S04]  /*46f40*/  LDL.LU R25, [R1+0x154] ;  /* 0x0001540001197983 */ /* 0x000ea80000300800 */
[----:B0-----:R-:W3:Y:S04]  /*46f50*/  LDL.LU R26, [R1+0x158] ;  /* 0x00015800011a7983 */ /* 0x001ee80000300800 */
[----:B------:R-:W3:Y:S04]  /*46f60*/  LDL.LU R27, [R1+0x15c] ;  /* 0x00015c00011b7983 */ /* 0x000ee80000300800 */
[----:B---3--:R-:W-:Y:S04]  /*46f70*/  STL.64 [R1+0x3aa0], R26 ;  /* 0x003aa01a01007387 */ /* 0x008fe80000100a00 */
[----:B--2---:R0:W-:Y:S04]  /*46f80*/  STL.64 [R1+0x3a98], R24 ;  /* 0x003a981801007387 */ /* 0x0041e80000100a00 */
[----:B------:R-:W2:Y:S04]  /*46f90*/  LDL R14, [R1+0x1c8] ;  /* 0x0001c800010e7983 */ /* 0x000ea80000100800 */
[----:B------:R-:W2:Y:S04]  /*46fa0*/  LDL R15, [R1+0x1cc] ;  /* 0x0001cc00010f7983 */ /* 0x000ea80000100800 */
[----:B--2---:R1:W-:Y:S04]  /*46fb0*/  STL.64 [R1+0x3aa8], R14 ;  /* 0x003aa80e01007387 */ /* 0x0043e80000100a00 */
[----:B0-----:R-:W2:Y:S04]  /*46fc0*/  LDL.LU R24, [R1+0x180] ;  /* 0x0001800001187983 */ /* 0x001ea80000300800 */
[----:B------:R-:W2:Y:S04]  /*46fd0*/  LDL.LU R25, [R1+0x184] ;  /* 0x0001840001197983 */ /* 0x000ea80000300800 */
[----:B------:R-:W3:Y:S04]  /*46fe0*/  LDL.LU R26, [R1+0x188] ;  /* 0x00018800011a7983 */ /* 0x000ee80000300800 */
[----:B------:R-:W3:Y:S04]  /*46ff0*/  LDL.LU R27, [R1+0x18c] ;  /* 0x00018c00011b7983 */ /* 0x000ee80000300800 */
[----:B---3--:R-:W-:Y:S04]  /*47000*/  STL.64 [R1+0x3ab8], R26 ;  /* 0x003ab81a01007387 */ /* 0x008fe80000100a00 */
[----:B--2---:R0:W-:Y:S04]  /*47010*/  STL.64 [R1+0x3ab0], R24 ;  /* 0x003ab01801007387 */ /* 0x0041e80000100a00 */
[----:B-1----:R-:W2:Y:S04]  /*47020*/  LDL R14, [R1+0x198] ;  /* 0x00019800010e7983 */ /* 0x002ea80000100800 */
[----:B------:R-:W2:Y:S04]  /*47030*/  LDL R15, [R1+0x19c] ;  /* 0x00019c00010f7983 */ /* 0x000ea80000100800 */
[----:B--2---:R-:W-:Y:S04]  /*47040*/  STL.64 [R1+0x3ac0], R14 ;  /* 0x003ac00e01007387 */ /* 0x004fe80000100a00 */
[----:B0-----:R-:W2:Y:S04]  /*47050*/  LDL.LU R24, [R1+0x1a0] ;  /* 0x0001a00001187983 */ /* 0x001ea80000300800 */
[----:B------:R-:W2:Y:S04]  /*47060*/  LDL.LU R25, [R1+0x1a4] ;  /* 0x0001a40001197983 */ /* 0x000ea80000300800 */
[----:B------:R-:W3:Y:S04]  /*47070*/  LDL.LU R26, [R1+0x1a8] ;  /* 0x0001a800011a7983 */ /* 0x000ee80000300800 */
[----:B------:R-:W3:Y:S04]  /*47080*/  LDL.LU R27, [R1+0x1ac] ;  /* 0x0001ac00011b7983 */ /* 0x000ee80000300800 */
[----:B------:R-:W4:Y:S04]  /*47090*/  LDL.LU R20, [R1+0x1f0] ;  /* 0x0001f00001147983 */ /* 0x000f280000300800 */
[----:B------:R-:W4:Y:S04]  /*470a0*/  LDL.LU R21, [R1+0x1f4] ;  /* 0x0001f40001157983 */ /* 0x000f280000300800 */
[----:B------:R-:W4:Y:S04]  /*470b0*/  LDL.LU R22, [R1+0x1f8] ;  /* 0x0001f80001167983 */ /* 0x000f280000300800 */
[----:B------:R-:W4:Y:S04]  /*470c0*/  LDL.LU R23, [R1+0x1fc] ;  /* 0x0001fc0001177983 */ /* 0x000f280000300800 */
[----:B---3--:R0:W-:Y:S04]  /*470d0*/  STL.64 [R1+0x3ad8], R26 ;  /* 0x003ad81a01007387 */ /* 0x0081e80000100a00 */
[----:B--2---:R-:W-:Y:S04]  /*470e0*/  STL.64 [R1+0x3ad0], R24 ;  /* 0x003ad01801007387 */ /* 0x004fe80000100a00 */
[----:B0-----:R-:W2:Y:S04]  /*470f0*/  LDL.LU.64 R26, [R1+0x168] ;  /* 0x00016800011a7983 */ /* 0x001ea80000300a00 */
[----:B------:R-:W3:Y:S04]  /*47100*/  LDL.LU R8, [R1+0x1e0] ;  /* 0x0001e00001087983 */ /* 0x000ee80000300800 */
[----:B------:R-:W3:Y:S04]  /*47110*/  LDL.LU R9, [R1+0x1e4] ;  /* 0x0001e40001097983 */ /* 0x000ee80000300800 */
[----:B------:R-:W3:Y:S04]  /*47120*/  LDL.LU R10, [R1+0x1e8] ;  /* 0x0001e800010a7983 */ /* 0x000ee80000300800 */
[----:B------:R-:W3:Y:S04]  /*47130*/  LDL.LU R11, [R1+0x1ec] ;  /* 0x0001ec00010b7983 */ /* 0x000ee80000300800 */
[----:B------:R-:W3:Y:S04]  /*47140*/  LDL.LU.64 R14, [R1+0x1b8] ;  /* 0x0001b800010e7983 */ /* 0x000ee80000300a00 */
[----:B------:R-:W-:Y:S04]  /*47150*/  STL.64 [R1+0x3a28], R18 ;  /* 0x003a281201007387 */ /* 0x000fe80000100a00 */
[----:B------:R0:W-:Y:S04]  /*47160*/  STL.64 [R1+0x3a20], R16 ;  /* 0x003a201001007387 */ /* 0x0001e80000100a00 */
[----:B0-----:R-:W4:Y:S04]  /*47170*/  LDL.LU R16, [R1+0x60] ;  /* 0x0000600001107983 */ /* 0x001f280000300800 */
[----:B------:R-:W4:Y:S04]  /*47180*/  LDL.LU R17, [R1+0x64] ;  /* 0x0000640001117983 */ /* 0x000f280000300800 */
[----:B------:R-:W2:Y:S04]  /*47190*/  LDL.LU R18, [R1+0x68] ;  /* 0x0000680001127983 */ /* 0x000ea80000300800 */
[----:B------:R-:W2:Y:S04]  /*471a0*/  LDL.LU R19, [R1+0x6c] ;  /* 0x00006c0001137983 */ /* 0x000ea80000300800 */
[----:B--2---:R-:W-:Y:S04]  /*471b0*/  STL.64 [R1+0x3a40], R18 ;  /* 0x003a401201007387 */ /* 0x004fe80000100a00 */
[----:B----4-:R0:W-:Y:S04]  /*471c0*/  STL.64 [R1+0x3a38], R16 ;  /* 0x003a381001007387 */ /* 0x0101e80000100a00 */
[----:B0-----:R-:W2:Y:S04]  /*471d0*/  LDL.LU R16, [R1+0x70] ;  /* 0x0000700001107983 */ /* 0x001ea80000300800 */
[----:B------:R-:W2:Y:S04]  /*471e0*/  LDL.LU R17, [R1+0x74] ;  /* 0x0000740001117983 */ /* 0x000ea80000300800 */
[----:B------:R-:W4:Y:S01]  /*471f0*/  LDL.LU R18, [R1+0x78] ;  /* 0x0000780001127983 */ /* 0x000f220000300800 */
[----:B------:R-:W-:-:S03]  /*47200*/  MOV R19, R3 ;  /* 0x0000000300137202 */ /* 0x000fc60000000f00 */
[----:B------:R-:W3:Y:S01]  /*47210*/  LDL.LU R3, [R1+0x3ae4] ;  /* 0x003ae40001037983 */ /* 0x000ee20000300800 */
[C---:B------:R-:W-:Y:S03]  /*47220*/  HMMA.16816.F32 R20, R4.reuse, R26, R20 ;  /* 0x0000001a0414723c */ /* 0x040fe60000001814 */
[----:B----4-:R-:W-:Y:S04]  /*47230*/  STL.64 [R1+0x3a58], R18 ;  /* 0x003a581201007387 */ /* 0x010fe80000100a00 */
[----:B--2---:R0:W-:Y:S04]  /*47240*/  STL.64 [R1+0x3a50], R16 ;  /* 0x003a501001007387 */ /* 0x0041e80000100a00 */
[----:B0-----:R-:W2:Y:S04]  /*47250*/  LDL.LU R16, [R1+0x130] ;  /* 0x0001300001107983 */ /* 0x001ea80000300800 */
[----:B------:R-:W2:Y:S04]  /*47260*/  LDL.LU R17, [R1+0x134] ;  /* 0x0001340001117983 */ /* 0x000ea80000300800 */
[----:B------:R-:W4:Y:S04]  /*47270*/  LDL.LU R18, [R1+0x138] ;  /* 0x0001380001127983 */ /* 0x000f280000300800 */
[----:B------:R-:W4:Y:S01]  /*47280*/  LDL.LU R19, [R1+0x13c] ;  /* 0x00013c0001137983 */ /* 0x000f220000300800 */
[----:B---3--:R-:W-:Y:S03]  /*47290*/  HMMA.16816.F32 R8, R4, R14, R8 ;  /* 0x0000000e0408723c */ /* 0x008fe60000001808 */
[----:B----4-:R0:W-:Y:S04]  /*472a0*/  STL.64 [R1+0x3a70], R18 ;  /* 0x003a701201007387 */ /* 0x0101e80000100a00 */
[----:B--2---:R1:W-:Y:S01]  /*472b0*/  STL.64 [R1+0x3a68], R16 ;  /* 0x003a681001007387 */ /* 0x0043e20000100a00 */
[----:B0-----:R-:W-:-:S03]  /*472c0*/  MOV R19, R3 ;  /* 0x0000000300137202 */ /* 0x001fc60000000f00 */
[----:B-1----:R-:W2:Y:S04]  /*472d0*/  LDL.LU R16, [R1+0x140] ;  /* 0x0001400001107983 */ /* 0x002ea80000300800 */
[----:B------:R-:W2:Y:S04]  /*472e0*/  LDL.LU R17, [R1+0x144] ;  /* 0x0001440001117983 */ /* 0x000ea80000300800 */
[----:B------:R-:W2:Y:S04]  /*472f0*/  LDL.LU R18, [R1+0x148] ;  /* 0x0001480001127983 */ /* 0x000ea80000300800 */
[----:B------:R-:W3:Y:S04]  /*47300*/  LDL.LU R3, [R1+0x3ae0] ;  /* 0x003ae00001037983 */ /* 0x000ee80000300800 */
[----:B------:R0:W-:Y:S04]  /*47310*/  STL.64 [R1+0x320], R20 ;  /* 0x0003201401007387 */ /* 0x0001e80000100a00 */
[----:B------:R-:W-:Y:S01]  /*47320*/  STL.64 [R1+0x328], R22 ;  /* 0x0003281601007387 */ /* 0x000fe20000100a00 */
[----:B0-----:R-:W-:Y:S01]  /*47330*/  MOV R21, R26 ;  /* 0x0000001a00157202 */ /* 0x001fe20000000f00 */
[----:B------:R-:W-:-:S02]  /*47340*/  IMAD.MOV.U32 R20, RZ, RZ, R27 ;  /* 0x000000ffff147224 */ /* 0x000fc400078e001b */
[----:B------:R-:W4:Y:S04]  /*47350*/  LDL.LU.64 R26, [R1+0x3ad8] ;  /* 0x003ad800011a7983 */ /* 0x000f280000300a00 */
[----:B------:R-:W4:Y:S04]  /*47360*/  LDL.LU.64 R24, [R1+0x3ad0] ;  /* 0x003ad00001187983 */ /* 0x000f280000300a00 */
[----:B------:R-:W-:Y:S04]  /*47370*/  STL.64 [R1+0x39a8], R20 ;  /* 0x0039a81401007387 */ /* 0x000fe80000100a00 */
[----:B------:R0:W-:Y:S04]  /*47380*/  STL.64 [R1+0x310], R8 ;  /* 0x0003100801007387 */ /* 0x0001e80000100a00 */
[----:B------:R1:W-:Y:S04]  /*47390*/  STL.64 [R1+0x318], R10 ;  /* 0x0003180a01007387 */ /* 0x0003e80000100a00 */
[----:B0-----:R-:W3:Y:S01]  /*473a0*/  LDL.LU.64 R8, [R1+0x3ac8] ;  /* 0x003ac80001087983 */ /* 0x001ee20000300a00 */
[----:B-1----:R-:W-:-:S02]  /*473b0*/  MOV R11, R14 ;  /* 0x0000000e000b7202 */ /* 0x002fc40000000f00 */
[----:B------:R-:W-:Y:S02]  /*473c0*/  MOV R10, R15 ;  /* 0x0000000f000a7202 */ /* 0x000fe40000000f00 */
[----:B------:R-:W4:Y:S01]  /*473d0*/  LDL.LU.64 R14, [R1+0x3ac0] ;  /* 0x003ac000010e7983 */ /* 0x000f220000300a00 */
[----:B------:R-:W-:Y:S02]  /*473e0*/  MOV R22, R13 ;  /* 0x0000000d00167202 */ /* 0x000fe40000000f00 */
[----:B------:R-:W-:Y:S02]  /*473f0*/  MOV R23, R12 ;  /* 0x0000000c00177202 */ /* 0x000fe40000000f00 */
[----:B----4-:R-:W-:Y:S01]  /*47400*/  HMMA.16816.F32 R12, R4, R14, R24 ;  /* 0x0000000e040c723c */ /* 0x010fe20000001818 */
[----:B------:R-:W4:Y:S04]  /*47410*/  LDL.LU.64 R26, [R1+0x3ab8] ;  /* 0x003ab800011a7983 */ /* 0x000f280000300a00 */
[----:B------:R-:W4:-:S15]  /*47420*/  LDL.LU.64 R24, [R1+0x3ab0] ;  /* 0x003ab00001187983 */ /* 0x000f1e0000300a00 */
[----:B------:R-:W-:-:S03]  /*47430*/  NOP ;  /* 0x0000000000007918 */ /* 0x000fc60000000000 */
[----:B------:R-:W-:Y:S04]  /*47440*/  STL.64 [R1+0x400], R12 ;  /* 0x0004000c01007387 */ /* 0x000fe80000100a00 */
[----:B------:R0:W-:Y:S04]  /*47450*/  STL.64 [R1+0x408], R14 ;  /* 0x0004080e01007387 */ /* 0x0001e80000100a00 */
[----:B0-----:R-:W4:Y:S02]  /*47460*/  LDL.LU.64 R14, [R1+0x3aa8] ;  /* 0x003aa800010e7983 */ /* 0x001f240000300a00 */
[----:B----4-:R-:W-:Y:S02]  /*47470*/  HMMA.16816.F32 R12, R4, R14, R24 ;  /* 0x0000000e040c723c */ /* 0x010fe40000001818 */
[----:B------:R-:W4:Y:S04]  /*47480*/  LDL.LU.64 R26, [R1+0x3aa0] ;  /* 0x003aa000011a7983 */ /* 0x000f280000300a00 */
[----:B------:R-:W4:-:S15]  /*47490*/  LDL.LU.64 R24, [R1+0x3a98] ;  /* 0x003a980001187983 */ /* 0x000f1e0000300a00 */
[----:B------:R-:W-:-:S02]  /*474a0*/  NOP ;  /* 0x0000000000007918 */ /* 0x000fc40000000000 */
[----:B------:R-:W-:Y:S04]  /*474b0*/  STL.64 [R1+0x3f0], R12 ;  /* 0x0003f00c01007387 */ /* 0x000fe80000100a00 */
[----:B------:R0:W-:Y:S04]  /*474c0*/  STL.64 [R1+0x3f8], R14 ;  /* 0x0003f80e01007387 */ /* 0x0001e80000100a00 */
[----:B0-----:R-:W4:Y:S02]  /*474d0*/  LDL.LU.64 R14, [R1+0x3a90] ;  /* 0x003a9000010e7983 */ /* 0x001f240000300a00 */
[----:B----4-:R-:W-:Y:S02]  /*474e0*/  HMMA.16816.F32 R4, R4, R14, R24 ;  /* 0x0000000e0404723c */ /* 0x010fe40000001818 */
[----:B------:R-:W2:Y:S04]  /*474f0*/  LDL.LU.64 R26, [R1+0x3a88] ;  /* 0x003a8800011a7983 */ /* 0x000ea80000300a00 */
[----:B------:R-:W2:Y:S04]  /*47500*/  LDL.LU.64 R14, [R1+0x3a80] ;  /* 0x003a8000010e7983 */ /* 0x000ea80000300a00 */
[----:B------:R-:W2:-:S13]  /*47510*/  LDL.LU.64 R12, [R1+0x3a78] ;  /* 0x003a7800010c7983 */ /* 0x000e9a0000300a00 */
[----:B------:R-:W-:Y:S04]  /*47520*/  STL.64 [R1+0x300], R4 ;  /* 0x0003000401007387 */ /* 0x000fe80000100a00 */
[----:B------:R-:W-:Y:S01]  /*47530*/  STL.64 [R1+0x308], R6 ;  /* 0x0003080601007387 */ /* 0x000fe20000100a00 */
[----:B--2---:R-:W-:Y:S03]  /*47540*/  HMMA.16816.F32 R24, R12, R26, R16 ;  /* 0x0000001a0c18723c */ /* 0x004fe60000001810 */
[----:B------:R-:W2:Y:S04]  /*47550*/  LDL.LU.64 R18, [R1+0x3a70] ;  /* 0x003a700001127983 */ /* 0x000ea80000300a00 */
[----:B------:R-:W2:-:S15]  /*47560*/  LDL.LU.64 R16, [R1+0x3a68] ;  /* 0x003a680001107983 */ /* 0x000e9e0000300a00 */
[----:B------:R-:W-:-:S01]  /*47570*/  NOP ;  /* 0x0000000000007918 */ /* 0x000fc20000000000 */
[----:B------:R-:W-:Y:S04]  /*47580*/  STL.64 [R1+0x120], R24 ;  /* 0x0001201801007387 */ /* 0x000fe80000100a00 */
[----:B------:R0:W-:Y:S04]  /*47590*/  STL.64 [R1+0x128], R26 ;  /* 0x0001281a01007387 */ /* 0x0001e80000100a00 */
[----:B0-----:R-:W2:Y:S02]  /*475a0*/  LDL.LU.64 R26, [R1+0x3a60] ;  /* 0x003a6000011a7983 */ /* 0x001ea40000300a00 */
[----:B--2---:R-:W-:Y:S02]  /*475b0*/  HMMA.16816.F32 R24, R12, R26, R16 ;  /* 0x0000001a0c18723c */ /* 0x004fe40000001810 */
[----:B------:R-:W2:Y:S04]  /*475c0*/  LDL.LU.64 R18, [R1+0x3a58] ;  /* 0x003a580001127983 */ /* 0x000ea80000300a00 */
[----:B------:R-:W2:-:S15]  /*475d0*/  LDL.LU.64 R16, [R1+0x3a50] ;  /* 0x003a500001107983 */ /* 0x000e9e0000300a00 */
[----:B------:R-:W-:-:S02]  /*475e0*/  NOP ;  /* 0x0000000000007918 */ /* 0x000fc40000000000 */
        /* <DEDUP_REMOVED lines=39> */
[----:B------:R-:W2:-:S15]  /*47860*/  LDL.LU.64 R16, [R1+0x39c8] ;  /* 0x0039c80001107983 */ /* 0x000e9e0000300a00 */
[----:B------:R-:W-:-:S06]  /*47870*/  NOP ;  /* 0x0000000000007918 */ /* 0x000fcc0000000000 */
[----:B------:R-:W-:Y:S04]  /*47880*/  STL.64 [R1+0x2c0], R24 ;  /* 0x0002c01801007387 */ /* 0x000fe80000100a00 */
[----:B------:R0:W-:Y:S04]  /*47890*/  STL.64 [R1+0x2c8], R26 ;  /* 0x0002c81a01007387 */ /* 0x0001e80000100a00 */
[----:B0-----:R-:W4:Y:S04]  /*478a0*/  LDL.LU.64 R26, [R1+0x39c0] ;  /* 0x0039c000011a7983 */ /* 0x001f280000300a00 */
[----:B------:R-:W4:Y:S01]  /*478b0*/  LDL.LU.64 R24, [R1+0x39b8] ;  /* 0x0039b80001187983 */ /* 0x000f220000300a00 */
[----:B---3--:R-:W-:Y:S01]  /*478c0*/  IMAD.MOV.U32 R6, RZ, RZ, R9 ;  /* 0x000000ffff067224 */ /* 0x008fe200078e0009 */
[----:B------:R-:W-:-:S02]  /*478d0*/  MOV R7, R8 ;  /* 0x0000000800077202 */ /* 0x000fc40000000f00 */
[----:B------:R-:W-:Y:S05]  /*478e0*/  STL [R1+0x3668], R3 ;  /* 0x0036680301007387 */ /* 0x000fea0000100800 */
[----:B----4-:R-:W-:Y:S07]  /*478f0*/  HMMA.16816.F32 R4, R12, R6, R24 ;  /* 0x000000060c04723c */ /* 0x010fee0000001818 */
[----:B--2---:R-:W-:-:S02]  /*47900*/  MOV R26, R17 ;  /* 0x00000011001a7202 */ /* 0x004fc40000000f00 */
[----:B------:R-:W-:-:S14]  /*47910*/  MOV R27, R16 ;  /* 0x00000010001b7202 */ /* 0x000fdc0000000f00 */
[----:B------:R-:W-:Y:S04]  /*47920*/  STL.64 [R1+0x2b0], R4 ;  /* 0x0002b00401007387 */ /* 0x000fe80000100a00 */
[----:B------:R-:W-:Y:S04]  /*47930*/  STL [R1+0x2b8], R6 ;  /* 0x0002b80601007387 */ /* 0x000fe80000100800 */
[----:B------:R0:W-:Y:S04]  /*47940*/  STL.64 [R1+0x39b0], R26 ;  /* 0x0039b01a01007387 */ /* 0x0001e80000100a00 */
[----:B------:R-:W2:Y:S04]  /*47950*/  LDL.LU R24, [R1+0x20] ;  /* 0x0000200001187983 */ /* 0x000ea80000300800 */
[----:B------:R-:W2:Y:S04]  /*47960*/  LDL.LU R25, [R1+0x24] ;  /* 0x0000240001197983 */ /* 0x000ea80000300800 */
[----:B0-----:R-:W2:Y:S04]  /*47970*/  LDL.LU R26, [R1+0x28] ;  /* 0x00002800011a7983 */ /* 0x001ea80000300800 */
[----:B------:R-:W2:Y:S01]  /*47980*/  LDL.LU R27, [R1+0x2c] ;  /* 0x00002c00011b7983 */ /* 0x000ea20000300800 */
[----:B------:R-:W-:-:S02]  /*47990*/  LOP3.LUT R8, R29, 0x40, RZ, 0x3c, !PT ;  /* 0x000000401d087812 */ /* 0x000fc400078e3cff */
[----:B------:R-:W-:Y:S02]  /*479a0*/  LOP3.LUT R9, R3, 0x40, RZ, 0x3c, !PT ;  /* 0x0000004003097812 */ /* 0x000fe400078e3cff */
[----:B------:R-:W-:Y:S02]  /*479b0*/  MOV R3, R7 ;  /* 0x0000000700037202 */ /* 0x000fe40000000f00 */
[----:B------:R-:W0:Y:S04]  /*479c0*/  LDSM.16.M88.4 R4, [R8+UR6+0x28000] ;  /* 0x028000060804783b */ /* 0x000e280008000200 */
[----:B------:R-:W-:Y:S04]  /*479d0*/  STL [R1+0x4a0], R9 ;  /* 0x0004a00901007387 */ /* 0x000fe80000100800 */
[----:B------:R-:W-:Y:S04]  /*479e0*/  STL [R1+0x4a8], R8 ;  /* 0x0004a80801007387 */ /* 0x000fe80000100800 */
[----:B------:R-:W-:Y:S04]  /*479f0*/  STL [R1+0x3800], R3 ;  /* 0x0038000301007387 */ /* 0x000fe80000100800 */
[----:B------:R-:W-:Y:S04]  /*47a00*/  LDSM.16.M88.4 R16, [R9+UR6] ;  /* 0x000000060910783b */ /* 0x000fe80008000200 */
[----:B0-----:R-:W-:Y:S04]  /*47a10*/  STL.64 [R1+0x3948], R6 ;  /* 0x0039480601007387 */ /* 0x001fe80000100a00 */
[----:B------:R0:W-:Y:S04]  /*47a20*/  STL.64 [R1+0x3940], R4 ;  /* 0x0039400401007387 */ /* 0x0001e80000100a00 */
[----:B0-----:R-:W3:Y:S04]  /*47a30*/  LDL.LU R4, [R1+0x10] ;  /* 0x0000100001047983 */ /* 0x001ee80000300800 */
[----:B------:R-:W3:Y:S04]  /*47a40*/  LDL.LU R5, [R1+0x14] ;  /* 0x0000140001057983 */ /* 0x000ee80000300800 */
[----:B------:R-:W3:Y:S04]  /*47a50*/  LDL.LU R6, [R1+0x18] ;  /* 0x0000180001067983 */ /* 0x000ee80000300800 */
[----:B------:R-:W3:Y:S01]  /*47a60*/  LDL.LU R7, [R1+0x1c] ;  /* 0x00001c0001077983 */ /* 0x000ee20000300800 */
[----:B--2---:R-:W-:Y:S03]  /*47a70*/  HMMA.16816.F32 R20, R12, R22, R24 ;  /* 0x000000160c14723c */ /* 0x004fe60000001818 */
[----:B------:R-:W3:-:S15]  /*47a80*/  LDL.LU.64 R26, [R1+0x39b0] ;  /* 0x0039b000011a7983 */ /* 0x000ede0000300a00 */
[----:B------:R-:W-:-:S05]  /*47a90*/  NOP ;  /* 0x0000000000007918 */ /* 0x000fca0000000000 */
[----:B------:R-:W-:Y:S04]  /*47aa0*/  STL.64 [R1+0x2a0], R20 ;  /* 0x0002a01401007387 */ /* 0x000fe80000100a00 */
[----:B------:R-:W-:Y:S04]  /*47ab0*/  STL.64 [R1+0x2a8], R22 ;  /* 0x0002a81601007387 */ /* 0x000fe80000100a00 */
[----:B------:R-:W0:Y:S04]  /*47ac0*/  LDSM.16.M88.4 R20, [R9+UR6+0x2000] ;  /* 0x002000060914783b */ /* 0x000e280008000200 */
[----:B0-----:R0:W-:Y:S01]  /*47ad0*/  STL.64 [R1+0x20], R20 ;  /* 0x0000201401007387 */ /* 0x0011e20000100a00 */
[----:B------:R-:W-:-:S03]  /*47ae0*/  IMAD.MOV.U32 R28, RZ, RZ, R21 ;  /* 0x000000ffff1c7224 */ /* 0x000fc600078e0015 */
[----:B------:R-:W-:Y:S04]  /*47af0*/  STL.64 [R1+0x28], R22 ;  /* 0x0000281601007387 */ /* 0x000fe80000100a00 */
[----:B0-----:R-:W2:Y:S04]  /*47b00*/  LDL.LU.64 R20, [R1+0x39a8] ;  /* 0x0039a80001147983 */ /* 0x001ea80000300a00 */
[----:B------:R-:W-:Y:S04]  /*47b10*/  STL.64 [R1+0x39a0], R14 ;  /* 0x0039a00e01007387 */ /* 0x000fe80000100a00 */
[----:B------:R-:W-:Y:S01]  /*47b20*/  STL.64 [R1+0x3998], R12 ;  /* 0x0039980c01007387 */ /* 0x000fe20000100a00 */
[----:B---3--:R-:W-:Y:S03]  /*47b30*/  HMMA.16816.F32 R4, R12, R26, R4 ;  /* 0x0000001a0c04723c */ /* 0x008fe60000001804 */
[----:B------:R-:W-:Y:S04]  /*47b40*/  LDSM.16.M88.4 R12, [R9+UR6+0x6000] ;  /* 0x00600006090c783b */ /* 0x000fe80008000200 */
[----:B------:R-:W-:-:S15]  /*47b50*/  LDSM.16.M88.4 R24, [R9+UR6+0x8000] ;  /* 0x008000060918783b */ /* 0x000fde0008000200 */
[----:B------:R-:W-:-:S01]  /*47b60*/  NOP ;  /* 0x0000000000007918 */ /* 0x000fc20000000000 */
[----:B------:R-:W-:Y:S04]  /*47b70*/  STL.64 [R1+0x290], R4 ;  /* 0x0002900401007387 */ /* 0x000fe80000100a00 */
[----:B------:R-:W-:Y:S04]  /*47b80*/  STL.64 [R1+0x298], R6 ;  /* 0x0002980601007387 */ /* 0x000fe80000100a00 */
[----:B------:R-:W0:Y:S04]  /*47b90*/  LDSM.16.M88.4 R4, [R9+UR6+0x4000] ;  /* 0x004000060904783b */ /* 0x000e280008000200 */
[----:B------:R-:W-:Y:S04]  /*47ba0*/  STL.64 [R1+0x30], R16 ;  /* 0x0000301001007387 */ /* 0x000fe80000100a00 */
[----:B------:R2:W-:Y:S04]  /*47bb0*/  STL.64 [R1+0x38], R18 ;  /* 0x0000381201007387 */ /* 0x0005e80000100a00 */
[----:B------:R-:W-:Y:S01]  /*47bc0*/  STL.64 [R1+0x3950], R16 ;  /* 0x0039501001007387 */ /* 0x000fe20000100a00 */
[----:B--2---:R-:W-:-:S02]  /*47bd0*/  MOV R18, R21 ;  /* 0x0000001500127202 */ /* 0x004fc40000000f00 */
[----:B------:R-:W-:Y:S02]  /*47be0*/  MOV R19, R20 ;  /* 0x0000001400137202 */ /* 0x000fe40000000f00 */
[----:B------:R-:W1:Y:S04]  /*47bf0*/  LDSM.16.M88.4 R20, [R9+UR6+0xa000] ;  /* 0x00a000060914783b */ /* 0x000e680008000200 */
[----:B0-----:R0:W-:Y:S04]  /*47c00*/  STL.64 [R1+0x10], R4 ;  /* 0x0000100401007387 */ /* 0x0011e80000100a00 */
[----:B------:R-:W-:Y:S04]  /*47c10*/  STL.64 [R1+0x18], R6 ;  /* 0x0000180601007387 */ /* 0x000fe80000100a00 */
[----:B------:R-:W-:Y:S04]  /*47c20*/  STL.64 [R1], R12 ;  /* 0x0000000c01007387 */ /* 0x000fe80000100a00 */
[----:B------:R-:W-:Y:S04]  /*47c30*/  STL.64 [R1+0x8], R14 ;  /* 0x0000080e01007387 */ /* 0x000fe80000100a00 */
[----:B------:R-:W-:Y:S04]  /*47c40*/  STL [R1+0x37c8], R26 ;  /* 0x0037c81a01007387 */ /* 0x000fe80000100800 */
[----:B------:R-:W-:Y:S04]  /*47c50*/  STL [R1+0x37c4], R27 ;  /* 0x0037c41b01007387 */ /* 0x000fe80000100800 */
[----:B------:R2:W-:Y:S01]  /*47c60*/  STL.64 [R1+0x3968], R24 ;  /* 0x0039681801007387 */ /* 0x0005e20000100a00 */
[----:B0-----:R-:W-:-:S02]  /*47c70*/  MOV R5, R12 ;  /* 0x0000000c00057202 */ /* 0x001fc40000000f00 */
[----:B------:R-:W-:Y:S02]  /*47c80*/  MOV R4, R13 ;  /* 0x0000000d00047202 */ /* 0x000fe40000000f00 */
[----:B------:R-:W0:Y:S04]  /*47c90*/  LDSM.16.M88.4 R12, [R9+UR6+0xe000] ;  /* 0x00e00006090c783b */ /* 0x000e280008000200 */
[----:B--2---:R-:W2:Y:S04]  /*47ca0*/  LDL.LU R24, [R1+0x170] ;  /* 0x0001700001187983 */ /* 0x004ea80000300800 */
[----:B------:R-:W2:Y:S04]  /*47cb0*/  LDL.LU R25, [R1+0x174] ;  /* 0x0001740001197983 */ /* 0x000ea80000300800 */
[----:B-1----:R-:W-:Y:S04]  /*47cc0*/  STL [R1+0x37cc], R22 ;  /* 0x0037cc1601007387 */ /* 0x002fe80000100800 */
[----:B------:R-:W-:Y:S04]  /*47cd0*/  STL [R1+0x37c0], R23 ;  /* 0x0037c01701007387 */ /* 0x000fe80000100800 */
[----:B------:R-:W-:Y:S04]  /*47ce0*/  STL.64 [R1+0x3970], R20 ;  /* 0x0039701401007387 */ /* 0x000fe80000100a00 */
[----:B------:R-:W1:Y:S01]  /*47cf0*/  LDSM.16.M88.4 R20, [R9+UR6+0xc000] ;  /* 0x00c000060914783b */ /* 0x000e620008000200 */
[----:B------:R-:W-:Y:S01]  /*47d00*/  IMAD.MOV.U32 R26, RZ, RZ, R2 ;  /* 0x000000ffff1a7224 */ /* 0x000fe200078e0002 */
[----:B------:R-:W-:-:S02]  /*47d10*/  MOV R27, R0 ;  /* 0x00000000001b7202 */ /* 0x000fc40000000f00 */
[----:B0-----:R-:W-:Y:S02]  /*47d20*/  MOV R2, R14 ;  /* 0x0000000e00027202 */ /* 0x001fe40000000f00 */
[----:B------:R-:W-:Y:S01]  /*47d30*/  MOV R0, R15 ;  /* 0x0000000f00007202 */ /* 0x000fe20000000f00 */
[----:B-1----:R0:W-:Y:S04]  /*47d40*/  STL.64 [R1+0x50], R20 ;  /* 0x0000501401007387 */ /* 0x0021e80000100a00 */
[----:B------:R-:W-:Y:S04]  /*47d50*/  STL.64 [R1+0x58], R22 ;  /* 0x0000581601007387 */ /* 0x000fe80000100a00 */
[----:B------:R-:W-:Y:S04]  /*47d60*/  STL.64 [R1+0x40], R12 ;  /* 0x0000400c01007387 */ /* 0x000fe80000100a00 */
[----:B------:R-:W-:Y:S04]  /*47d70*/  STL.64 [R1+0x48], R14 ;  /* 0x0000480e01007387 */ /* 0x000fe80000100a00 */
[----:B------:R-:W1:Y:S04]  /*47d80*/  LDSM.16.M88.4 R12, [R9+UR6+0x10000] ;  /* 0x01000006090c783b */ /* 0x000e680008000200 */
[----:B------:R-:W-:Y:S04]  /*47d90*/  STL [R1+0x36f4], R2 ;  /* 0x0036f40201007387 */ /* 0x000fe80000100800 */
[----:B------:R-:W-:Y:S04]  /*47da0*/  STL [R1+0x36f0], R0 ;  /* 0x0036f00001007387 */ /* 0x000fe80000100800 */
[----:B0-----:R-:W3:Y:S04]  /*47db0*/  LDL.LU R20, [R1+0x3d0] ;  /* 0x0003d00001147983 */ /* 0x001ee80000300800 */
[----:B-1----:R-:W-:Y:S04]  /*47dc0*/  STL.64 [R1+0xd0], R12 ;  /* 0x0000d00c01007387 */ /* 0x002fe80000100a00 */
[----:B------:R-:W-:Y:S04]  /*47dd0*/  STL.64 [R1+0xd8], R14 ;  /* 0x0000d80e01007387 */ /* 0x000fe80000100a00 */
[----:B------:R-:W3:Y:S04]  /*47de0*/  LDL.LU R21, [R1+0x3d4] ;  /* 0x0003d40001157983 */ /* 0x000ee80000300800 */
[----:B------:R-:W4:Y:S04]  /*47df0*/  LDL.LU R22, [R1+0x3d8] ;  /* 0x0003d80001167983 */ /* 0x000f280000300800 */
[----:B------:R-:W4:Y:S04]  /*47e00*/  LDL.LU R23, [R1+0x3dc] ;  /* 0x0003dc0001177983 */ /* 0x000f280000300800 */
[----:B------:R-:W0:Y:S04]  /*47e10*/  LDSM.16.M88.4 R12, [R9+UR6+0x12000] ;  /* 0x01200006090c783b */ /* 0x000e280008000200 */
[----:B----4-:R-:W-:Y:S04]  /*47e20*/  STL.64 [R1+0x3980], R22 ;  /* 0x0039801601007387 */ /* 0x010fe80000100a00 */
[----:B---3--:R-:W-:Y:S04]  /*47e30*/  STL.64 [R1+0x3978], R20 ;  /* 0x0039781401007387 */ /* 0x008fe80000100a00 */
        /* <DEDUP_REMOVED lines=9> */
[----:B0-----:R-:W-:Y:S04]  /*47ed0*/  STL.64 [R1+0x90], R12 ;  /* 0x0000900c01007387 */ /* 0x001fe80000100a00 */
[----:B------:R0:W-:Y:S04]  /*47ee0*/  STL.64 [R1+0x98], R14 ;  /* 0x0000980e01007387 */ /* 0x0001e80000100a00 */
[----:B0-----:R-:W2:Y:S04]  /*47ef0*/  LDL.LU.64 R14, [R1+0x39a0] ;  /* 0x0039a000010e7983 */ /* 0x001ea80000300a00 */
[----:B------:R-:W2:Y:S02]  /*47f00*/  LDL.LU.64 R12, [R1+0x3998] ;  /* 0x00399800010c7983 */ /* 0x000ea40000300a00 */
[----:B--2---:R-:W-:Y:S02]  /*47f10*/  HMMA.16816.F32 R16, R12, R18, R24 ;  /* 0x000000120c10723c */ /* 0x004fe40000001818 */
[----:B------:R-:W2:-:S15]  /*47f20*/  LDL.LU R24, [R1+0x3c0] ;  /* 0x0003c00001187983 */ /* 0x000e9e0000300800 */
[----:B------:R-:W-:-:S06]  /*47f30*/  NOP ;  /* 0x0000000000007918 */ /* 0x000fcc0000000000 */
[----:B------:R-:W-:Y:S04]  /*47f40*/  STL.64 [R1+0x280], R16 ;  /* 0x0002801001007387 */ /* 0x000fe80000100a00 */
[----:B------:R-:W-:Y:S04]  /*47f50*/  STL.64 [R1+0x288], R18 ;  /* 0x0002881201007387 */ /* 0x000fe80000100a00 */
[----:B------:R-:W2:Y:S04]  /*47f60*/  LDL.LU R25, [R1+0x3c4] ;  /* 0x0003c40001197983 */ /* 0x000ea80000300800 */
[----:B------:R-:W3:Y:S04]  /*47f70*/  LDL.LU R26, [R1+0x3c8] ;  /* 0x0003c800011a7983 */ /* 0x000ee80000300800 */
[----:B------:R-:W3:Y:S04]  /*47f80*/  LDL.LU R27, [R1+0x3cc] ;  /* 0x0003cc00011b7983 */ /* 0x000ee80000300800 */
[----:B------:R-:W0:Y:S04]  /*47f90*/  LDSM.16.M88.4 R16, [R9+UR6+0x1a000] ;  /* 0x01a000060910783b */ /* 0x000e280008000200 */
[----:B---3--:R-:W-:Y:S04]  /*47fa0*/  STL.64 [R1+0x3990], R26 ;  /* 0x0039901a01007387 */ /* 0x008fe80000100a00 */
[----:B--2---:R1:W-:Y:S04]  /*47fb0*/  STL.64 [R1+0x3988], R24 ;  /* 0x0039881801007387 */ /* 0x0043e80000100a00 */
[----:B-1----:R-:W2:Y:S04]  /*47fc0*/  LDL.LU R24, [R1+0x3e0] ;  /* 0x0003e00001187983 */ /* 0x002ea80000300800 */
[----:B------:R-:W2:Y:S04]  /*47fd0*/  LDL.LU R25, [R1+0x3e4] ;  /* 0x0003e40001197983 */ /* 0x000ea80000300800 */
[----:B------:R-:W2:Y:S04]  /*47fe0*/  LDL.LU R26, [R1+0x3e8] ;  /* 0x0003e800011a7983 */ /* 0x000ea80000300800 */
[----:B------:R-:W2:Y:S04]  /*47ff0*/  LDL.LU R27, [R1+0x3ec] ;  /* 0x0003ec00011b7983 */ /* 0x000ea80000300800 */
[----:B0-----:R-:W-:Y:S04]  /*48000*/  STL.64 [R1+0x80], R16 ;  /* 0x0000801001007387 */ /* 0x001fe80000100a00 */
[----:B------:R-:W-:Y:S04]  /*48010*/  STL.64 [R1+0x88], R18 ;  /* 0x0000881201007387 */ /* 0x000fe80000100a00 */
[----:B------:R-:W0:Y:S04]  /*48020*/  LDSM.16.M88.4 R16, [R9+UR6+0x1c000] ;  /* 0x01c000060910783b */ /* 0x000e280008000200 */
[----:B0-----:R-:W-:Y:S01]  /*48030*/  STL [R1+0x70], R16 ;  /* 0x0000701001007387 */ /* 0x001fe20000100800 */
[----:B------:R-:W-:-:S03]  /*48040*/  MOV R3, R17 ;  /* 0x0000001100037202 */ /* 0x000fc60000000f00 */
[----:B------:R-:W-:Y:S04]  /*48050*/  STL.64 [R1+0x78], R18 ;  /* 0x0000781201007387 */ /* 0x000fe80000100a00 */
[----:B------:R-:W0:Y:S04]  /*48060*/  LDSM.16.M88.4 R16, [R9+UR6+0x1e000] ;  /* 0x01e000060910783b */ /* 0x000e280008000200 */
[----:B------:R-:W3:Y:S04]  /*48070*/  LDL.LU R6, [R1+0x1d8] ;  /* 0x0001d80001067983 */ /* 0x000ee80000300800 */
[----:B0-----:R-:W-:Y:S04]  /*48080*/  STL.64 [R1+0x60], R16 ;  /* 0x0000601001007387 */ /* 0x001fe80000100a00 */
[----:B------:R-:W-:Y:S04]  /*48090*/  STL.64 [R1+0x68], R18 ;  /* 0x0000681201007387 */ /* 0x000fe80000100a00 */
[----:B------:R-:W3:Y:S01]  /*480a0*/  LDL.LU R7, [R1+0x1dc] ;  /* 0x0001dc0001077983 */ /* 0x000ee20000300800 */
[----:B------:R-:W-:Y:S01]  /*480b0*/  MOV R22, R11 ;  /* 0x0000000b00167202 */ /* 0x000fe20000000f00 */
[----:B------:R-:W-:-:S02]  /*480c0*/  IMAD.MOV.U32 R23, RZ, RZ, R10 ;  /* 0x000000ffff177224 */ /* 0x000fc400078e000a */
[----:B------:R-:W0:Y:S05]  /*480d0*/  LDSM.16.M88.4 R8, [R8+UR6+0x29000] ;  /* 0x029000060808783b */ /* 0x000e2a0008000200 */
[C---:B--2---:R-:W-:Y:S01]  /*480e0*/  HMMA.16816.F32 R20, R12.reuse, R22, R24 ;  /* 0x000000160c14723c */ /* 0x044fe20000001818 */
[----:B---3--:R1:W-:Y:S04]  /*480f0*/  STL.64 [R1+0x3960], R6 ;  /* 0x0039600601007387 */ /* 0x0083e80000100a00 */
[----:B------:R-:W-:Y:S04]  /*48100*/  STL.64 [R1+0x3958], R4 ;  /* 0x0039580401007387 */ /* 0x000fe80000100a00 */
[----:B-1----:R-:W2:Y:S04]  /*48110*/  LDL.LU R6, [R1+0x1c8] ;  /* 0x0001c80001067983 */ /* 0x002ea80000300800 */
[----:B------:R-:W2:Y:S04]  /*48120*/  LDL.LU R7, [R1+0x1cc] ;  /* 0x0001cc0001077983 */ /* 0x000ea80000300800 */
[----:B------:R-:W3:Y:S04]  /*48130*/  LDL.LU R16, [R1+0x2f0] ;  /* 0x0002f00001107983 */ /* 0x000ee80000300800 */
[----:B------:R-:W3:Y:S04]  /*48140*/  LDL.LU R17, [R1+0x2f4] ;  /* 0x0002f40001117983 */ /* 0x000ee80000300800 */
[----:B------:R-:W3:Y:S04]  /*48150*/  LDL.LU R18, [R1+0x2f8] ;  /* 0x0002f80001127983 */ /* 0x000ee80000300800 */
[----:B------:R-:W3:Y:S04]  /*48160*/  LDL.LU R19, [R1+0x2fc] ;  /* 0x0002fc0001137983 */ /* 0x000ee80000300800 */
[----:B0-----:R0:W-:Y:S04]  /*48170*/  STL [R1+0x3854], R10 ;  /* 0x0038540a01007387 */ /* 0x0011e80000100800 */
[----:B------:R1:W-:Y:S04]  /*48180*/  STL [R1+0x3850], R11 ;  /* 0x0038500b01007387 */ /* 0x0003e80000100800 */
[----:B------:R-:W-:Y:S04]  /*48190*/  STL.64 [R1+0x3908], R8 ;  /* 0x0039080801007387 */ /* 0x000fe80000100a00 */
[----:B0-----:R-:W4:Y:S04]  /*481a0*/  LDL.LU R10, [R1+0x198] ;  /* 0x00019800010a7983 */ /* 0x001f280000300800 */
[----:B-1----:R-:W4:Y:S04]  /*481b0*/  LDL.LU R11, [R1+0x19c] ;  /* 0x00019c00010b7983 */ /* 0x002f280000300800 */
[----:B------:R-:W2:Y:S04]  /*481c0*/  LDL.LU.64 R26, [R1+0x3990] ;  /* 0x00399000011a7983 */ /* 0x000ea80000300a00 */
[----:B------:R-:W2:Y:S04]  /*481d0*/  LDL.LU.64 R24, [R1+0x3988] ;  /* 0x0039880001187983 */ /* 0x000ea80000300a00 */
[----:B------:R-:W-:Y:S04]  /*481e0*/  STL.64 [R1+0x270], R20 ;  /* 0x0002701401007387 */ /* 0x000fe80000100a00 */
[----:B------:R0:W-:Y:S04]  /*481f0*/  STL.64 [R1+0x278], R22 ;  /* 0x0002781601007387 */ /* 0x0001e80000100a00 */
[----:B0-----:R-:W4:Y:S04]  /*48200*/  LDL.LU.64 R22, [R1+0x3980] ;  /* 0x0039800001167983 */ /* 0x001f280000300a00 */
[----:B------:R-:W4:Y:S02]  /*48210*/  LDL.LU.64 R20, [R1+0x3978] ;  /* 0x0039780001147983 */ /* 0x000f240000300a00 */
[----:B----4-:R-:W-:Y:S02]  /*48220*/  HMMA.16816.F32 R8, R12, R10, R20 ;  /* 0x0000000a0c08723c */ /* 0x010fe40000001814 */
[----:B------:R-:W4:-:S15]  /*48230*/  LDL.LU.64 R20, [R1+0x3970] ;  /* 0x0039700001147983 */ /* 0x000f1e0000300a00 */
[----:B------:R-:W-:-:S06]  /*48240*/  NOP ;  /* 0x0000000000007918 */ /* 0x000fcc0000000000 */
[----:B------:R0:W-:Y:S04]  /*48250*/  STL.64 [R1+0x250], R8 ;  /* 0x0002500801007387 */ /* 0x0001e80000100a00 */
[----:B------:R1:W-:Y:S04]  /*48260*/  STL.64 [R1+0x258], R10 ;  /* 0x0002580a01007387 */ /* 0x0003e80000100a00 */
[----:B0-----:R-:W3:Y:S04]  /*48270*/  LDL.LU R8, [R1+0x3b0] ;  /* 0x0003b00001087983 */ /* 0x001ee80000300800 */
[----:B------:R-:W3:Y:S04]  /*48280*/  LDL.LU R9, [R1+0x3b4] ;  /* 0x0003b40001097983 */ /* 0x000ee80000300800 */
[----:B-1----:R-:W4:Y:S04]  /*48290*/  LDL.LU R10, [R1+0x3b8] ;  /* 0x0003b800010a7983 */ /* 0x002f280000300800 */
[----:B------:R-:W4:Y:S01]  /*482a0*/  LDL.LU R11, [R1+0x3bc] ;  /* 0x0003bc00010b7983 */ /* 0x000f220000300800 */
[----:B--2---:R-:W-:-:S15]  /*482b0*/  HMMA.16816.F32 R4, R12, R6, R24 ;  /* 0x000000060c04723c */ /* 0x004fde0000001818 */
[----:B------:R-:W-:-:S09]  /*482c0*/  NOP ;  /* 0x0000000000007918 */ /* 0x000fd20000000000 */
[----:B------:R-:W-:Y:S01]  /*482d0*/  MOV R22, R4 ;  /* 0x0000000400167202 */ /* 0x000fe20000000f00 */
[----:B------:R-:W-:Y:S01]  /*482e0*/  IMAD.MOV.U32 R23, RZ, RZ, R7 ;  /* 0x000000ffff177224 */ /* 0x000fe200078e0007 */
[----:B------:R-:W-:Y:S02]  /*482f0*/  MOV R27, R6 ;  /* 0x00000006001b7202 */ /* 0x000fe40000000f00 */
[----:B------:R-:W-:Y:S01]  /*48300*/  MOV R26, R5 ;  /* 0x00000005001a7202 */ /* 0x000fe20000000f00 */
[----:B----4-:R-:W-:Y:S04]  /*48310*/  STL.64 [R1+0x3930], R10 ;  /* 0x0039300a01007387 */ /* 0x010fe80000100a00 */
[----:B---3--:R0:W-:Y:S04]  /*48320*/  STL.64 [R1+0x3928], R8 ;  /* 0x0039280801007387 */ /* 0x0081e80000100a00 */
[----:B0-----:R-:W2:Y:S04]  /*48330*/  LDL.LU R8, [R1+0x2e0] ;  /* 0x0002e00001087983 */ /* 0x001ea80000300800 */
[----:B------:R-:W2:Y:S04]  /*48340*/  LDL.LU R9, [R1+0x2e4] ;  /* 0x0002e40001097983 */ /* 0x000ea80000300800 */
[----:B------:R-:W2:Y:S04]  /*48350*/  LDL.LU R10, [R1+0x2e8] ;  /* 0x0002e800010a7983 */ /* 0x000ea80000300800 */
[----:B------:R-:W2:Y:S04]  /*48360*/  LDL.LU R11, [R1+0x2ec] ;  /* 0x0002ec00010b7983 */ /* 0x000ea80000300800 */
[----:B------:R-:W3:Y:S04]  /*48370*/  LDL.LU.64 R24, [R1+0x3968] ;  /* 0x0039680001187983 */ /* 0x000ee80000300a00 */
[----:B------:R-:W4:Y:S04]  /*48380*/  LDL.LU.64 R6, [R1+0x3960] ;  /* 0x0039600001067983 */ /* 0x000f280000300a00 */
[----:B------:R-:W2:Y:S04]  /*48390*/  LDL.LU.64 R4, [R1+0x3958] ;  /* 0x0039580001047983 */ /* 0x000ea80000300a00 */
[----:B------:R-:W-:Y:S04]  /*483a0*/  STL.64 [R1+0x38f0], R22 ;  /* 0x0038f01601007387 */ /* 0x000fe80000100a00 */
[----:B------:R0:W-:Y:S04]  /*483b0*/  STL.64 [R1+0x38e8], R20 ;  /* 0x0038e81401007387 */ /* 0x0001e80000100a00 */
[----:B0-----:R-:W3:Y:S04]  /*483c0*/  LDL.LU R20, [R1+0x3a0] ;  /* 0x0003a00001147983 */ /* 0x001ee80000300800 */
[----:B------:R-:W3:Y:S04]  /*483d0*/  LDL.LU R21, [R1+0x3a4] ;  /* 0x0003a40001157983 */ /* 0x000ee80000300800 */
[----:B------:R-:W2:Y:S04]  /*483e0*/  LDL.LU R22, [R1+0x3a8] ;  /* 0x0003a80001167983 */ /* 0x000ea80000300800 */
[----:B------:R-:W2:Y:S01]  /*483f0*/  LDL.LU R23, [R1+0x3ac] ;  /* 0x0003ac0001177983 */ /* 0x000ea20000300800 */
[----:B----4-:R-:W-:Y:S03]  /*48400*/  HMMA.16816.F32 R12, R12, R6, R16 ;  /* 0x000000060c0c723c */ /* 0x010fe60000001810 */
[----:B--2---:R-:W-:Y:S04]  /*48410*/  STL.64 [R1+0x3900], R22 ;  /* 0x0039001601007387 */ /* 0x004fe80000100a00 */
[----:B---3--:R0:W-:Y:S04]  /*48420*/  STL.64 [R1+0x38f8], R20 ;  /* 0x0038f81401007387 */ /* 0x0081e80000100a00 */
[----:B0-----:R-:W2:Y:S04]  /*48430*/  LDL.LU.64 R20, [R1+0x10] ;  /* 0x0000100001147983 */ /* 0x001ea80000300a00 */
[----:B------:R-:W-:Y:S04]  /*48440*/  STL.64 [R1+0x38e0], R26 ;  /* 0x0038e01a01007387 */ /* 0x000fe80000100a00 */
[----:B------:R0:W-:Y:S04]  /*48450*/  STL.64 [R1+0x38d8], R24 ;  /* 0x0038d81801007387 */ /* 0x0001e80000100a00 */
[----:B------:R-:W3:Y:S04]  /*48460*/  LDL.LU.64 R16, [R1+0x3950] ;  /* 0x0039500001107983 */ /* 0x000ee80000300a00 */
[----:B------:R-:W3:Y:S01]  /*48470*/  LDL.LU.64 R6, [R1+0x3948] ;  /* 0x0039480001067983 */ /* 0x000ee20000300a00 */
[----:B0-----:R-:W-:-:S02]  /*48480*/  MOV R24, R5 ;  /* 0x0000000500187202 */ /* 0x001fc40000000f00 */
[----:B------:R-:W-:Y:S02]  /*48490*/  MOV R25, R4 ;  /* 0x0000000400197202 */ /* 0x000fe40000000f00 */
[----:B------:R-:W3:Y:S04]  /*484a0*/  LDL.LU.64 R4, [R1+0x3940] ;  /* 0x0039400001047983 */ /* 0x000ee80000300a00 */
[----:B------:R0:W-:Y:S04]  /*484b0*/  STL.64 [R1+0x230], R12 ;  /* 0x0002300c01007387 */ /* 0x0001e80000100a00 */
[----:B------:R-:W-:Y:S04]  /*484c0*/  STL.64 [R1+0x238], R14 ;  /* 0x0002380e01007387 */ /* 0x000fe80000100a00 */
[----:B0-----:R-:W4:Y:S01]  /*484d0*/  LDL R12, [R1+0x20] ;  /* 0x00002000010c7983 */ /* 0x001f220000100800 */
[----:B------:R-:W-:-:S03]  /*484e0*/  MOV R13, R28 ;  /* 0x0000001c000d7202 */ /* 0x000fc60000000f00 */
[----:B------:R-:W2:Y:S01]  /*484f0*/  LDL.LU R28, [R1+0x3938] ;  /* 0x00393800011c7983 */ /* 0x000ea20000300800 */
[----:B---3--:R-:W-:Y:S03]  /*48500*/  HMMA.16816.F32 R16, R4, R16, R8 ;  /* 0x000000100410723c */ /* 0x008fe60000001808 */
[----:B------:R-:W2:Y:S04]  /*48510*/  LDL.LU.64 R10, [R1+0x3930] ;  /* 0x00393000010a7983 */ /* 0x000ea80000300a00 */
[----:B------:R-:W2:-:S15]  /*48520*/  LDL.LU.64 R8, [R1+0x3928] ;  /* 0x0039280001087983 */ /* 0x000e9e0000300a00 */
[----:B------:R-:W-:-:S01]  /*48530*/  NOP ;  /* 0x0000000000007918 */ /* 0x000fc20000000000 */
[----:B------:R-:W-:Y:S04]  /*48540*/  STL.64 [R1+0x220], R16 ;  /* 0x0002201001007387 */ /* 0x000fe80000100a00 */
[----:B------:R0:W-:Y:S04]  /*48550*/  STL.64 [R1+0x228], R18 ;  /* 0x0002281201007387 */ /* 0x0001e80000100a00 */
[----:B0-----:R-:W4:Y:S04]  /*48560*/  LDL.LU.64 R18, [R1+0x3920] ;  /* 0x0039200001127983 */ /* 0x001f280000300a00 */
[----:B------:R-:W4:Y:S01]  /*48570*/  LDL.LU.64 R16, [R1+0x3918] ;  /* 0x0039180001107983 */ /* 0x000f220000300a00 */
[----:B------:R-:W-:-:S03]  /*48580*/  LOP3.LUT R0, R29, 0x60, RZ, 0x3c, !PT ;  /* 0x000000601d007812 */ /* 0x000fc600078e3cff */
[----:B------:R-:W3:Y:S04]  /*48590*/  LDL.LU R29, [R1+0x3910] ;  /* 0x00391000011d7983 */ /* 0x000ee80000300800 */
[----:B------:R-:W-:Y:S01]  /*485a0*/  STL [R1+0x4ac], R0 ;  /* 0x0004ac0001007387 */ /* 0x000fe20000100800 */
[----:B----4-:R-:W-:Y:S03]  /*485b0*/  HMMA.16816.F32 R12, R4, R12, R16 ;  /* 0x0000000c040c723c */ /* 0x010fe60000001810 */
[----:B------:R-:W4:-:S15]  /*485c0*/  LDL R19, [R1+0x4ac] ;  /* 0x0004ac0001137983 */ /* 0x000f1e0000100800 */
[----:B------:R-:W-:-:S05]  /*485d0*/  NOP ;  /* 0x0000000000007918 */ /* 0x000fca0000000000 */
[----:B------:R-:W-:Y:S04]  /*485e0*/  STL.64 [R1+0x210], R12 ;  /* 0x0002100c01007387 */ /* 0x000fe80000100a00 */
[----:B------:R-:W-:Y:S01]  /*485f0*/  STL.64 [R1+0x218], R14 ;  /* 0x0002180e01007387 */ /* 0x000fe20000100a00 */
[----:B--2---:R-:W-:Y:S03]  /*48600*/  HMMA.16816.F32 R8, R4, R20, R8 ;  /* 0x000000140408723c */ /* 0x004fe60000001808 */
[----:B----4-:R-:W0:Y:S04]  /*48610*/  LDSM.16.M88.4 R12, [R19+UR6+0x28000] ;  /* 0x02800006130c783b */ /* 0x010e280008000200 */
[----:B------:R1:W-:Y:S04]  /*48620*/  STL [R1+0x3890], R19 ;  /* 0x0038901301007387 */ /* 0x0003e80000100800 */
[----:B------:R-:W2:Y:S04]  /*48630*/  LDL.LU R16, [R1+0x380] ;  /* 0x0003800001107983 */ /* 0x000ea80000300800 */
[----:B------:R-:W2:Y:S04]  /*48640*/  LDL.LU R17, [R1+0x384] ;  /* 0x0003840001117983 */ /* 0x000ea80000300800 */
[----:B------:R-:W2:Y:S04]  /*48650*/  LDL.LU R18, [R1+0x388] ;  /* 0x0003880001127983 */ /* 0x000ea80000300800 */
[----:B-1----:R-:W2:Y:S04]  /*48660*/  LDL.LU R19, [R1+0x38c] ;  /* 0x00038c0001137983 */ /* 0x002ea80000300800 */
[----:B0-----:R-:W-:Y:S04]  /*48670*/  STL [R1+0x36fc], R14 ;  /* 0x0036fc0e01007387 */ /* 0x001fe80000100800 */
[----:B------:R-:W-:Y:S04]  /*48680*/  STL [R1+0x36f8], R15 ;  /* 0x0036f80f01007387 */ /* 0x000fe80000100800 */
[----:B------:R0:W-:Y:S04]  /*48690*/  STL.64 [R1+0x38d0], R12 ;  /* 0x0038d00c01007387 */ /* 0x0001e80000100a00 */
[----:B0-----:R-:W4:Y:S04]  /*486a0*/  LDL.LU.64 R12, [R1+0x50] ;  /* 0x00005000010c7983 */ /* 0x001f280000300a00 */
[----:B------:R0:W-:Y:S04]  /*486b0*/  STL.64 [R1+0x200], R8 ;  /* 0x0002000801007387 */ /* 0x0001e80000100a00 */
[----:B------:R1:W-:Y:S04]  /*486c0*/  STL.64 [R1+0x208], R10 ;  /* 0x0002080a01007387 */ /* 0x0003e80000100a00 */
[----:B0-----:R-:W3:Y:S01]  /*486d0*/  LDL.LU.64 R8, [R1+0x3908] ;  /* 0x0039080001087983 */ /* 0x001ee20000300a00 */
[----:B-1----:R-:W-:Y:S01]  /*486e0*/  MOV R10, R20 ;  /* 0x00000014000a7202 */ /* 0x002fe20000000f00 */
[----:B------:R-:W-:-:S02]  /*486f0*/  IMAD.MOV.U32 R11, RZ, RZ, R21 ;  /* 0x000000ffff0b7224 */ /* 0x000fc400078e0015 */
[----:B------:R-:W2:Y:S04]  /*48700*/  LDL.LU.64 R22, [R1+0x3900] ;  /* 0x0039000001167983 */ /* 0x000ea80000300a00 */
[----:B------:R-:W2:Y:S04]  /*48710*/  LDL.LU.64 R20, [R1+0x38f8] ;  /* 0x0038f80001147983 */ /* 0x000ea80000300a00 */
[----:B------:R-:W-:Y:S01]  /*48720*/  STL.64 [R1+0x3860], R10 ;  /* 0x0038600a01007387 */ /* 0x000fe20000100a00 */
[C---:B--2---:R-:W-:Y:S03]  /*48730*/  HMMA.16816.F32 R24, R4.reuse, R24, R20 ;  /* 0x000000180418723c */ /* 0x044fe60000001814 */
[----:B---3--:R0:W-:Y:S04]  /*48740*/  STL.64 [R1+0x3858], R8 ;  /* 0x0038580801007387 */ /* 0x0081e80000100a00 */
[----:B0-----:R-:W2:Y:S04]  /*48750*/  LDL.LU R8, [R1+0x390] ;  /* 0x0003900001087983 */ /* 0x001ea80000300800 */
[----:B------:R-:W2:Y:S04]  /*48760*/  LDL.LU R9, [R1+0x394] ;  /* 0x0003940001097983 */ /* 0x000ea80000300800 */
[----:B------:R-:W2:Y:S04]  /*48770*/  LDL.LU R10, [R1+0x398] ;  /* 0x00039800010a7983 */ /* 0x000ea80000300800 */
[----:B------:R-:W2:Y:S04]  /*48780*/  LDL.LU R11, [R1+0x39c] ;  /* 0x00039c00010b7983 */ /* 0x000ea80000300800 */
[----:B------:R-:W3:Y:S04]  /*48790*/  LDL.LU.64 R22, [R1+0x38f0] ;  /* 0x0038f00001167983 */ /* 0x000ee80000300a00 */
[----:B------:R-:W4:Y:S04]  /*487a0*/  LDL.LU.64 R20, [R1+0x38e8] ;  /* 0x0038e80001147983 */ /* 0x000f280000300a00 */
[----:B------:R-:W-:Y:S04]  /*487b0*/  STL.64 [R1+0x1f0], R24 ;  /* 0x0001f01801007387 */ /* 0x000fe80000100a00 */
[----:B------:R0:W-:Y:S04]  /*487c0*/  STL.64 [R1+0x1f8], R26 ;  /* 0x0001f81a01007387 */ /* 0x0001e80000100a00 */
[----:B0-----:R-:W3:Y:S04]  /*487d0*/  LDL.LU.64 R26, [R1+0x38e0] ;  /* 0x0038e000011a7983 */ /* 0x001ee80000300a00 */
[----:B------:R-:W2:Y:S02]  /*487e0*/  LDL.LU.64 R24, [R1+0x38d8] ;  /* 0x0038d80001187983 */ /* 0x000ea40000300a00 */
[----:B--2---:R-:W-:Y:S02]  /*487f0*/  HMMA.16816.F32 R8, R4, R24, R8 ;  /* 0x000000180408723c */ /* 0x004fe40000001808 */
[----:B---3--:R-:W-:Y:S04]  /*48800*/  STL.64 [R1+0x37e8], R26 ;  /* 0x0037e81a01007387 */ /* 0x008fe80000100a00 */
[----:B------:R0:W-:-:S15]  /*48810*/  STL.64 [R1+0x37e0], R24 ;  /* 0x0037e01801007387 */ /* 0x0001de0000100a00 */
[----:B------:R-:W-:-:S02]  /*48820*/  NOP ;  /* 0x0000000000007918 */ /* 0x000fc40000000000 */
[----:B------:R-:W-:Y:S04]  /*48830*/  STL.64 [R1+0x1e0], R8 ;  /* 0x0001e00801007387 */ /* 0x000fe80000100a00 */
[----:B------:R4:W-:Y:S04]  /*48840*/  STL.64 [R1+0x1e8], R10 ;  /* 0x0001e80a01007387 */ /* 0x0009e80000100a00 */
[----:B0-----:R-:W2:Y:S04]  /*48850*/  LDL.LU R24, [R1+0x370] ;  /* 0x0003700001187983 */ /* 0x001ea80000300800 */
[----:B------:R-:W2:Y:S01]  /*48860*/  LDL.LU R25, [R1+0x374] ;  /* 0x0003740001197983 */ /* 0x000ea20000300800 */
[----:B----4-:R-:W-:-:S15]  /*48870*/  HMMA.16816.F32 R8, R4, R20, R16 ;  /* 0x000000140408723c */ /* 0x010fde0000001810 */
[----:B------:R-:W-:-:S08]  /*48880*/  NOP ;  /* 0x0000000000007918 */ /* 0x000fd00000000000 */
[----:B------:R-:W-:Y:S04]  /*48890*/  STL.64 [R1+0x1d0], R8 ;  /* 0x0001d00801007387 */ /* 0x000fe80000100a00 */
[----:B------:R-:W3:Y:S04]  /*488a0*/  LDL.LU.64 R16, [R1+0xc0] ;  /* 0x0000c00001107983 */ /* 0x000ee80000300a00 */
[----:B---3--:R0:W-:Y:S04]  /*488b0*/  STL.64 [R1+0x38b0], R16 ;  /* 0x0038b01001007387 */ /* 0x0081e80000100a00 */
[----:B0-----:R-:W3:Y:S04]  /*488c0*/  LDL.LU.64 R16, [R1+0xd0] ;  /* 0x0000d00001107983 */ /* 0x001ee80000300a00 */
[----:B---3--:R0:W-:Y:S04]  /*488d0*/  STL.64 [R1+0x38b8], R16 ;  /* 0x0038b81001007387 */ /* 0x0081e80000100a00 */
[----:B0-----:R-:W3:Y:S04]  /*488e0*/  LDL.LU.64 R16, [R1+0x40] ;  /* 0x0000400001107983 */ /* 0x001ee80000300a00 */
[----:B---3--:R2:W-:Y:S04]  /*488f0*/  STL.64 [R1+0x38c8], R16 ;  /* 0x0038c81001007387 */ /* 0x0085e80000100a00 */
[----:B------:R-:W3:Y:S01]  /*48900*/  LDL.LU.64 R8, [R1+0xb0] ;  /* 0x0000b00001087983 */ /* 0x000ee20000300a00 */
[----:B------:R-:W-:-:S02]  /*48910*/  MOV R27, R28 ;  /* 0x0000001c001b7202 */ /* 0x000fc40000000f00 */
[----:B------:R-:W-:Y:S02]  /*48920*/  MOV R26, R29 ;  /* 0x0000001d001a7202 */ /* 0x000fe40000000f00 */
[----:B------:R-:W-:Y:S02]  /*48930*/  MOV R28, R11 ;  /* 0x0000000b001c7202 */ /* 0x000fe40000000f00 */
[----:B------:R-:W-:-:S03]  /*48940*/  MOV R29, R10 ;  /* 0x0000000a001d7202 */ /* 0x000fc60000000f00 */
[----:B--2---:R-:W-:Y:S07]  /*48950*/  HMMA.16816.F32 R16, R4, R12, R24 ;  /* 0x0000000c0410723c */ /* 0x004fee0000001818 */
[----:B------:R-:W-:Y:S01]  /*48960*/  IMAD.MOV.U32 R27, RZ, RZ, R12 ;  /* 0x000000ffff1b7224 */ /* 0x000fe200078e000c */
[----:B------:R-:W-:Y:S01]  /*48970*/  MOV R26, R13 ;  /* 0x0000000d001a7202 */ /* 0x000fe20000000f00 */
[----:B---3--:R0:W-:Y:S04]  /*48980*/  STL.64 [R1+0x38c0], R8 ;  /* 0x0038c00801007387 */ /* 0x0081e80000100a00 */
[----:B0-----:R-:W2:Y:S04]  /*48990*/  LDL.LU R8, [R1+0x360] ;  /* 0x0003600001087983 */ /* 0x001ea80000300800 */
[----:B------:R-:W2:Y:S04]  /*489a0*/  LDL.LU R9, [R1+0x364] ;  /* 0x0003640001097983 */ /* 0x000ea80000300800 */
[----:B------:R-:W2:Y:S04]  /*489b0*/  LDL.LU R10, [R1+0x368] ;  /* 0x00036800010a7983 */ /* 0x000ea80000300800 */
[----:B------:R-:W2:Y:S04]  /*489c0*/  LDL.LU R11, [R1+0x36c] ;  /* 0x00036c00010b7983 */ /* 0x000ea80000300800 */
[----:B------:R-:W-:Y:S04]  /*489d0*/  STL [R1+0x3808], R28 ;  /* 0x0038081c01007387 */ /* 0x000fe80000100800 */
[----:B------:R-:W-:Y:S04]  /*489e0*/  STL [R1+0x3804], R29 ;  /* 0x0038041d01007387 */ /* 0x000fe80000100800 */
        /* <DEDUP_REMOVED lines=9> */
[----:B------:R-:W2:Y:S01]  /*48a80*/  LDL.LU.64 R16, [R1+0x38c8] ;  /* 0x0038c80001107983 */ /* 0x000ea20000300a00 */
[----:B------:R-:W-:-:S05]  /*48a90*/  MOV R2, R18 ;  /* 0x0000001200027202 */ /* 0x000fca0000000f00 */
[----:B------:R-:W-:Y:S04]  /*48aa0*/  STL [R1+0x3814], R2 ;  /* 0x0038140201007387 */ /* 0x000fe80000100800 */
[----:B------:R0:W-:Y:S04]  /*48ab0*/  STL [R1+0x3810], R26 ;  /* 0x0038101a01007387 */ /* 0x0001e80000100800 */
[----:B------:R1:W-:Y:S04]  /*48ac0*/  STL [R1+0x380c], R27 ;  /* 0x00380c1b01007387 */ /* 0x0003e80000100800 */
[----:B------:R-:W3:Y:S04]  /*48ad0*/  LDL.LU R24, [R1+0x330] ;  /* 0x0003300001187983 */ /* 0x000ee80000300800 */
[----:B------:R-:W3:Y:S04]  /*48ae0*/  LDL.LU R25, [R1+0x334] ;  /* 0x0003340001197983 */ /* 0x000ee80000300800 */
[----:B0-----:R-:W3:Y:S04]  /*48af0*/  LDL.LU R26, [R1+0x338] ;  /* 0x00033800011a7983 */ /* 0x001ee80000300800 */
[----:B-1----:R-:W3:Y:S04]  /*48b00*/  LDL.LU R27, [R1+0x33c] ;  /* 0x00033c00011b7983 */ /* 0x002ee80000300800 */
[----:B------:R-:W-:Y:S04]  /*48b10*/  STL.64 [R1+0x3708], R14 ;  /* 0x0037080e01007387 */ /* 0x000fe80000100a00 */
[----:B----4-:R0:W-:Y:S04]  /*48b20*/  STL.64 [R1+0x3700], R12 ;  /* 0x0037000c01007387 */ /* 0x0101e80000100a00 */
[----:B0-----:R-:W4:Y:S01]  /*48b30*/  LDL.LU R12, [R1+0x70] ;  /* 0x00007000010c7983 */ /* 0x001f220000300800 */
[----:B--2---:R-:W-:Y:S01]  /*48b40*/  HMMA.16816.F32 R8, R4, R16, R8 ;  /* 0x000000100408723c */ /* 0x004fe20000001808 */
[----:B------:R-:W-:-:S05]  /*48b50*/  MOV R13, R3 ;  /* 0x00000003000d7202 */ /* 0x000fca0000000f00 */
[----:B------:R-:W-:Y:S02]  /*48b60*/  MOV R29, R16 ;  /* 0x00000010001d7202 */ /* 0x000fe40000000f00 */
[----:B------:R-:W-:Y:S01]  /*48b70*/  MOV R3, R17 ;  /* 0x0000001100037202 */ /* 0x000fe20000000f00 */
[----:B----4-:R0:W-:Y:S04]  /*48b80*/  STL.64 [R1+0x3888], R12 ;  /* 0x0038880c01007387 */ /* 0x0101e80000100a00 */
[----:B0-----:R-:W2:Y:S04]  /*48b90*/  LDL.LU R12, [R1+0x340] ;  /* 0x00034000010c7983 */ /* 0x001ea80000300800 */
[----:B------:R-:W2:Y:S04]  /*48ba0*/  LDL.LU R13, [R1+0x344] ;  /* 0x00034400010d7983 */ /* 0x000ea80000300800 */
[----:B------:R-:W2:Y:S04]  /*48bb0*/  LDL.LU R14, [R1+0x348] ;  /* 0x00034800010e7983 */ /* 0x000ea80000300800 */
[----:B------:R-:W2:Y:S04]  /*48bc0*/  LDL.LU R15, [R1+0x34c] ;  /* 0x00034c00010f7983 */ /* 0x000ea80000300800 */
[----:B------:R0:W-:Y:S04]  /*48bd0*/  STL.64 [R1+0x1b0], R8 ;  /* 0x0001b00801007387 */ /* 0x0001e80000100a00 */
[----:B------:R-:W-:Y:S04]  /*48be0*/  STL.64 [R1+0x1b8], R10 ;  /* 0x0001b80a01007387 */ /* 0x000fe80000100a00 */
[----:B0-----:R-:W4:Y:S04]  /*48bf0*/  LDL.LU.64 R8, [R1+0x38c0] ;  /* 0x0038c00001087983 */ /* 0x001f280000300a00 */
[----:B------:R-:W3:Y:S02]  /*48c00*/  LDL.LU.64 R16, [R1+0x38b8] ;  /* 0x0038b80001107983 */ /* 0x000ee40000300a00 */
[----:B---3--:R-:W-:-:S15]  /*48c10*/  HMMA.16816.F32 R20, R4, R16, R20 ;  /* 0x000000100414723c */ /* 0x008fde0000001814 */
[----:B------:R-:W-:-:S08]  /*48c20*/  NOP ;  /* 0x0000000000007918 */ /* 0x000fd00000000000 */
[----:B------:R0:W-:Y:S04]  /*48c30*/  STL.64 [R1+0x1a0], R20 ;  /* 0x0001a01401007387 */ /* 0x0001e80000100a00 */
[----:B------:R1:W-:Y:S01]  /*48c40*/  STL.64 [R1+0x1a8], R22 ;  /* 0x0001a81601007387 */ /* 0x0003e20000100a00 */
[----:B0-----:R-:W-:Y:S01]  /*48c50*/  MOV R21, R16 ;  /* 0x0000001000157202 */ /* 0x001fe20000000f00 */
[----:B------:R-:W-:Y:S02]  /*48c60*/  IMAD.MOV.U32 R20, RZ, RZ, R17 ;  /* 0x000000ffff147224 */ /* 0x000fe400078e0011 */
[----:B------:R-:W2:Y:S02]  /*48c70*/  LDL.LU.64 R16, [R1+0x38b0] ;  /* 0x0038b00001107983 */ /* 0x000ea40000300a00 */
[----:B--2---:R-:W-:Y:S06]  /*48c80*/  HMMA.16816.F32 R12, R4, R16, R12 ;  /* 0x00000010040c723c */ /* 0x004fec000000180c */
[----:B-1----:R-:W-:-:S02]  /*48c90*/  MOV R23, R16 ;  /* 0x0000001000177202 */ /* 0x002fc40000000f00 */
[----:B------:R-:W-:-:S15]  /*48ca0*/  MOV R22, R17 ;  /* 0x0000001100167202 */ /* 0x000fde0000000f00 */
[----:B------:R-:W-:Y:S04]  /*48cb0*/  STL.64 [R1+0x190], R12 ;  /* 0x0001900c01007387 */ /* 0x000fe80000100a00 */
[----:B------:R4:W-:Y:S04]  /*48cc0*/  STL.64 [R1+0x198], R14 ;  /* 0x0001980e01007387 */ /* 0x0009e80000100a00 */
[----:B------:R-:W2:Y:S01]  /*48cd0*/  LDL.LU.64 R16, [R1+0x90] ;  /* 0x0000900001107983 */ /* 0x000ea20000300a00 */
[----:B------:R-:W-:Y:S01]  /*48ce0*/  IMAD.MOV.U32 R0, RZ, RZ, R19 ;  /* 0x000000ffff007224 */ /* 0x000fe200078e0013 */
[----:B----4-:R-:W-:Y:S02]  /*48cf0*/  HMMA.16816.F32 R12, R4, R8, R24 ;  /* 0x00000008040c723c */ /* 0x010fe40000001818 */
[----:B--2---:R0:W-:Y:S04]  /*48d00*/  STL.64 [R1+0x38a8], R16 ;  /* 0x0038a81001007387 */ /* 0x0041e80000100a00 */
[----:B0-----:R-:W2:Y:S04]  /*48d10*/  LDL.LU R16, [R1+0x320] ;  /* 0x0003200001107983 */ /* 0x001ea80000300800 */
[----:B------:R-:W2:Y:S04]  /*48d20*/  LDL.LU R17, [R1+0x324] ;  /* 0x0003240001117983 */ /* 0x000ea80000300800 */
[----:B------:R-:W2:Y:S04]  /*48d30*/  LDL.LU R18, [R1+0x328] ;  /* 0x0003280001127983 */ /* 0x000ea80000300800 */
[----:B------:R-:W2:Y:S04]  /*48d40*/  LDL.LU R19, [R1+0x32c] ;  /* 0x00032c0001137983 */ /* 0x000ea80000300800 */
[----:B------:R-:W-:Y:S04]  /*48d50*/  STL.64 [R1+0x3820], R22 ;  /* 0x0038201601007387 */ /* 0x000fe80000100a00 */
[----:B------:R0:W-:Y:S04]  /*48d60*/  STL.64 [R1+0x3818], R20 ;  /* 0x0038181401007387 */ /* 0x0001e80000100a00 */
[----:B0-----:R-:W3:Y:S04]  /*48d70*/  LDL.LU R20, [R1+0x20] ;  /* 0x0000200001147983 */ /* 0x001ee80000300800 */
[----:B------:R-:W3:Y:S01]  /*48d80*/  LDL.LU R21, [R1+0x24] ;  /* 0x0000240001157983 */ /* 0x000ee20000300800 */
[----:B------:R-:W-:-:S02]  /*48d90*/  MOV R25, R8 ;  /* 0x0000000800197202 */ /* 0x000fc40000000f00 */
[----:B------:R-:W-:Y:S01]  /*48da0*/  MOV R24, R9 ;  /* 0x0000000900187202 */ /* 0x000fe20000000f00 */
[----:B---3--:R0:W-:Y:S04]  /*48db0*/  STL.64 [R1+0x3838], R20 ;  /* 0x0038381401007387 */ /* 0x0081e80000100a00 */
[----:B0-----:R-:W2:Y:S04]  /*48dc0*/  LDL.LU.64 R20, [R1+0xa0] ;  /* 0x0000a00001147983 */ /* 0x001ea80000300a00 */
[----:B------:R-:W-:Y:S04]  /*48dd0*/  STL.64 [R1+0x180], R12 ;  /* 0x0001800c01007387 */ /* 0x000fe80000100a00 */
[----:B------:R-:W-:Y:S04]  /*48de0*/  STL.64 [R1+0x188], R14 ;  /* 0x0001880e01007387 */ /* 0x000fe80000100a00 */
[----:B------:R-:W3:Y:S04]  /*48df0*/  LDL.LU R8, [R1+0x300] ;  /* 0x0003000001087983 */ /* 0x000ee80000300800 */
        /* <DEDUP_REMOVED lines=9> */
[----:B------:R-:W3:Y:S04]  /*48e90*/  LDL.LU R12, [R1+0x400] ;  /* 0x00040000010c7983 */ /* 0x000ee80000300800 */
[----:B------:R-:W3:Y:S04]  /*48ea0*/  LDL.LU R13, [R1+0x404] ;  /* 0x00040400010d7983 */ /* 0x000ee80000300800 */
[----:B------:R-:W4:Y:S04]  /*48eb0*/  LDL.LU R14, [R1+0x408] ;  /* 0x00040800010e7983 */ /* 0x000f280000300800 */
[----:B------:R-:W4:Y:S01]  /*48ec0*/  LDL.LU R15, [R1+0x40c] ;  /* 0x00040c00010f7983 */ /* 0x000f220000300800 */
[----:B--2---:R-:W-:Y:S03]  /*48ed0*/  HMMA.16816.F32 R16, R4, R20, R16 ;  /* 0x000000140410723c */ /* 0x004fe60000001810 */
[----:B----4-:R-:W-:Y:S04]  /*48ee0*/  STL.64 [R1+0x38a0], R14 ;  /* 0x0038a00e01007387 */ /* 0x010fe80000100a00 */
[----:B---3--:R0:W-:Y:S04]  /*48ef0*/  STL.64 [R1+0x3898], R12 ;  /* 0x0038980c01007387 */ /* 0x0081e80000100a00 */
[----:B0-----:R-:W2:Y:S04]  /*48f00*/  LDL.LU R12, [R1+0x310] ;  /* 0x00031000010c7983 */ /* 0x001ea80000300800 */
[----:B------:R-:W2:Y:S04]  /*48f10*/  LDL.LU R13, [R1+0x314] ;  /* 0x00031400010d7983 */ /* 0x000ea80000300800 */
[----:B------:R-:W2:Y:S04]  /*48f20*/  LDL.LU R14, [R1+0x318] ;  /* 0x00031800010e7983 */ /* 0x000ea80000300800 */
[----:B------:R-:W2:Y:S04]  /*48f30*/  LDL.LU R15, [R1+0x31c] ;  /* 0x00031c00010f7983 */ /* 0x000ea80000300800 */
[----:B------:R-:W-:Y:S04]  /*48f40*/  STL.64 [R1+0x3880], R10 ;  /* 0x0038800a01007387 */ /* 0x000fe80000100a00 */
[----:B------:R0:W-:Y:S04]  /*48f50*/  STL.64 [R1+0x3878], R8 ;  /* 0x0038780801007387 */ /* 0x0001e80000100a00 */
[----:B0-----:R-:W3:Y:S04]  /*48f60*/  LDL.LU.64 R8, [R1+0x80] ;  /* 0x0000800001087983 */ /* 0x001ee80000300a00 */
[----:B------:R0:W-:Y:S04]  /*48f70*/  STL.64 [R1+0x170], R16 ;  /* 0x0001701001007387 */ /* 0x0001e80000100a00 */
[----:B------:R-:W-:Y:S04]  /*48f80*/  STL.64 [R1+0x178], R18 ;  /* 0x0001781201007387 */ /* 0x000fe80000100a00 */
[----:B0-----:R-:W2:Y:S01]  /*48f90*/  LDL.LU.64 R16, [R1+0x38a8] ;  /* 0x0038a80001107983 */ /* 0x001ea20000300a00 */
[----:B------:R-:W-:Y:S01]  /*48fa0*/  IMAD.MOV.U32 R27, RZ, RZ, R20 ;  /* 0x000000ffff1b7224 */ /* 0x000fe200078e0014 */
[----:B------:R-:W-:-:S02]  /*48fb0*/  MOV R28, R21 ;  /* 0x00000015001c7202 */ /* 0x000fc40000000f00 */
[----:B------:R-:W4:Y:S04]  /*48fc0*/  LDL.LU R20, [R1+0x30] ;  /* 0x0000300001147983 */ /* 0x000f280000300800 */
[----:B------:R-:W4:Y:S01]  /*48fd0*/  LDL.LU R21, [R1+0x34] ;  /* 0x0000340001157983 */ /* 0x000f220000300800 */
[----:B--2---:R-:W-:-:S15]  /*48fe0*/  HMMA.16816.F32 R12, R4, R16, R12 ;  /* 0x00000010040c723c */ /* 0x004fde000000180c */
[----:B------:R-:W-:-:S08]  /*48ff0*/  NOP ;  /* 0x0000000000007918 */ /* 0x000fd00000000000 */
[----:B------:R-:W-:Y:S04]  /*49000*/  STL.64 [R1+0x160], R12 ;  /* 0x0001600c01007387 */ /* 0x000fe80000100a00 */
[----:B------:R0:W-:Y:S04]  /*49010*/  STL.64 [R1+0x168], R14 ;  /* 0x0001680e01007387 */ /* 0x0001e80000100a00 */
[----:B0-----:R-:W3:Y:S04]  /*49020*/  LDL.LU.64 R14, [R1+0x38a0] ;  /* 0x0038a000010e7983 */ /* 0x001ee80000300a00 */
[----:B------:R-:W3:Y:S04]  /*49030*/  LDL.LU.64 R12, [R1+0x3898] ;  /* 0x00389800010c7983 */ /* 0x000ee80000300a00 */
[----:B------:R-:W2:Y:S01]  /*49040*/  LDL.LU R19, [R1+0x3890] ;  /* 0x0038900001137983 */ /* 0x000ea20000300800 */
[----:B------:R-:W-:-:S05]  /*49050*/  MOV R26, R17 ;  /* 0x00000011001a7202 */ /* 0x000fca0000000f00 */
[----:B------:R-:W-:Y:S04]  /*49060*/  STL.64 [R1+0x3830], R26 ;  /* 0x0038301a01007387 */ /* 0x000fe80000100a00 */
[----:B------:R0:W-:Y:S04]  /*49070*/  STL.64 [R1+0x3828], R24 ;  /* 0x0038281801007387 */ /* 0x0001e80000100a00 */
[----:B0-----:R-:W4:Y:S04]  /*49080*/  LDL.LU R24, [R1+0x110] ;  /* 0x0001100001187983 */ /* 0x001f280000300800 */
[----:B------:R-:W4:Y:S04]  /*49090*/  LDL.LU R25, [R1+0x114] ;  /* 0x0001140001197983 */ /* 0x000f280000300800 */
[----:B------:R-:W4:Y:S04]  /*490a0*/  LDL.LU R26, [R1+0x118] ;  /* 0x00011800011a7983 */ /* 0x000f280000300800 */
[----:B------:R-:W4:Y:S01]  /*490b0*/  LDL.LU R27, [R1+0x11c] ;  /* 0x00011c00011b7983 */ /* 0x000f220000300800 */
[----:B------:R-:W-:-:S03]  /*490c0*/  MOV R2, R16 ;  /* 0x0000001000027202 */ /* 0x000fc60000000f00 */
[----:B--2---:R-:W0:Y:S01]  /*490d0*/  LDSM.16.M88.4 R16, [R19+UR6+0x29000] ;  /* 0x029000061310783b */ /* 0x004e220008000200 */
[----:B---3--:R-:W-:Y:S03]  /*490e0*/  HMMA.16816.F32 R12, R4, R8, R12 ;  /* 0x00000008040c723c */ /* 0x008fe6000000180c */
[----:B----4-:R-:W-:Y:S04]  /*490f0*/  STL.64 [R1+0x3848], R26 ;  /* 0x0038481a01007387 */ /* 0x010fe80000100a00 */
[----:B------:R1:W-:Y:S04]  /*49100*/  STL.64 [R1+0x3840], R24 ;  /* 0x0038401801007387 */ /* 0x0003e80000100a00 */
[----:B-1----:R-:W2:Y:S04]  /*49110*/  LDL.LU R24, [R1+0x120] ;  /* 0x0001200001187983 */ /* 0x002ea80000300800 */
[----:B------:R-:W2:Y:S04]  /*49120*/  LDL.LU R25, [R1+0x124] ;  /* 0x0001240001197983 */ /* 0x000ea80000300800 */
[----:B------:R-:W2:Y:S04]  /*49130*/  LDL.LU R26, [R1+0x128] ;  /* 0x00012800011a7983 */ /* 0x000ea80000300800 */
[----:B------:R-:W2:Y:S04]  /*49140*/  LDL.LU R27, [R1+0x12c] ;  /* 0x00012c00011b7983 */ /* 0x000ea80000300800 */
[----:B0-----:R-:W-:Y:S04]  /*49150*/  STL.64 [R1+0x35b0], R18 ;  /* 0x0035b01201007387 */ /* 0x001fe80000100a00 */
[----:B------:R0:W-:Y:S04]  /*49160*/  STL.64 [R1+0x35a8], R16 ;  /* 0x0035a81001007387 */ /* 0x0001e80000100a00 */
[----:B0-----:R-:W3:Y:S04]  /*49170*/  LDL.LU R16, [R1+0x60] ;  /* 0x0000600001107983 */ /* 0x001ee80000300800 */
[----:B------:R-:W3:Y:S04]  /*49180*/  LDL.LU R17, [R1+0x64] ;  /* 0x0000640001117983 */ /* 0x000ee80000300800 */
[----:B------:R-:W4:Y:S04]  /*49190*/  LDL R18, [R1+0x68] ;  /* 0x0000680001127983 */ /* 0x000f280000100800 */
[----:B------:R-:W4:Y:S04]  /*491a0*/  LDL R19, [R1+0x6c] ;  /* 0x00006c0001137983 */ /* 0x000f280000100800 */
[----:B------:R0:W-:Y:S04]  /*491b0*/  STL.64 [R1+0x150], R12 ;  /* 0x0001500c01007387 */ /* 0x0001e80000100a00 */
[----:B------:R1:W-:Y:S04]  /*491c0*/  STL.64 [R1+0x158], R14 ;  /* 0x0001580e01007387 */ /* 0x0003e80000100a00 */
[----:B0-----:R-:W2:Y:S01]  /*491d0*/  LDL.LU.64 R12, [R1+0x3888] ;  /* 0x00388800010c7983 */ /* 0x001ea20000300a00 */
[----:B-1----:R-:W-:Y:S01]  /*491e0*/  MOV R15, R8 ;  /* 0x00000008000f7202 */ /* 0x002fe20000000f00 */
[----:B------:R-:W-:-:S02]  /*491f0*/  IMAD.MOV.U32 R14, RZ, RZ, R9 ;  /* 0x000000ffff0e7224 */ /* 0x000fc400078e0009 */
[----:B------:R-:W2:Y:S04]  /*49200*/  LDL.LU.64 R10, [R1+0x3880] ;  /* 0x00388000010a7983 */ /* 0x000ea80000300a00 */
[----:B------:R-:W2:Y:S02]  /*49210*/  LDL.LU.64 R8, [R1+0x3878] ;  /* 0x0038780001087983 */ /* 0x000ea40000300a00 */
[----:B--2---:R-:W-:-:S15]  /*49220*/  HMMA.16816.F32 R8, R4, R12, R8 ;  /* 0x0000000c0408723c */ /* 0x004fde0000001808 */
[----:B------:R-:W-:-:S08]  /*49230*/  NOP ;  /* 0x0000000000007918 */ /* 0x000fd00000000000 */
[----:B------:R-:W-:Y:S04]  /*49240*/  STL.64 [R1+0x140], R8 ;  /* 0x0001400801007387 */ /* 0x000fe80000100a00 */
[----:B------:R0:W-:Y:S04]  /*49250*/  STL.64 [R1+0x148], R10 ;  /* 0x0001480a01007387 */ /* 0x0001e80000100a00 */
[----:B0-----:R-:W3:Y:S04]  /*49260*/  LDL.LU.64 R10, [R1+0x3870] ;  /* 0x00387000010a7983 */ /* 0x001ee80000300a00 */
[----:B------:R-:W3:Y:S04]  /*49270*/  LDL.LU.64 R8, [R1+0x3868] ;  /* 0x0038680001087983 */ /* 0x000ee80000300a00 */
[----:B------:R-:W-:Y:S01]  /*49280*/  STL.64 [R1+0x3710], R12 ;  /* 0x0037100c01007387 */ /* 0x000fe20000100a00 */
[----:B---3--:R-:W-:Y:S03]  /*49290*/  HMMA.16816.F32 R4, R4, R16, R8 ;  /* 0x000000100404723c */ /* 0x008fe60000001808 */
[----:B------:R-:W2:Y:S04]  /*492a0*/  LDL.LU.64 R10, [R1+0x3860] ;  /* 0x00386000010a7983 */ /* 0x000ea80000300a00 */
[----:B------:R-:W3:-:S15]  /*492b0*/  LDL.LU.64 R8, [R1+0x3858] ;  /* 0x0038580001087983 */ /* 0x000ede0000300a00 */
[----:B------:R-:W-:-:S01]  /*492c0*/  NOP ;  /* 0x0000000000007918 */ /* 0x000fc20000000000 */
[----:B------:R2:W-:Y:S04]  /*492d0*/  STL.64 [R1+0x130], R4 ;  /* 0x0001300401007387 */ /* 0x0005e80000100a00 */
[----:B------:R-:W-:Y:S01]  /*492e0*/  STL.64 [R1+0x138], R6 ;  /* 0x0001380601007387 */ /* 0x000fe20000100a00 */
[----:B--2---:R-:W-:-:S03]  /*492f0*/  MOV R4, R10 ;  /* 0x0000000a00047202 */ /* 0x004fc60000000f00 */
[----:B------:R-:W3:Y:S01]  /*49300*/  LDL.LU R10, [R1+0x3854] ;  /* 0x00385400010a7983 */ /* 0x000ee20000300800 */
[----:B------:R-:W-:-:S03]  /*49310*/  MOV R5, R11 ;  /* 0x0000000b00057202 */ /* 0x000fc60000000f00 */
[----:B------:R-:W3:Y:S04]  /*49320*/  LDL.LU R11, [R1+0x3850] ;  /* 0x00385000010b7983 */ /* 0x000ee80000300800 */
[----:B----4-:R-:W-:Y:S04]  /*49330*/  STL.64 [R1+0x3720], R18 ;  /* 0x0037201201007387 */ /* 0x010fe80000100a00 */
[----:B------:R0:W-:Y:S04]  /*49340*/  STL.64 [R1+0x3718], R16 ;  /* 0x0037181001007387 */ /* 0x0001e80000100a00 */
[----:B0-----:R-:W2:Y:S04]  /*49350*/  LDL.LU R16, [R1+0x100] ;  /* 0x0001000001107983 */ /* 0x001ea80000300800 */
[----:B------:R-:W2:Y:S04]  /*49360*/  LDL.LU R17, [R1+0x104] ;  /* 0x0001040001117983 */ /* 0x000ea80000300800 */
[----:B------:R-:W2:Y:S04]  /*49370*/  LDL.LU R18, [R1+0x108] ;  /* 0x0001080001127983 */ /* 0x000ea80000300800 */
[----:B------:R-:W2:Y:S01]  /*49380*/  LDL.LU R19, [R1+0x10c] ;  /* 0x00010c0001137983 */ /* 0x000ea20000300800 */
[----:B---3--:R-:W-:Y:S03]  /*49390*/  HMMA.16816.F32 R20, R8, R20, R24 ;  /* 0x000000140814723c */ /* 0x008fe60000001818 */
[----:B------:R-:W3:Y:S04]  /*493a0*/  LDL.LU.64 R26, [R1+0x3848] ;  /* 0x00384800011a7983 */ /* 0x000ee80000300a00 */
[----:B------:R-:W3:-:S15]  /*493b0*/  LDL.LU.64 R24, [R1+0x3840] ;  /* 0x0038400001187983 */ /* 0x000ede0000300a00 */
[----:B------:R-:W-:-:S01]  /*493c0*/  NOP ;  /* 0x0000000000007918 */ /* 0x000fc20000000000 */
[----:B------:R0:W-:Y:S04]  /*493d0*/  STL.64 [R1+0x120], R20 ;  /* 0x0001201401007387 */ /* 0x0001e80000100a00 */
[----:B------:R3:W-:Y:S04]  /*493e0*/  STL.64 [R1+0x128], R22 ;  /* 0x0001281601007387 */ /* 0x0007e80000100a00 */
[----:B0-----:R-:W3:Y:S01]  /*493f0*/  LDL.LU.64 R20, [R1+0x3838] ;  /* 0x0038380001147983 */ /* 0x001ee20000300a00 */
[C---:B--2---:R-:W-:Y:S06]  /*49400*/  HMMA.16816.F32 R4, R8.reuse, R4, R16 ;  /* 0x000000040804723c */ /* 0x044fec0000001810 */
[----:B---3--:R-:W-:Y:S01]  /*49410*/  HMMA.16816.F32 R20, R8, R20, R24 ;  /* 0x000000140814723c */ /* 0x008fe20000001818 */
[----:B------:R-:W2:Y:S04]  /*49420*/  LDL.LU.64 R26, [R1+0x3830] ;  /* 0x00383000011a7983 */ /* 0x000ea80000300a00 */
[----:B------:R-:W3:Y:S01]  /*49430*/  LDL.LU.64 R24, [R1+0x3828] ;  /* 0x0038280001187983 */ /* 0x000ee20000300a00 */
[----:B------:R-:W-:-:S15]  /*49440*/  MOV R12, R2 ;  /* 0x00000002000c7202 */ /* 0x000fde0000000f00 */
[----:B------:R-:W-:-:S02]  /*49450*/  NOP ;  /* 0x0000000000007918 */ /* 0x000fc40000000000 */
[----:B------:R-:W-:Y:S04]  /*49460*/  STL.64 [R1+0x110], R20 ;  /* 0x0001101401007387 */ /* 0x000fe80000100a00 */
[----:B------:R0:W-:Y:S04]  /*49470*/  STL.64 [R1+0x118], R22 ;  /* 0x0001181601007387 */ /* 0x0001e80000100a00 */
[----:B0-----:R-:W4:Y:S04]  /*49480*/  LDL.LU.64 R22, [R1+0x3820] ;  /* 0x0038200001167983 */ /* 0x001f280000300a00 */
[----:B------:R-:W4:Y:S04]  /*49490*/  LDL.LU.64 R20, [R1+0x3818] ;  /* 0x0038180001147983 */ /* 0x000f280000300a00 */
[----:B------:R-:W4:Y:S04]  /*494a0*/  LDL.LU R2, [R1+0x3814] ;  /* 0x0038140001027983 */ /* 0x000f280000300800 */
[----:B------:R-:W-:Y:S04]  /*494b0*/  STL.64 [R1+0x100], R4 ;  /* 0x0001000401007387 */ /* 0x000fe80000100a00 */
[----:B------:R-:W-:Y:S01]  /*494c0*/  STL.64 [R1+0x108], R6 ;  /* 0x0001080601007387 */ /* 0x000fe20000100a00 */
[----:B--2---:R-:W-:-:S03]  /*494d0*/  MOV R13, R26 ;  /* 0x0000001a000d7202 */ /* 0x004fc60000000f00 */
[----:B------:R-:W2:Y:S04]  /*494e0*/  LDL.LU R26, [R1+0x3810] ;  /* 0x00381000011a7983 */ /* 0x000ea80000300800 */
[----:B------:R0:W-:Y:S02]  /*494f0*/  STL.64 [R1+0x3728], R12 ;  /* 0x0037280c01007387 */ /* 0x0001e40000100a00 */
[----:B0-----:R-:W-:Y:S01]  /*49500*/  IMAD.MOV.U32 R12, RZ, RZ, R27 ;  /* 0x000000ffff0c7224 */ /* 0x001fe200078e001b */
[----:B------:R-:W-:Y:S01]  /*49510*/  MOV R13, R28 ;  /* 0x0000001c000d7202 */ /* 0x000fe20000000f00 */
[----:B------:R-:W2:Y:S04]  /*49520*/  LDL.LU R27, [R1+0x380c] ;  /* 0x00380c00011b7983 */ /* 0x000ea80000300800 */
[----:B------:R-:W2:Y:S04]  /*49530*/  LDL.LU R28, [R1+0x3808] ;  /* 0x00380800011c7983 */ /* 0x000ea80000300800 */
[----:B------:R3:W-:Y:S04]  /*49540*/  STL.64 [R1+0x3740], R12 ;  /* 0x0037400c01007387 */ /* 0x0007e80000100a00 */
[----:B------:R-:W4:Y:S04]  /*49550*/  LDL.LU R16, [R1+0x270] ;  /* 0x0002700001107983 */ /* 0x000f280000300800 */
[----:B------:R-:W4:Y:S04]  /*49560*/  LDL.LU R17, [R1+0x274] ;  /* 0x0002740001117983 */ /* 0x000f280000300800 */
[----:B------:R-:W2:Y:S04]  /*49570*/  LDL.LU R18, [R1+0x278] ;  /* 0x0002780001127983 */ /* 0x000ea80000300800 */
[----:B------:R-:W2:Y:S01]  /*49580*/  LDL.LU R19, [R1+0x27c] ;  /* 0x00027c0001137983 */ /* 0x000ea20000300800 */
[----:B---3--:R-:W-:-:S02]  /*49590*/  MOV R12, R25 ;  /* 0x00000019000c7202 */ /* 0x008fc40000000f00 */
[----:B------:R-:W-:-:S05]  /*495a0*/  MOV R13, R24 ;  /* 0x00000018000d7202 */ /* 0x000fca0000000f00 */
[----:B------:R-:W-:Y:S04]  /*495b0*/  STL.64 [R1+0x3758], R12 ;  /* 0x0037580c01007387 */ /* 0x000fe80000100a00 */
[----:B--2---:R-:W-:Y:S04]  /*495c0*/  STL.64 [R1+0x3738], R18 ;  /* 0x0037381201007387 */ /* 0x004fe80000100a00 */
[----:B----4-:R0:W-:Y:S04]  /*495d0*/  STL.64 [R1+0x3730], R16 ;  /* 0x0037301001007387 */ /* 0x0101e80000100a00 */
[----:B0-----:R-:W2:Y:S04]  /*495e0*/  LDL.LU R16, [R1+0x280] ;  /* 0x0002800001107983 */ /* 0x001ea80000300800 */
[----:B------:R-:W2:Y:S04]  /*495f0*/  LDL.LU R17, [R1+0x284] ;  /* 0x0002840001117983 */ /* 0x000ea80000300800 */
[----:B------:R-:W3:Y:S04]  /*49600*/  LDL.LU R18, [R1+0x288] ;  /* 0x0002880001127983 */ /* 0x000ee80000300800 */
[----:B------:R-:W3:Y:S01]  /*49610*/  LDL.LU R19, [R1+0x28c] ;  /* 0x00028c0001137983 */ /* 0x000ee20000300800 */
[----:B------:R-:W-:Y:S01]  /*49620*/  MOV R12, R23 ;  /* 0x00000017000c7202 */ /* 0x000fe20000000f00 */
[----:B------:R-:W-:-:S05]  /*49630*/  IMAD.MOV.U32 R13, RZ, RZ, R22 ;  /* 0x000000ffff0d7224 */ /* 0x000fca00078e0016 */
[----:B------:R-:W-:Y:S04]  /*49640*/  STL.64 [R1+0x3770], R12 ;  /* 0x0037700c01007387 */ /* 0x000fe80000100a00 */
[----:B---3--:R-:W-:Y:S04]  /*49650*/  STL.64 [R1+0x3750], R18 ;  /* 0x0037501201007387 */ /* 0x008fe80000100a00 */
[----:B--2---:R0:W-:Y:S04]  /*49660*/  STL.64 [R1+0x3748], R16 ;  /* 0x0037481001007387 */ /* 0x0041e80000100a00 */
[----:B0-----:R-:W2:Y:S04]  /*49670*/  LDL.LU R16, [R1+0x290] ;  /* 0x0002900001107983 */ /* 0x001ea80000300800 */
[----:B------:R-:W2:Y:S04]  /*49680*/  LDL.LU R17, [R1+0x294] ;  /* 0x0002940001117983 */ /* 0x000ea80000300800 */
[----:B------:R-:W3:Y:S04]  /*49690*/  LDL.LU R18, [R1+0x298] ;  /* 0x0002980001127983 */ /* 0x000ee80000300800 */
[----:B------:R-:W3:Y:S04]  /*496a0*/  LDL.LU R19, [R1+0x29c] ;  /* 0x00029c0001137983 */ /* 0x000ee80000300800 */
[----:B------:R-:W4:Y:S04]  /*496b0*/  LDL.LU R4, [R1+0x2d0] ;  /* 0x0002d00001047983 */ /* 0x000f280000300800 */
[----:B------:R-:W4:Y:S04]  /*496c0*/  LDL.LU R5, [R1+0x2d4] ;  /* 0x0002d40001057983 */ /* 0x000f280000300800 */
[----:B------:R-:W2:Y:S04]  /*496d0*/  LDL.LU R6, [R1+0x2d8] ;  /* 0x0002d80001067983 */ /* 0x000ea80000300800 */
[----:B------:R-:W2:Y:S01]  /*496e0*/  LDL.LU R7, [R1+0x2dc] ;  /* 0x0002dc0001077983 */ /* 0x000ea20000300800 */
[----:B------:R-:W-:-:S02]  /*496f0*/  MOV R13, R20 ;  /* 0x00000014000d7202 */ /* 0x000fc40000000f00 */
[----:B------:R-:W-:Y:S01]  /*49700*/  MOV R12, R21 ;  /* 0x00000015000c7202 */ /* 0x000fe20000000f00 */
[----:B--2---:R-:W-:Y:S04]  /*49710*/  STL.64 [R1+0x37f8], R6 ;  /* 0x0037f80601007387 */ /* 0x004fe80000100a00 */
[----:B----4-:R0:W-:Y:S04]  /*49720*/  STL.64 [R1+0x37f0], R4 ;  /* 0x0037f00401007387 */ /* 0x0101e80000100a00 */
[----:B------:R-:W2:Y:S04]  /*49730*/  LDL.LU R20, [R1+0xe0] ;  /* 0x0000e00001147983 */ /* 0x000ea80000300800 */
[----:B------:R-:W2:Y:S04]  /*49740*/  LDL.LU R21, [R1+0xe4] ;  /* 0x0000e40001157983 */ /* 0x000ea80000300800 */
[----:B------:R-:W2:Y:S04]  /*49750*/  LDL.LU R22, [R1+0xe8] ;  /* 0x0000e80001167983 */ /* 0x000ea80000300800 */
[----:B------:R-:W2:Y:S04]  /*49760*/  LDL.LU R23, [R1+0xec] ;  /* 0x0000ec0001177983 */ /* 0x000ea80000300800 */
[----:B------:R-:W4:Y:S04]  /*49770*/  LDL.LU R24, [R1] ;  /* 0x0000000001187983 */ /* 0x000f280000300800 */
[----:B------:R-:W4:Y:S04]  /*49780*/  LDL.LU R25, [R1+0x4] ;  /* 0x0000040001197983 */ /* 0x000f280000300800 */
[----:B0-----:R-:W4:Y:S04]  /*49790*/  LDL.LU R4, [R1+0xf0] ;  /* 0x0000f00001047983 */ /* 0x001f280000300800 */
[----:B------:R-:W4:Y:S04]  /*497a0*/  LDL.LU R5, [R1+0xf4] ;  /* 0x0000f40001057983 */ /* 0x000f280000300800 */
[----:B------:R-:W4:Y:S04]  /*497b0*/  LDL.LU R6, [R1+0xf8] ;  /* 0x0000f80001067983 */ /* 0x000f280000300800 */
[----:B------:R-:W4:Y:S04]  /*497c0*/  LDL.LU R7, [R1+0xfc] ;  /* 0x0000fc0001077983 */ /* 0x000f280000300800 */
[----:B------:R-:W-:Y:S04]  /*497d0*/  STL.64 [R1+0x3788], R12 ;  /* 0x0037880c01007387 */ /* 0x000fe80000100a00 */
[----:B---3--:R-:W-:Y:S04]  /*497e0*/  STL.64 [R1+0x3768], R18 ;  /* 0x0037681201007387 */ /* 0x008fe80000100a00 */
[----:B------:R0:W-:Y:S04]  /*497f0*/  STL.64 [R1+0x3760], R16 ;  /* 0x0037601001007387 */ /* 0x0001e80000100a00 */
[----:B0-----:R-:W3:Y:S04]  /*49800*/  LDL.LU R16, [R1+0x2a0] ;  /* 0x0002a00001107983 */ /* 0x001ee80000300800 */
[----:B------:R-:W3:Y:S04]  /*49810*/  LDL.LU R17, [R1+0x2a4] ;  /* 0x0002a40001117983 */ /* 0x000ee80000300800 */
[----:B------:R-:W2:Y:S04]  /*49820*/  LDL.LU R18, [R1+0x2a8] ;  /* 0x0002a80001127983 */ /* 0x000ea80000300800 */
[----:B------:R-:W2:Y:S01]  /*49830*/  LDL.LU R19, [R1+0x2ac] ;  /* 0x0002ac0001137983 */ /* 0x000ea20000300800 */
[----:B------:R-:W-:-:S02]  /*49840*/  MOV R12, R29 ;  /* 0x0000001d000c7202 */ /* 0x000fc40000000f00 */
[----:B------:R-:W-:Y:S01]  /*49850*/  MOV R13, R3 ;  /* 0x00000003000d7202 */ /* 0x000fe20000000f00 */
[----:B------:R-:W4:Y:S04]  /*49860*/  LDL.LU R29, [R1+0x3804] ;  /* 0x00380400011d7983 */ /* 0x000f280000300800 */
[----:B------:R-:W4:Y:S04]  /*49870*/  LDL.LU R3, [R1+0x3800] ;  /* 0x0038000001037983 */ /* 0x000f280000300800 */
[----:B------:R-:W-:Y:S04]  /*49880*/  STL.64 [R1+0x37a8], R14 ;  /* 0x0037a80e01007387 */ /* 0x000fe80000100a00 */
[----:B------:R-:W-:Y:S04]  /*49890*/  STL.64 [R1+0x37a0], R12 ;  /* 0x0037a00c01007387 */ /* 0x000fe80000100a00 */
[----:B--2---:R-:W-:Y:S04]  /*498a0*/  STL.64 [R1+0x3780], R18 ;  /* 0x0037801201007387 */ /* 0x004fe80000100a00 */
[----:B---3--:R0:W-:Y:S04]  /*498b0*/  STL.64 [R1+0x3778], R16 ;  /* 0x0037781001007387 */ /* 0x0081e80000100a00 */
[----:B0-----:R-:W2:Y:S04]  /*498c0*/  LDL.LU R16, [R1+0x2b0] ;  /* 0x0002b00001107983 */ /* 0x001ea80000300800 */
[----:B------:R-:W2:Y:S04]  /*498d0*/  LDL.LU R17, [R1+0x2b4] ;  /* 0x0002b40001117983 */ /* 0x000ea80000300800 */
[----:B------:R-:W3:Y:S01]  /*498e0*/  LDL.LU R18, [R1+0x2b8] ;  /* 0x0002b80001127983 */ /* 0x000ee20000300800 */
[----:B----4-:R-:W-:Y:S01]  /*498f0*/  MOV R19, R3 ;  /* 0x0000000300137202 */ /* 0x010fe20000000f00 */
[----:B------:R-:W-:Y:S01]  /*49900*/  IMAD.MOV.U32 R12, RZ, RZ, R27 ;  /* 0x000000ffff0c7224 */ /* 0x000fe200078e001b */
[----:B------:R-:W-:-:S02]  /*49910*/  MOV R13, R26 ;  /* 0x0000001a000d7202 */ /* 0x000fc40000000f00 */
[C---:B------:R-:W-:Y:S01]  /*49920*/  HMMA.16816.F32 R24, R8.reuse, R24, R4 ;  /* 0x000000180818723c */ /* 0x040fe20000001804 */
[----:B---3--:R-:W-:Y:S04]  /*49930*/  STL.64 [R1+0x3798], R18 ;  /* 0x0037981201007387 */ /* 0x008fe80000100a00 */
[----:B--2---:R0:W-:Y:S04]  /*49940*/  STL.64 [R1+0x3790], R16 ;  /* 0x0037901001007387 */ /* 0x0041e80000100a00 */
[----:B0-----:R-:W2:Y:S04]  /*49950*/  LDL.LU R16, [R1+0x2c0] ;  /* 0x0002c00001107983 */ /* 0x001ea80000300800 */
[----:B------:R-:W2:Y:S04]  /*49960*/  LDL.LU R17, [R1+0x2c4] ;  /* 0x0002c40001117983 */ /* 0x000ea80000300800 */
[----:B------:R-:W3:Y:S04]  /*49970*/  LDL.LU R18, [R1+0x2c8] ;  /* 0x0002c80001127983 */ /* 0x000ee80000300800 */
[----:B------:R-:W3:Y:S04]  /*49980*/  LDL.LU R19, [R1+0x2cc] ;  /* 0x0002cc0001137983 */ /* 0x000ee80000300800 */
[----:B---3--:R-:W-:Y:S04]  /*49990*/  STL.64 [R1+0x37b8], R18 ;  /* 0x0037b81201007387 */ /* 0x008fe80000100a00 */
[----:B--2---:R0:W-:Y:S04]  /*499a0*/  STL.64 [R1+0x37b0], R16 ;  /* 0x0037b01001007387 */ /* 0x0041e80000100a00 */
[----:B0-----:R-:W2:Y:S04]  /*499b0*/  LDL.LU R16, [R1+0x260] ;  /* 0x0002600001107983 */ /* 0x001ea80000300800 */
[----:B------:R-:W2:Y:S04]  /*499c0*/  LDL.LU R17, [R1+0x264] ;  /* 0x0002640001117983 */ /* 0x000ea80000300800 */
[----:B------:R-:W2:Y:S04]  /*499d0*/  LDL.LU R18, [R1+0x268] ;  /* 0x0002680001127983 */ /* 0x000ea80000300800 */
[----:B------:R-:W2:Y:S04]  /*499e0*/  LDL.LU R19, [R1+0x26c] ;  /* 0x00026c0001137983 */ /* 0x000ea80000300800 */
[----:B------:R-:W3:Y:S04]  /*499f0*/  LDL.LU.64 R6, [R1+0x37f8] ;  /* 0x0037f80001067983 */ /* 0x000ee80000300a00 */
[----:B------:R-:W3:Y:S04]  /*49a00*/  LDL.LU.64 R4, [R1+0x37f0] ;  /* 0x0037f00001047983 */ /* 0x000ee80000300a00 */
[----:B------:R-:W-:Y:S04]  /*49a10*/  STL.64 [R1+0xf0], R24 ;  /* 0x0000f01801007387 */ /* 0x000fe80000100a00 */
[----:B------:R0:W-:Y:S04]  /*49a20*/  STL.64 [R1+0xf8], R26 ;  /* 0x0000f81a01007387 */ /* 0x0001e80000100a00 */
[----:B0-----:R-:W4:Y:S04]  /*49a30*/  LDL.LU.64 R26, [R1+0x37e8] ;  /* 0x0037e800011a7983 */ /* 0x001f280000300a00 */
[----:B------:R-:W2:Y:S02]  /*49a40*/  LDL.LU.64 R24, [R1+0x37e0] ;  /* 0x0037e00001187983 */ /* 0x000ea40000300a00 */
[----:B--2---:R-:W-:-:S15]  /*49a50*/  HMMA.16816.F32 R20, R8, R24, R20 ;  /* 0x000000180814723c */ /* 0x004fde0000001814 */
[----:B------:R-:W-:-:S08]  /*49a60*/  NOP ;  /* 0x0000000000007918 */ /* 0x000fd00000000000 */
[----:B------:R-:W-:Y:S01]  /*49a70*/  STL.64 [R1+0xe0], R20 ;  /* 0x0000e01401007387 */ /* 0x000fe20000100a00 */
[----:B------:R-:W-:-:S03]  /*49a80*/  MOV R3, R23 ;  /* 0x0000001700037202 */ /* 0x000fc60000000f00 */
[----:B------:R0:W-:Y:S04]  /*49a90*/  STL [R1+0xe8], R22 ;  /* 0x0000e81601007387 */ /* 0x0001e80000100800 */
[----:B0-----:R-:W2:Y:S04]  /*49aa0*/  LDL.LU.64 R22, [R1+0x37d8] ;  /* 0x0037d80001167983 */ /* 0x001ea80000300a00 */
[----:B------:R-:W3:Y:S01]  /*49ab0*/  LDL.LU.64 R20, [R1+0x37d0] ;  /* 0x0037d00001147983 */ /* 0x000ee20000300a00 */
[----:B------:R-:W-:-:S15]  /*49ac0*/  HMMA.16816.F32 R12, R8, R12, R16 ;  /* 0x0000000c080c723c */ /* 0x000fde0000001810 */
[----:B------:R-:W-:-:S09]  /*49ad0*/  NOP ;  /* 0x0000000000007918 */ /* 0x000fd20000000000 */
[----:B------:R-:W-:Y:S01]  /*49ae0*/  IMAD.MOV.U32 R25, RZ, RZ, R14 ;  /* 0x000000ffff197224 */ /* 0x000fe200078e000e */
[----:B------:R-:W-:Y:S01]  /*49af0*/  MOV R24, R15 ;  /* 0x0000000f00187202 */ /* 0x000fe20000000f00 */
[----:B---3--:R-:W-:Y:S07]  /*49b00*/  HMMA.16816.F32 R4, R8, R20, R4 ;  /* 0x000000140804723c */ /* 0x008fee0000001804 */
[----:B------:R-:W-:Y:S02]  /*49b10*/  MOV R20, R12 ;  /* 0x0000000c00147202 */ /* 0x000fe40000000f00 */
[----:B------:R-:W-:-:S14]  /*49b20*/  MOV R21, R13 ;  /* 0x0000000d00157202 */ /* 0x000fdc0000000f00 */
[----:B------:R4:W-:Y:S04]  /*49b30*/  STL.64 [R1+0x3548], R6 ;  /* 0x0035480601007387 */ /* 0x0009e80000100a00 */
[----:B------:R2:W-:Y:S01]  /*49b40*/  STL.64 [R1+0x3540], R4 ;  /* 0x0035400401007387 */ /* 0x0005e20000100a00 */
[----:B----4-:R-:W-:Y:S02]  /*49b50*/  MOV R6, R27 ;  /* 0x0000001b00067202 */ /* 0x010fe40000000f00 */
[----:B--2---:R-:W-:Y:S01]  /*49b60*/  MOV R4, R22 ;  /* 0x0000001600047202 */ /* 0x004fe20000000f00 */
[----:B------:R-:W-:Y:S01]  /*49b70*/  IMAD.MOV.U32 R5, RZ, RZ, R26 ;  /* 0x000000ffff057224 */ /* 0x000fe200078e001a */
[----:B------:R-:W2:Y:S01]  /*49b80*/  LDL.LU R22, [R1+0x37cc] ;  /* 0x0037cc0001167983 */ /* 0x000ea20000300800 */
[----:B------:R-:W-:-:S03]  /*49b90*/  MOV R7, R23 ;  /* 0x0000001700077202 */ /* 0x000fc60000000f00 */
[----:B------:R-:W3:Y:S04]  /*49ba0*/  LDL.LU R26, [R1+0x37c8] ;  /* 0x0037c800011a7983 */ /* 0x000ee80000300800 */
[----:B------:R-:W3:Y:S04]  /*49bb0*/  LDL.LU R27, [R1+0x37c4] ;  /* 0x0037c400011b7983 */ /* 0x000ee80000300800 */
[----:B------:R-:W2:Y:S04]  /*49bc0*/  LDL.LU R23, [R1+0x37c0] ;  /* 0x0037c00001177983 */ /* 0x000ea80000300800 */
[----:B------:R-:W4:Y:S04]  /*49bd0*/  LDL.LU.64 R18, [R1+0x37b8] ;  /* 0x0037b80001127983 */ /* 0x000f280000300a00 */
[----:B------:R-:W4:Y:S04]  /*49be0*/  LDL.LU.64 R16, [R1+0x37b0] ;  /* 0x0037b00001107983 */ /* 0x000f280000300a00 */
[----:B------:R-:W2:Y:S04]  /*49bf0*/  LDL.LU.64 R14, [R1+0x37a8] ;  /* 0x0037a800010e7983 */ /* 0x000ea80000300a00 */
[----:B------:R-:W4:Y:S04]  /*49c00*/  LDL.LU.64 R12, [R1+0x37a0] ;  /* 0x0037a000010c7983 */ /* 0x000f280000300a00 */
[----:B---3--:R-:W-:Y:S04]  /*49c10*/  STL.64 [R1+0x3698], R26 ;  /* 0x0036981a01007387 */ /* 0x008fe80000100a00 */
[----:B------:R2:W-:Y:S02]  /*49c20*/  STL.64 [R1+0x3690], R24 ;  /* 0x0036901801007387 */ /* 0x0005e40000100a00 */
[----:B--2---:R-:W-:-:S02]  /*49c30*/  MOV R24, R15 ;  /* 0x0000000f00187202 */ /* 0x004fc40000000f00 */
[----:B------:R-:W-:Y:S02]  /*49c40*/  MOV R25, R14 ;  /* 0x0000000e00197202 */ /* 0x000fe40000000f00 */
[C---:B----4-:R-:W-:Y:S01]  /*49c50*/  HMMA.16816.F32 R12, R8.reuse, R12, R16 ;  /* 0x0000000c080c723c */ /* 0x050fe20000001810 */
[----:B------:R-:W-:Y:S04]  /*49c60*/  STL.64 [R1+0x3688], R22 ;  /* 0x0036881601007387 */ /* 0x000fe80000100a00 */
[----:B------:R0:W-:Y:S04]  /*49c70*/  STL.64 [R1+0x3680], R20 ;  /* 0x0036801401007387 */ /* 0x0001e80000100a00 */
[----:B0-----:R-:W2:Y:S04]  /*49c80*/  LDL.LU R20, [R1+0x250] ;  /* 0x0002500001147983 */ /* 0x001ea80000300800 */
[----:B------:R-:W2:Y:S04]  /*49c90*/  LDL.LU R21, [R1+0x254] ;  /* 0x0002540001157983 */ /* 0x000ea80000300800 */
[----:B------:R-:W2:Y:S04]  /*49ca0*/  LDL.LU R22, [R1+0x258] ;  /* 0x0002580001167983 */ /* 0x000ea80000300800 */
[----:B------:R-:W2:Y:S04]  /*49cb0*/  LDL.LU R23, [R1+0x25c] ;  /* 0x00025c0001177983 */ /* 0x000ea80000300800 */
[----:B------:R-:W3:Y:S04]  /*49cc0*/  LDL.LU.64 R18, [R1+0x3798] ;  /* 0x0037980001127983 */ /* 0x000ee80000300a00 */
[----:B------:R-:W3:Y:S04]  /*49cd0*/  LDL.LU.64 R16, [R1+0x3790] ;  /* 0x0037900001107983 */ /* 0x000ee80000300a00 */
[----:B------:R0:W-:Y:S04]  /*49ce0*/  STL.64 [R1+0x2c0], R12 ;  /* 0x0002c00c01007387 */ /* 0x0001e80000100a00 */
[----:B------:R3:W-:Y:S04]  /*49cf0*/  STL.64 [R1+0x2c8], R14 ;  /* 0x0002c80e01007387 */ /* 0x0007e80000100a00 */
[----:B0-----:R-:W3:Y:S02]  /*49d00*/  LDL.LU.64 R12, [R1+0x3788] ;  /* 0x00378800010c7983 */ /* 0x001ee40000300a00 */
[----:B---3--:R-:W-:Y:S02]  /*49d10*/  HMMA.16816.F32 R12, R8, R12, R16 ;  /* 0x0000000c080c723c */ /* 0x008fe40000001810 */
[----:B------:R-:W3:Y:S04]  /*49d20*/  LDL.LU.64 R18, [R1+0x3780] ;  /* 0x0037800001127983 */ /* 0x000ee80000300a00 */
[----:B------:R-:W3:-:S15]  /*49d30*/  LDL.LU.64 R16, [R1+0x3778] ;  /* 0x0037780001107983 */ /* 0x000ede0000300a00 */
[----:B------:R-:W-:-:S02]  /*49d40*/  NOP ;  /* 0x0000000000007918 */ /* 0x000fc40000000000 */
        /* <DEDUP_REMOVED lines=26> */
[----:B------:R-:W4:-:S15]  /*49ef0*/  LDL.LU.64 R16, [R1+0x3718] ;  /* 0x0037180001107983 */ /* 0x000f1e0000300a00 */
[----:B------:R-:W-:-:S02]  /*49f00*/  NOP ;  /* 0x0000000000007918 */ /* 0x000fc40000000000 */
[----:B------:R0:W-:Y:S04]  /*49f10*/  STL.64 [R1+0x270], R12 ;  /* 0x0002700c01007387 */ /* 0x0001e80000100a00 */
[----:B------:R1:W-:Y:S04]  /*49f20*/  STL.64 [R1+0x278], R14 ;  /* 0x0002780e01007387 */ /* 0x0003e80000100a00 */
[----:B0-----:R-:W3:Y:S01]  /*49f30*/  LDL.LU.64 R12, [R1+0x3710] ;  /* 0x00371000010c7983 */ /* 0x001ee20000300a00 */
[C---:B--2---:R-:W-:Y:S06]  /*49f40*/  HMMA.16816.F32 R20, R8.reuse, R24, R20 ;  /* 0x000000180814723c */ /* 0x044fec0000001814 */
[----:B---3--:R-:W-:Y:S01]  /*49f50*/  HMMA.16816.F32 R4, R8, R12, R4 ;  /* 0x0000000c0804723c */ /* 0x008fe20000001804 */
[----:B------:R-:W4:-:S15]  /*49f60*/  LDL.LU R12, [R1+0x230] ;  /* 0x00023000010c7983 */ /* 0x000f1e0000300800 */
[----:B------:R-:W-:-:S01]  /*49f70*/  NOP ;  /* 0x0000000000007918 */ /* 0x000fc20000000000 */
[----:B------:R0:W-:Y:S04]  /*49f80*/  STL.64 [R1+0x430], R20 ;  /* 0x0004301401007387 */ /* 0x0001e80000100a00 */
[----:B------:R2:W-:Y:S04]  /*49f90*/  STL.64 [R1+0x438], R22 ;  /* 0x0004381601007387 */ /* 0x0005e80000100a00 */
[----:B------:R-:W-:Y:S04]  /*49fa0*/  STL.64 [R1+0x420], R4 ;  /* 0x0004200401007387 */ /* 0x000fe80000100a00 */
[----:B------:R-:W-:Y:S04]  /*49fb0*/  STL.64 [R1+0x428], R6 ;  /* 0x0004280601007387 */ /* 0x000fe80000100a00 */
[----:B------:R-:W4:Y:S04]  /*49fc0*/  LDL.LU R13, [R1+0x234] ;  /* 0x00023400010d7983 */ /* 0x000f280000300800 */
[----:B-1----:R-:W4:Y:S04]  /*49fd0*/  LDL.LU R14, [R1+0x238] ;  /* 0x00023800010e7983 */ /* 0x002f280000300800 */
[----:B------:R-:W4:Y:S04]  /*49fe0*/  LDL.LU R15, [R1+0x23c] ;  /* 0x00023c00010f7983 */ /* 0x000f280000300800 */
[----:B------:R-:W3:Y:S04]  /*49ff0*/  LDL.LU.64 R26, [R1+0x8] ;  /* 0x00000800011a7983 */ /* 0x000ee80000300a00 */
[----:B---3--:R1:W-:Y:S04]  /*4a000*/  STL.64 [R1+0x36b0], R26 ;  /* 0x0036b01a01007387 */ /* 0x0083e80000100a00 */
[----:B0-----:R-:W3:Y:S04]  /*4a010*/  LDL.LU R20, [R1+0x1e0] ;  /* 0x0001e00001147983 */ /* 0x001ee80000300800 */
[----:B------:R-:W3:Y:S04]  /*4a020*/  LDL.LU R21, [R1+0x1e4] ;  /* 0x0001e40001157983 */ /* 0x000ee80000300800 */
[----:B--2---:R-:W2:Y:S04]  /*4a030*/  LDL.LU R22, [R1+0x1e8] ;  /* 0x0001e80001167983 */ /* 0x004ea80000300800 */
[----:B------:R-:W2:Y:S04]  /*4a040*/  LDL.LU R23, [R1+0x1ec] ;  /* 0x0001ec0001177983 */ /* 0x000ea80000300800 */
[----:B-1----:R-:W4:Y:S04]  /*4a050*/  LDL.LU.64 R26, [R1+0x18] ;  /* 0x00001800011a7983 */ /* 0x002f280000300a00 */
[----:B----4-:R0:W-:Y:S04]  /*4a060*/  STL.64 [R1+0x36c8], R26 ;  /* 0x0036c81a01007387 */ /* 0x0101e80000100a00 */
[----:B------:R-:W4:Y:S04]  /*4a070*/  LDL.LU R24, [R1+0x210] ;  /* 0x0002100001187983 */ /* 0x000f280000300800 */
[----:B------:R-:W4:Y:S04]  /*4a080*/  LDL.LU R25, [R1+0x214] ;  /* 0x0002140001197983 */ /* 0x000f280000300800 */
[----:B0-----:R-:W3:Y:S04]  /*4a090*/  LDL.LU R26, [R1+0x218] ;  /* 0x00021800011a7983 */ /* 0x001ee80000300800 */
[----:B------:R-:W3:Y:S04]  /*4a0a0*/  LDL.LU R27, [R1+0x21c] ;  /* 0x00021c00011b7983 */ /* 0x000ee80000300800 */
[----:B------:R-:W2:Y:S04]  /*4a0b0*/  LDL.LU R4, [R1+0x220] ;  /* 0x0002200001047983 */ /* 0x000ea80000300800 */
[----:B------:R-:W2:Y:S04]  /*4a0c0*/  LDL.LU R5, [R1+0x224] ;  /* 0x0002240001057983 */ /* 0x000ea80000300800 */
[----:B------:R-:W2:Y:S04]  /*4a0d0*/  LDL.LU R6, [R1+0x228] ;  /* 0x0002280001067983 */ /* 0x000ea80000300800 */
[----:B------:R-:W2:Y:S04]  /*4a0e0*/  LDL.LU R7, [R1+0x22c] ;  /* 0x00022c0001077983 */ /* 0x000ea80000300800 */
[----:B---3--:R0:W-:Y:S04]  /*4a0f0*/  STL.64 [R1+0x36e8], R26 ;  /* 0x0036e81a01007387 */ /* 0x0081e80000100a00 */
[----:B----4-:R-:W-:Y:S04]  /*4a100*/  STL.64 [R1+0x36e0], R24 ;  /* 0x0036e01801007387 */ /* 0x010fe80000100a00 */
[----:B0-----:R-:W3:Y:S04]  /*4a110*/  LDL.LU.64 R26, [R1+0x38] ;  /* 0x00003800011a7983 */ /* 0x001ee80000300a00 */
[----:B--2---:R-:W-:Y:S04]  /*4a120*/  STL.64 [R1+0x36a8], R22 ;  /* 0x0036a81601007387 */ /* 0x004fe80000100a00 */
[----:B------:R0:W-:Y:S04]  /*4a130*/  STL.64 [R1+0x36a0], R20 ;  /* 0x0036a01401007387 */ /* 0x0001e80000100a00 */
[----:B0-----:R-:W2:Y:S04]  /*4a140*/  LDL.LU R20, [R1+0x1f0] ;  /* 0x0001f00001147983 */ /* 0x001ea80000300800 */
[----:B------:R-:W2:Y:S04]  /*4a150*/  LDL.LU R21, [R1+0x1f4] ;  /* 0x0001f40001157983 */ /* 0x000ea80000300800 */
[----:B------:R-:W4:Y:S04]  /*4a160*/  LDL.LU R22, [R1+0x1f8] ;  /* 0x0001f80001167983 */ /* 0x000f280000300800 */
[----:B------:R-:W4:Y:S04]  /*4a170*/  LDL.LU R23, [R1+0x1fc] ;  /* 0x0001fc0001177983 */ /* 0x000f280000300800 */
[----:B----4-:R-:W-:Y:S04]  /*4a180*/  STL.64 [R1+0x36c0], R22 ;  /* 0x0036c01601007387 */ /* 0x010fe80000100a00 */
[----:B--2---:R0:W-:Y:S04]  /*4a190*/  STL.64 [R1+0x36b8], R20 ;  /* 0x0036b81401007387 */ /* 0x0041e80000100a00 */
[----:B0-----:R-:W2:Y:S04]  /*4a1a0*/  LDL.LU R20, [R1+0x200] ;  /* 0x0002000001147983 */ /* 0x001ea80000300800 */
[----:B------:R-:W2:Y:S04]  /*4a1b0*/  LDL.LU R21, [R1+0x204] ;  /* 0x0002040001157983 */ /* 0x000ea80000300800 */
[----:B------:R-:W4:Y:S04]  /*4a1c0*/  LDL.LU R22, [R1+0x208] ;  /* 0x0002080001167983 */ /* 0x000f280000300800 */
[----:B------:R-:W4:Y:S01]  /*4a1d0*/  LDL.LU R23, [R1+0x20c] ;  /* 0x00020c0001177983 */ /* 0x000f220000300800 */
[----:B------:R-:W-:Y:S03]  /*4a1e0*/  HMMA.16816.F32 R8, R8, R16, R12 ;  /* 0x000000100808723c */ /* 0x000fe6000000180c */
[----:B----4-:R0:W-:Y:S04]  /*4a1f0*/  STL.64 [R1+0x36d8], R22 ;  /* 0x0036d81601007387 */ /* 0x0101e80000100a00 */
[----:B--2---:R-:W-:Y:S04]  /*4a200*/  STL.64 [R1+0x36d0], R20 ;  /* 0x0036d01401007387 */ /* 0x004fe80000100a00 */
[----:B0-----:R-:W2:Y:S04]  /*4a210*/  LDL.LU.64 R22, [R1+0x28] ;  /* 0x0000280001167983 */ /* 0x001ea80000300a00 */
[----:B------:R-:W4:Y:S04]  /*4a220*/  LDL.LU.64 R14, [R1+0x3708] ;  /* 0x00370800010e7983 */ /* 0x000f280000300a00 */
[----:B------:R-:W3:Y:S04]  /*4a230*/  LDL.LU.64 R12, [R1+0x3700] ;  /* 0x00370000010c7983 */ /* 0x000ee80000300a00 */
[----:B------:R4:W-:Y:S04]  /*4a240*/  STL.64 [R1+0x350], R8 ;  /* 0x0003500801007387 */ /* 0x0009e80000100a00 */
[----:B------:R0:W-:Y:S01]  /*4a250*/  STL.64 [R1+0x358], R10 ;  /* 0x0003580a01007387 */ /* 0x0001e20000100a00 */
[----:B----4-:R-:W-:Y:S01]  /*4a260*/  MOV R8, R14 ;  /* 0x0000000e00087202 */ /* 0x010fe20000000f00 */
[----:B------:R-:W-:-:S02]  /*4a270*/  IMAD.MOV.U32 R9, RZ, RZ, R15 ;  /* 0x000000ffff097224 */ /* 0x000fc400078e000f */
[----:B------:R-:W3:Y:S04]  /*4a280*/  LDL.LU R14, [R1+0x36fc] ;  /* 0x0036fc00010e7983 */ /* 0x000ee80000300800 */
[----:B------:R-:W3:Y:S01]  /*4a290*/  LDL.LU R15, [R1+0x36f8] ;  /* 0x0036f800010f7983 */ /* 0x000ee20000300800 */
[----:B0-----:R-:W-:Y:S02]  /*4a2a0*/  MOV R10, R2 ;  /* 0x00000002000a7202 */ /* 0x001fe40000000f00 */
[----:B------:R-:W-:Y:S01]  /*4a2b0*/  MOV R11, R0 ;  /* 0x00000000000b7202 */ /* 0x000fe20000000f00 */
[----:B------:R-:W4:Y:S04]  /*4a2c0*/  LDL.LU R2, [R1+0x36f4] ;  /* 0x0036f40001027983 */ /* 0x000f280000300800 */
[----:B------:R-:W4:Y:S04]  /*4a2d0*/  LDL.LU R0, [R1+0x36f0] ;  /* 0x0036f00001007983 */ /* 0x000f280000300800 */
[----:B------:R-:W-:Y:S04]  /*4a2e0*/  STL.64 [R1+0x3678], R10 ;  /* 0x0036780a01007387 */ /* 0x000fe80000100a00 */
[----:B------:R0:W-:Y:S04]  /*4a2f0*/  STL.64 [R1+0x3670], R8 ;  /* 0x0036700801007387 */ /* 0x0001e80000100a00 */
[----:B0-----:R-:W4:Y:S04]  /*4a300*/  LDL.LU R8, [R1+0x1d0] ;  /* 0x0001d00001087983 */ /* 0x001f280000300800 */
[----:B------:R-:W4:Y:S04]  /*4a310*/  LDL.LU R9, [R1+0x1d4] ;  /* 0x0001d40001097983 */ /* 0x000f280000300800 */
[----:B------:R-:W-:Y:S01]  /*4a320*/  STL.64 [R1+0x35c0], R18 ;  /* 0x0035c01201007387 */ /* 0x000fe20000100a00 */
[----:B---3--:R-:W-:-:S15]  /*4a330*/  HMMA.16816.F32 R4, R12, R26, R4 ;  /* 0x0000001a0c04723c */ /* 0x008fde0000001804 */
[----:B------:R-:W-:-:S08]  /*4a340*/  NOP ;  /* 0x0000000000007918 */ /* 0x000fd00000000000 */
[----:B------:R0:W-:Y:S04]  /*4a350*/  STL.64 [R1+0x340], R4 ;  /* 0x0003400401007387 */ /* 0x0001e80000100a00 */
[----:B------:R2:W-:Y:S01]  /*4a360*/  STL.64 [R1+0x348], R6 ;  /* 0x0003480601007387 */ /* 0x0005e20000100a00 */
[----:B0-----:R-:W-:Y:S02]  /*4a370*/  MOV R5, R26 ;  /* 0x0000001a00057202 */ /* 0x001fe40000000f00 */
[----:B------:R-:W-:Y:S02]  /*4a380*/  MOV R4, R27 ;  /* 0x0000001b00047202 */ /* 0x000fe40000000f00 */
[----:B------:R-:W3:Y:S04]  /*4a390*/  LDL.LU.64 R26, [R1+0x36e8] ;  /* 0x0036e800011a7983 */ /* 0x000ee80000300a00 */
[----:B------:R-:W3:Y:S01]  /*4a3a0*/  LDL.LU.64 R24, [R1+0x36e0] ;  /* 0x0036e00001187983 */ /* 0x000ee20000300a00 */
[----:B--2---:R-:W-:Y:S01]  /*4a3b0*/  MOV R7, R22 ;  /* 0x0000001600077202 */ /* 0x004fe20000000f00 */
[----:B------:R-:W-:Y:S01]  /*4a3c0*/  IMAD.MOV.U32 R6, RZ, RZ, R23 ;  /* 0x000000ffff067224 */ /* 0x000fe200078e0017 */
[----:B----4-:R-:W-:Y:S01]  /*4a3d0*/  MOV R19, R0 ;  /* 0x0000000000137202 */ /* 0x010fe20000000f00 */
[----:B------:R-:W-:Y:S01]  /*4a3e0*/  IMAD.MOV.U32 R18, RZ, RZ, R2 ;  /* 0x000000ffff127224 */ /* 0x000fe200078e0002 */
[----:B---3--:R-:W-:Y:S01]  /*4a3f0*/  HMMA.16816.F32 R24, R12, R22, R24 ;  /* 0x000000160c18723c */ /* 0x008fe20000001818 */
[----:B------:R-:W2:Y:S04]  /*4a400*/  LDL.LU.64 R22, [R1+0x36d8] ;  /* 0x0036d80001167983 */ /* 0x000ea80000300a00 */
[----:B------:R-:W2:-:S15]  /*4a410*/  LDL.LU.64 R20, [R1+0x36d0] ;  /* 0x0036d00001147983 */ /* 0x000e9e0000300a00 */
[----:B------:R-:W-:-:S03]  /*4a420*/  NOP ;  /* 0x0000000000007918 */ /* 0x000fc60000000000 */
[----:B------:R-:W-:Y:S01]  /*4a430*/  STL.64 [R1+0x330], R24 ;  /* 0x0003301801007387 */ /* 0x000fe20000100a00 */
[----:B------:R-:W-:Y:S02]  /*4a440*/  MOV R2, R26 ;  /* 0x0000001a00027202 */ /* 0x000fe40000000f00 */
[----:B------:R-:W-:Y:S02]  /*4a450*/  MOV R0, R27 ;  /* 0x0000001b00007202 */ /* 0x000fe40000000f00 */
[----:B------:R-:W2:Y:S04]  /*4a460*/  LDL.LU.64 R26, [R1+0x36c8] ;  /* 0x0036c800011a7983 */ /* 0x000ea80000300a00 */
[----:B------:R-:W-:Y:S04]  /*4a470*/  STL [R1+0x3524], R0 ;  /* 0x0035240001007387 */ /* 0x000fe80000100800 */
[----:B------:R0:W-:Y:S01]  /*4a480*/  STL [R1+0x3520], R2 ;  /* 0x0035200201007387 */ /* 0x0001e20000100800 */
[----:B--2---:R-:W-:Y:S06]  /*4a490*/  HMMA.16816.F32 R20, R12, R26, R20 ;  /* 0x0000001a0c14723c */ /* 0x004fec0000001814 */
[----:B0-----:R-:W-:-:S02]  /*4a4a0*/  MOV R2, R26 ;  /* 0x0000001a00027202 */ /* 0x001fc40000000f00 */
[----:B------:R-:W-:-:S15]  /*4a4b0*/  MOV R0, R27 ;  /* 0x0000001b00007202 */ /* 0x000fde0000000f00 */
[----:B------:R-:W-:Y:S04]  /*4a4c0*/  STL.64 [R1+0x410], R20 ;  /* 0x0004101401007387 */ /* 0x000fe80000100a00 */
[----:B------:R0:W-:Y:S04]  /*4a4d0*/  STL.64 [R1+0x418], R22 ;  /* 0x0004181601007387 */ /* 0x0001e80000100a00 */
[----:B0-----:R-:W2:Y:S04]  /*4a4e0*/  LDL.LU.64 R22, [R1+0x36c0] ;  /* 0x0036c00001167983 */ /* 0x001ea80000300a00 */
[----:B------:R-:W2:Y:S04]  /*4a4f0*/  LDL.LU.64 R20, [R1+0x36b8] ;  /* 0x0036b80001147983 */ /* 0x000ea80000300a00 */
[----:B------:R-:W2:Y:S01]  /*4a500*/  LDL.LU.64 R26, [R1+0x36b0] ;  /* 0x0036b000011a7983 */ /* 0x000ea20000300a00 */
[----:B------:R-:W-:-:S02]  /*4a510*/  MOV R10, R29 ;  /* 0x0000001d000a7202 */ /* 0x000fc40000000f00 */
[----:B------:R-:W-:Y:S01]  /*4a520*/  MOV R11, R28 ;  /* 0x0000001c000b7202 */ /* 0x000fe20000000f00 */
[----:B--2---:R-:W-:Y:S06]  /*4a530*/  HMMA.16816.F32 R20, R12, R26, R20 ;  /* 0x0000001a0c14723c */ /* 0x004fec0000001814 */
[----:B------:R-:W-:Y:S01]  /*4a540*/  IMAD.MOV.U32 R29, RZ, RZ, R26 ;  /* 0x000000ffff1d7224 */ /* 0x000fe200078e001a */
[----:B------:R-:W-:-:S15]  /*4a550*/  MOV R28, R27 ;  /* 0x0000001b001c7202 */ /* 0x000fde0000000f00 */
[----:B------:R-:W-:-:S01]  /*4a560*/  NOP ;  /* 0x0000000000007918 */ /* 0x000fc20000000000 */
[----:B------:R-:W-:Y:S04]  /*4a570*/  STL.64 [R1+0x400], R20 ;  /* 0x0004001401007387 */ /* 0x000fe80000100a00 */
[----:B------:R0:W-:Y:S04]  /*4a580*/  STL.64 [R1+0x408], R22 ;  /* 0x0004081601007387 */ /* 0x0001e80000100a00 */
[----:B0-----:R-:W2:Y:S04]  /*4a590*/  LDL.LU.64 R22, [R1+0x36a8] ;  /* 0x0036a80001167983 */ /* 0x001ea80000300a00 */
[----:B------:R-:W2:Y:S04]  /*4a5a0*/  LDL.LU.64 R20, [R1+0x36a0] ;  /* 0x0036a00001147983 */ /* 0x000ea80000300a00 */
[----:B------:R-:W2:Y:S04]  /*4a5b0*/  LDL.LU.64 R26, [R1+0x3698] ;  /* 0x00369800011a7983 */ /* 0x000ea80000300a00 */
[----:B------:R-:W3:Y:S01]  /*4a5c0*/  LDL.LU.64 R24, [R1+0x3690] ;  /* 0x0036900001187983 */ /* 0x000ee20000300a00 */
[----:B--2---:R-:W-:-:S15]  /*4a5d0*/  HMMA.16816.F32 R20, R12, R26, R20 ;  /* 0x0000001a0c14723c */ /* 0x004fde0000001814 */
[----:B------:R-:W-:-:S08]  /*4a5e0*/  NOP ;  /* 0x0000000000007918 */ /* 0x000fd00000000000 */
[----:B------:R-:W-:Y:S04]  /*4a5f0*/  STL.64 [R1+0x3f0], R20 ;  /* 0x0003f01401007387 */ /* 0x000fe80000100a00 */
[----:B------:R0:W-:Y:S04]  /*4a600*/  STL.64 [R1+0x3f8], R22 ;  /* 0x0003f81601007387 */ /* 0x0001e80000100a00 */
[----:B0-----:R-:W2:Y:S04]  /*4a610*/  LDL.LU.64 R22, [R1+0x3688] ;  /* 0x0036880001167983 */ /* 0x001ea80000300a00 */
[----:B------:R-:W4:Y:S04]  /*4a620*/  LDL.LU.64 R20, [R1+0x3680] ;  /* 0x0036800001147983 */ /* 0x000f280000300a00 */
[----:B------:R-:W-:Y:S04]  /*4a630*/  STL.64 [R1+0x3558], R26 ;  /* 0x0035581a01007387 */ /* 0x000fe80000100a00 */
[----:B---3--:R0:W-:Y:S04]  /*4a640*/  STL.64 [R1+0x3550], R24 ;  /* 0x0035501801007387 */ /* 0x0081e80000100a00 */
[----:B0-----:R-:W3:Y:S04]  /*4a650*/  LDL.LU R24, [R1+0x1b0] ;  /* 0x0001b00001187983 */ /* 0x001ee80000300800 */
[----:B------:R-:W3:Y:S04]  /*4a660*/  LDL.LU R25, [R1+0x1b4] ;  /* 0x0001b40001197983 */ /* 0x000ee80000300800 */
[----:B------:R-:W3:Y:S04]  /*4a670*/  LDL.LU R26, [R1+0x1b8] ;  /* 0x0001b800011a7983 */ /* 0x000ee80000300800 */
[----:B------:R-:W3:Y:S01]  /*4a680*/  LDL.LU R27, [R1+0x1bc] ;  /* 0x0001bc00011b7983 */ /* 0x000ee20000300800 */
[----:B--2---:R-:W-:-:S15]  /*4a690*/  HMMA.16816.F32 R8, R12, R22, R8 ;  /* 0x000000160c08723c */ /* 0x004fde0000001808 */
[----:B------:R-:W-:-:S08]  /*4a6a0*/  NOP ;  /* 0x0000000000007918 */ /* 0x000fd00000000000 */
[----:B------:R-:W-:Y:S04]  /*4a6b0*/  STL.64 [R1+0x3e0], R8 ;  /* 0x0003e00801007387 */ /* 0x000fe80000100a00 */
[----:B------:R0:W-:Y:S04]  /*4a6c0*/  STL.64 [R1+0x3e8], R10 ;  /* 0x0003e80a01007387 */ /* 0x0001e80000100a00 */
[----:B0-----:R-:W2:Y:S04]  /*4a6d0*/  LDL.LU.64 R10, [R1+0x3678] ;  /* 0x00367800010a7983 */ /* 0x001ea80000300a00 */
[----:B------:R-:W2:Y:S04]  /*4a6e0*/  LDL.LU.64 R8, [R1+0x3670] ;  /* 0x0036700001087983 */ /* 0x000ea80000300a00 */
[----:B------:R0:W-:Y:S04]  /*4a6f0*/  STL.64 [R1+0x3568], R22 ;  /* 0x0035681601007387 */ /* 0x0001e80000100a00 */
[----:B----4-:R-:W-:Y:S04]  /*4a700*/  STL.64 [R1+0x3560], R20 ;  /* 0x0035601401007387 */ /* 0x010fe80000100a00 */
[----:B0-----:R-:W2:Y:S02]  /*4a710*/  LDL.LU.64 R22, [R1+0x58] ;  /* 0x0000580001167983 */ /* 0x001ea40000300a00 */
[----:B--2---:R-:W-:-:S15]  /*4a720*/  HMMA.16816.F32 R8, R12, R22, R8 ;  /* 0x000000160c08723c */ /* 0x004fde0000001808 */
[----:B------:R-:W-:-:S08]  /*4a730*/  NOP ;  /* 0x0000000000007918 */ /* 0x000fd00000000000 */
[----:B------:R0:W-:Y:S04]  /*4a740*/  STL.64 [R1+0x3d0], R8 ;  /* 0x0003d00801007387 */ /* 0x0001e80000100a00 */
[----:B------:R-:W-:Y:S01]  /*4a750*/  STL.64 [R1+0x3d8], R10 ;  /* 0x0003d80a01007387 */ /* 0x000fe20000100a00 */
[----:B0-----:R-:W-:Y:S02]  /*4a760*/  MOV R9, R22 ;  /* 0x0000001600097202 */ /* 0x001fe40000000f00 */
[----:B------:R-:W-:-:S05]  /*4a770*/  MOV R8, R23 ;  /* 0x0000001700087202 */ /* 0x000fca0000000f00 */
[----:B------:R3:W-:Y:S02]  /*4a780*/  STL.64 [R1+0x3570], R8 ;  /* 0x0035700801007387 */ /* 0x0007e40000100a00 */
[----:B---3--:R-:W-:Y:S02]  /*4a790*/  HMMA.16816.F32 R8, R12, R18, R24 ;  /* 0x000000120c08723c */ /* 0x008fe40000001818 */
[----:B------:R-:W2:-:S15]  /*4a7a0*/  LDL.LU R24, [R1+0xf0] ;  /* 0x0000f00001187983 */ /* 0x000e9e0000300800 */
[----:B------:R-:W-:-:S06]  /*4a7b0*/  NOP ;  /* 0x0000000000007918 */ /* 0x000fcc0000000000 */
[----:B------:R-:W-:Y:S04]  /*4a7c0*/  STL.64 [R1+0x3c0], R8 ;  /* 0x0003c00801007387 */ /* 0x000fe80000100a00 */
[----:B------:R-:W-:Y:S04]  /*4a7d0*/  STL.64 [R1+0x3c8], R10 ;  /* 0x0003c80a01007387 */ /* 0x000fe80000100a00 */
[----:B------:R-:W2:Y:S04]  /*4a7e0*/  LDL.LU R25, [R1+0xf4] ;  /* 0x0000f40001197983 */ /* 0x000ea80000300800 */
[----:B------:R-:W3:Y:S04]  /*4a7f0*/  LDL.LU R26, [R1+0xf8] ;  /* 0x0000f800011a7983 */ /* 0x000ee80000300800 */
[----:B------:R-:W3:Y:S01]  /*4a800*/  LDL.LU R27, [R1+0xfc] ;  /* 0x0000fc00011b7983 */ /* 0x000ee20000300800 */
[----:B------:R-:W-:Y:S01]  /*4a810*/  MOV R22, R2 ;  /* 0x0000000200167202 */ /* 0x000fe20000000f00 */
[----:B------:R-:W-:-:S02]  /*4a820*/  IMAD.MOV.U32 R23, RZ, RZ, R0 ;  /* 0x000000ffff177224 */ /* 0x000fc400078e0000 */
[----:B---3--:R0:W-:Y:S04]  /*4a830*/  STL.64 [R1+0x3580], R26 ;  /* 0x0035801a01007387 */ /* 0x0081e80000100a00 */
[----:B--2---:R-:W-:Y:S04]  /*4a840*/  STL.64 [R1+0x3578], R24 ;  /* 0x0035781801007387 */ /* 0x004fe80000100a00 */
[----:B------:R1:W-:Y:S01]  /*4a850*/  STL.64 [R1+0x3588], R22 ;  /* 0x0035881601007387 */ /* 0x0003e20000100a00 */
[----:B0-----:R-:W-:Y:S02]  /*4a860*/  MOV R26, R7 ;  /* 0x00000007001a7202 */ /* 0x001fe40000000f00 */
[----:B------:R-:W-:-:S05]  /*4a870*/  MOV R27, R6 ;  /* 0x00000006001b7202 */ /* 0x000fca0000000f00 */
[----:B------:R0:W-:Y:S04]  /*4a880*/  STL.64 [R1+0x3590], R26 ;  /* 0x0035901a01007387 */ /* 0x0001e80000100a00 */
[----:B------:R-:W2:Y:S04]  /*4a890*/  LDL.LU R20, [R1+0x110] ;  /* 0x0001100001147983 */ /* 0x000ea80000300800 */
[----:B------:R-:W2:Y:S04]  /*4a8a0*/  LDL.LU R21, [R1+0x114] ;  /* 0x0001140001157983 */ /* 0x000ea80000300800 */
[----:B-1----:R-:W3:Y:S04]  /*4a8b0*/  LDL.LU R22, [R1+0x118] ;  /* 0x0001180001167983 */ /* 0x002ee80000300800 */
[----:B------:R-:W3:Y:S01]  /*4a8c0*/  LDL.LU R23, [R1+0x11c] ;  /* 0x00011c0001177983 */ /* 0x000ee20000300800 */
[----:B0-----:R-:W-:-:S02]  /*4a8d0*/  MOV R26, R5 ;  /* 0x00000005001a7202 */ /* 0x001fc40000000f00 */
[----:B------:R-:W-:Y:S01]  /*4a8e0*/  MOV R27, R4 ;  /* 0x00000004001b7202 */ /* 0x000fe20000000f00 */
[----:B---3--:R-:W-:Y:S04]  /*4a8f0*/  STL.64 [R1+0x35a0], R22 ;  /* 0x0035a01601007387 */ /* 0x008fe80000100a00 */
[----:B--2---:R-:W-:Y:S04]  /*4a900*/  STL.64 [R1+0x3598], R20 ;  /* 0x0035981401007387 */ /* 0x004fe80000100a00 */
[----:B------:R0:W-:Y:S04]  /*4a910*/  STL.64 [R1+0x35b8], R26 ;  /* 0x0035b81a01007387 */ /* 0x0001e80000100a00 */
[----:B------:R-:W2:Y:S04]  /*4a920*/  LDL.LU R24, [R1+0x130] ;  /* 0x0001300001187983 */ /* 0x000ea80000300800 */
[----:B------:R-:W2:Y:S04]  /*4a930*/  LDL.LU R25, [R1+0x134] ;  /* 0x0001340001197983 */ /* 0x000ea80000300800 */
[----:B0-----:R-:W3:Y:S04]  /*4a940*/  LDL.LU R26, [R1+0x138] ;  /* 0x00013800011a7983 */ /* 0x001ee80000300800 */
[----:B------:R-:W3:Y:S04]  /*4a950*/  LDL.LU R27, [R1+0x13c] ;  /* 0x00013c00011b7983 */ /* 0x000ee80000300800 */
[----:B---3--:R-:W-:Y:S04]  /*4a960*/  STL.64 [R1+0x35d0], R26 ;  /* 0x0035d01a01007387 */ /* 0x008fe80000100a00 */
[----:B--2---:R0:W-:Y:S04]  /*4a970*/  STL.64 [R1+0x35c8], R24 ;  /* 0x0035c81801007387 */ /* 0x0041e80000100a00 */
[----:B0-----:R-:W2:Y:S04]  /*4a980*/  LDL.LU R24, [R1+0x140] ;  /* 0x0001400001187983 */ /* 0x001ea80000300800 */
[----:B------:R-:W2:Y:S04]  /*4a990*/  LDL.LU R25, [R1+0x144] ;  /* 0x0001440001197983 */ /* 0x000ea80000300800 */
[----:B------:R-:W3:Y:S04]  /*4a9a0*/  LDL.LU R26, [R1+0x148] ;  /* 0x00014800011a7983 */ /* 0x000ee80000300800 */
[----:B------:R-:W3:Y:S04]  /*4a9b0*/  LDL.LU R27, [R1+0x14c] ;  /* 0x00014c00011b7983 */ /* 0x000ee80000300800 */
[----:B---3--:R0:W-:Y:S04]  /*4a9c0*/  STL.64 [R1+0x35e0], R26 ;  /* 0x0035e01a01007387 */ /* 0x0081e80000100a00 */
[----:B--2---:R-:W-:Y:S04]  /*4a9d0*/  STL.64 [R1+0x35d8], R24 ;  /* 0x0035d81801007387 */ /* 0x004fe80000100a00 */
[----:B0-----:R-:W2:Y:S04]  /*4a9e0*/  LDL R26, [R1+0x88] ;  /* 0x00008800011a7983 */ /* 0x001ea80000100800 */
[----:B------:R-:W2:Y:S04]  /*4a9f0*/  LDL R27, [R1+0x8c] ;  /* 0x00008c00011b7983 */ /* 0x000ea80000100800 */
[----:B--2---:R0:W-:Y:S04]  /*4aa00*/  STL.64 [R1+0x35f0], R26 ;  /* 0x0035f01a01007387 */ /* 0x0041e80000100a00 */
[----:B0-----:R-:W2:Y:S04]  /*4aa10*/  LDL.LU.64 R26, [R1+0x98] ;  /* 0x00009800011a7983 */ /* 0x001ea80000300a00 */
[----:B--2---:R0:W-:Y:S04]  /*4aa20*/  STL.64 [R1+0x3608], R26 ;  /* 0x0036081a01007387 */ /* 0x0041e80000100a00 */
[----:B0-----:R-:W2:Y:S04]  /*4aa30*/  LDL R26, [R1+0xa8] ;  /* 0x0000a800011a7983 */ /* 0x001ea80000100800 */
[----:B------:R-:W2:Y:S04]  /*4aa40*/  LDL R27, [R1+0xac] ;  /* 0x0000ac00011b7983 */ /* 0x000ea80000100800 */
[----:B--2---:R-:W-:Y:S04]  /*4aa50*/  STL.64 [R1+0x3620], R26 ;  /* 0x0036201a01007387 */ /* 0x004fe80000100a00 */
[----:B------:R-:W2:Y:S04]  /*4aa60*/  LDL.LU.64 R18, [R1+0x78] ;  /* 0x0000780001127983 */ /* 0x000ea80000300a00 */
[----:B--2---:R0:W-:Y:S04]  /*4aa70*/  STL.64 [R1+0x35e8], R18 ;  /* 0x0035e81201007387 */ /* 0x0041e80000100a00 */
[----:B------:R-:W2:Y:S04]  /*4aa80*/  LDL.LU R16, [R1+0x150] ;  /* 0x0001500001107983 */ /* 0x000ea80000300800 */
[----:B------:R-:W2:Y:S04]  /*4aa90*/  LDL.LU R17, [R1+0x154] ;  /* 0x0001540001117983 */ /* 0x000ea80000300800 */
[----:B0-----:R-:W3:Y:S04]  /*4aaa0*/  LDL.LU R18, [R1+0x158] ;  /* 0x0001580001127983 */ /* 0x001ee80000300800 */
[----:B------:R-:W3:Y:S04]  /*4aab0*/  LDL.LU R19, [R1+0x15c] ;  /* 0x00015c0001137983 */ /* 0x000ee80000300800 */
[----:B------:R-:W4:Y:S04]  /*4aac0*/  LDL.LU.64 R26, [R1+0xb8] ;  /* 0x0000b800011a7983 */ /* 0x000f280000300a00 */
[----:B----4-:R0:W-:Y:S04]  /*4aad0*/  STL.64 [R1+0x3638], R26 ;  /* 0x0036381a01007387 */ /* 0x0101e80000100a00 */
[----:B0-----:R-:W4:Y:S04]  /*4aae0*/  LDL R26, [R1+0xc8] ;  /* 0x0000c800011a7983 */ /* 0x001f280000100800 */
[----:B------:R-:W4:Y:S04]  /*4aaf0*/  LDL R27, [R1+0xcc] ;  /* 0x0000cc00011b7983 */ /* 0x000f280000100800 */
[----:B----4-:R-:W-:Y:S04]  /*4ab00*/  STL.64 [R1+0x3650], R26 ;  /* 0x0036501a01007387 */ /* 0x010fe80000100a00 */
[----:B---3--:R-:W-:Y:S04]  /*4ab10*/  STL.64 [R1+0x3600], R18 ;  /* 0x0036001201007387 */ /* 0x008fe80000100a00 */
[----:B--2---:R0:W-:Y:S04]  /*4ab20*/  STL.64 [R1+0x35f8], R16 ;  /* 0x0035f81001007387 */ /* 0x0041e80000100a00 */
[----:B0-----:R-:W2:Y:S04]  /*4ab30*/  LDL.LU R16, [R1+0x160] ;  /* 0x0001600001107983 */ /* 0x001ea80000300800 */
[----:B------:R-:W2:Y:S04]  /*4ab40*/  LDL.LU R17, [R1+0x164] ;  /* 0x0001640001117983 */ /* 0x000ea80000300800 */
[----:B------:R-:W3:Y:S04]  /*4ab50*/  LDL.LU R18, [R1+0x168] ;  /* 0x0001680001127983 */ /* 0x000ee80000300800 */
[----:B------:R-:W3:Y:S04]  /*4ab60*/  LDL.LU R19, [R1+0x16c] ;  /* 0x00016c0001137983 */ /* 0x000ee80000300800 */
[----:B------:R-:W4:Y:S04]  /*4ab70*/  LDL.LU.64 R26, [R1+0xd8] ;  /* 0x0000d800011a7983 */ /* 0x000f280000300a00 */
        /* <DEDUP_REMOVED lines=24> */
[----:B------:R-:W3:Y:S04]  /*4ad00*/  LDL.LU R20, [R1+0x120] ;  /* 0x0001200001147983 */ /* 0x000ee80000300800 */
[----:B------:R-:W3:Y:S04]  /*4ad10*/  LDL.LU R21, [R1+0x124] ;  /* 0x0001240001157983 */ /* 0x000ee80000300800 */
[----:B------:R-:W3:Y:S04]  /*4ad20*/  LDL.LU R22, [R1+0x128] ;  /* 0x0001280001167983 */ /* 0x000ee80000300800 */
[----:B------:R-:W3:Y:S04]  /*4ad30*/  LDL.LU R23, [R1+0x12c] ;  /* 0x00012c0001177983 */ /* 0x000ee80000300800 */
[----:B------:R-:W3:Y:S04]  /*4ad40*/  LDL.LU R8, [R1+0x100] ;  /* 0x0001000001087983 */ /* 0x000ee80000300800 */
[----:B------:R-:W3:Y:S04]  /*4ad50*/  LDL.LU R9, [R1+0x104] ;  /* 0x0001040001097983 */ /* 0x000ee80000300800 */
[----:B------:R-:W3:Y:S01]  /*4ad60*/  LDL.LU R10, [R1+0x108] ;  /* 0x00010800010a7983 */ /* 0x000ee20000300800 */
[----:B------:R-:W-:-:S03]  /*4ad70*/  IMAD.MOV.U32 R7, RZ, RZ, R3 ;  /* 0x000000ffff077224 */ /* 0x000fc600078e0003 */
[----:B------:R-:W3:Y:S04]  /*4ad80*/  LDL.LU R11, [R1+0x10c] ;  /* 0x00010c00010b7983 */ /* 0x000ee80000300800 */
[----:B------:R-:W3:Y:S04]  /*4ad90*/  LDL.LU R4, [R1+0xe0] ;  /* 0x0000e00001047983 */ /* 0x000ee80000300800 */
[----:B------:R-:W3:Y:S04]  /*4ada0*/  LDL.LU R5, [R1+0xe4] ;  /* 0x0000e40001057983 */ /* 0x000ee80000300800 */
[----:B------:R-:W3:Y:S04]  /*4adb0*/  LDL.LU R6, [R1+0xe8] ;  /* 0x0000e80001067983 */ /* 0x000ee80000300800 */
[----:B------:R-:W3:Y:S01]  /*4adc0*/  LDL.LU R3, [R1+0x3668] ;  /* 0x0036680001037983 */ /* 0x000ee20000300800 */
[----:B----4-:R-:W-:-:S02]  /*4add0*/  MOV R0, R26 ;  /* 0x0000001a00007202 */ /* 0x010fc40000000f00 */
[----:B------:R-:W-:Y:S01]  /*4ade0*/  MOV R2, R27 ;  /* 0x0000001b00027202 */ /* 0x000fe20000000f00 */
[----:B--2---:R-:W-:-:S15]  /*4adf0*/  HMMA.16816.F32 R16, R12, R26, R16 ;  /* 0x0000001a0c10723c */ /* 0x004fde0000001810 */
[----:B------:R-:W-:-:S08]  /*4ae00*/  NOP ;  /* 0x0000000000007918 */ /* 0x000fd00000000000 */
[----:B------:R-:W-:Y:S04]  /*4ae10*/  STL.64 [R1+0x3b0], R16 ;  /* 0x0003b01001007387 */ /* 0x000fe80000100a00 */
[----:B------:R0:W-:Y:S04]  /*4ae20*/  STL.64 [R1+0x3b8], R18 ;  /* 0x0003b81201007387 */ /* 0x0001e80000100a00 */
[----:B0-----:R-:W2:Y:S04]  /*4ae30*/  LDL.LU.64 R18, [R1+0x3660] ;  /* 0x0036600001127983 */ /* 0x001ea80000300a00 */
[----:B------:R-:W2:Y:S04]  /*4ae40*/  LDL.LU.64 R16, [R1+0x3658] ;  /* 0x0036580001107983 */ /* 0x000ea80000300a00 */
[----:B------:R-:W2:Y:S04]  /*4ae50*/  LDL.LU.64 R26, [R1+0x3650] ;  /* 0x00365000011a7983 */ /* 0x000ea80000300a00 */
[----:B------:R-:W-:Y:S04]  /*4ae60*/  STL [R1+0x352c], R2 ;  /* 0x00352c0201007387 */ /* 0x000fe80000100800 */
[----:B------:R-:W-:Y:S01]  /*4ae70*/  STL [R1+0x3528], R0 ;  /* 0x0035280001007387 */ /* 0x000fe20000100800 */
[----:B--2---:R-:W-:Y:S03]  /*4ae80*/  HMMA.16816.F32 R24, R12, R26, R16 ;  /* 0x0000001a0c18723c */ /* 0x004fe60000001810 */
[----:B------:R-:W2:Y:S04]  /*4ae90*/  LDL.LU.64 R18, [R1+0x3648] ;  /* 0x0036480001127983 */ /* 0x000ea80000300a00 */
[----:B------:R-:W2:-:S15]  /*4aea0*/  LDL.LU.64 R16, [R1+0x3640] ;  /* 0x0036400001107983 */ /* 0x000e9e0000300a00 */
[----:B------:R-:W-:-:S01]  /*4aeb0*/  NOP ;  /* 0x0000000000007918 */ /* 0x000fc20000000000 */
[----:B------:R-:W-:Y:S04]  /*4aec0*/  STL.64 [R1+0x3a0], R24 ;  /* 0x0003a01801007387 */ /* 0x000fe80000100a00 */
[----:B------:R0:W-:Y:S04]  /*4aed0*/  STL.64 [R1+0x3a8], R26 ;  /* 0x0003a81a01007387 */ /* 0x0001e80000100a00 */
[----:B0-----:R-:W2:Y:S02]  /*4aee0*/  LDL.LU.64 R26, [R1+0x3638] ;  /* 0x00363800011a7983 */ /* 0x001ea40000300a00 */
[----:B--2---:R-:W-:Y:S06]  /*4aef0*/  HMMA.16816.F32 R16, R12, R26, R16 ;  /* 0x0000001a0c10723c */ /* 0x004fec0000001810 */
[----:B------:R-:W-:-:S02]  /*4af00*/  MOV R2, R26 ;  /* 0x0000001a00027202 */ /* 0x000fc40000000f00 */
[----:B------:R-:W-:-:S15]  /*4af10*/  MOV R0, R27 ;  /* 0x0000001b00007202 */ /* 0x000fde0000000f00 */
        /* <DEDUP_REMOVED lines=26> */
[----:B------:R-:W2:-:S15]  /*4b0c0*/  LDL.LU.64 R18, [R1+0x35e8] ;  /* 0x0035e80001127983 */ /* 0x000e9e0000300a00 */
[----:B------:R-:W-:-:S05]  /*4b0d0*/  NOP ;  /* 0x0000000000007918 */ /* 0x000fca0000000000 */
[----:B------:R-:W-:Y:S04]  /*4b0e0*/  STL.64 [R1+0x450], R24 ;  /* 0x0004501801007387 */ /* 0x000fe80000100a00 */
[----:B------:R0:W-:Y:S04]  /*4b0f0*/  STL.64 [R1+0x458], R26 ;  /* 0x0004581a01007387 */ /* 0x0001e80000100a00 */
[----:B0-----:R-:W4:Y:S04]  /*4b100*/  LDL.LU.64 R26, [R1+0x35e0] ;  /* 0x0035e000011a7983 */ /* 0x001f280000300a00 */
[----:B------:R-:W4:Y:S01]  /*4b110*/  LDL.LU.64 R24, [R1+0x35d8] ;  /* 0x0035d80001187983 */ /* 0x000f220000300a00 */
[----:B--2---:R-:W-:-:S02]  /*4b120*/  MOV R2, R18 ;  /* 0x0000001200027202 */ /* 0x004fc40000000f00 */
[----:B------:R-:W-:Y:S01]  /*4b130*/  MOV R0, R19 ;  /* 0x0000001300007202 */ /* 0x000fe20000000f00 */
[----:B----4-:R-:W-:-:S15]  /*4b140*/  HMMA.16816.F32 R24, R12, R18, R24 ;  /* 0x000000120c18723c */ /* 0x010fde0000001818 */
[----:B------:R-:W-:-:S08]  /*4b150*/  NOP ;  /* 0x0000000000007918 */ /* 0x000fd00000000000 */
[----:B------:R-:W-:Y:S04]  /*4b160*/  STL.64 [R1+0x440], R24 ;  /* 0x0004401801007387 */ /* 0x000fe80000100a00 */
[----:B------:R0:W-:Y:S04]  /*4b170*/  STL.64 [R1+0x448], R26 ;  /* 0x0004481a01007387 */ /* 0x0001e80000100a00 */
[----:B0-----:R-:W2:Y:S04]  /*4b180*/  LDL.LU.64 R26, [R1+0x35d0] ;  /* 0x0035d000011a7983 */ /* 0x001ea80000300a00 */
[----:B------:R-:W2:Y:S04]  /*4b190*/  LDL.LU.64 R24, [R1+0x35c8] ;  /* 0x0035c80001187983 */ /* 0x000ea80000300a00 */
[----:B------:R-:W2:Y:S02]  /*4b1a0*/  LDL.LU.64 R18, [R1+0x35c0] ;  /* 0x0035c00001127983 */ /* 0x000ea40000300a00 */
[----:B--2---:R-:W-:Y:S02]  /*4b1b0*/  HMMA.16816.F32 R12, R12, R18, R24 ;  /* 0x000000120c0c723c */ /* 0x004fe40000001818 */
[----:B------:R-:W3:Y:S04]  /*4b1c0*/  LDL.LU.64 R26, [R1+0x35b8] ;  /* 0x0035b800011a7983 */ /* 0x000ee80000300a00 */
[----:B------:R-:W3:Y:S04]  /*4b1d0*/  LDL.LU.64 R18, [R1+0x35b0] ;  /* 0x0035b00001127983 */ /* 0x000ee80000300a00 */
[----:B------:R-:W3:-:S13]  /*4b1e0*/  LDL.LU.64 R16, [R1+0x35a8] ;  /* 0x0035a80001107983 */ /* 0x000eda0000300a00 */
[----:B------:R-:W-:Y:S04]  /*4b1f0*/  STL.64 [R1+0x360], R12 ;  /* 0x0003600c01007387 */ /* 0x000fe80000100a00 */
[----:B------:R-:W-:Y:S01]  /*4b200*/  STL.64 [R1+0x368], R14 ;  /* 0x0003680e01007387 */ /* 0x000fe20000100a00 */
[----:B---3--:R-:W-:Y:S03]  /*4b210*/  HMMA.16816.F32 R24, R16, R26, R20 ;  /* 0x0000001a1018723c */ /* 0x008fe60000001814 */
[----:B------:R-:W2:Y:S04]  /*4b220*/  LDL.LU.64 R22, [R1+0x35a0] ;  /* 0x0035a00001167983 */ /* 0x000ea80000300a00 */
[----:B------:R-:W2:-:S15]  /*4b230*/  LDL.LU.64 R20, [R1+0x3598] ;  /* 0x0035980001147983 */ /* 0x000e9e0000300a00 */
[----:B------:R-:W-:-:S01]  /*4b240*/  NOP ;  /* 0x0000000000007918 */ /* 0x000fc20000000000 */
        /* <DEDUP_REMOVED lines=8> */
[----:B0-----:R-:W3:Y:S04]  /*4b2d0*/  LDL.LU.64 R26, [R1+0x3580] ;  /* 0x00358000011a7983 */ /* 0x001ee80000300a00 */
[----:B------:R-:W3:Y:S01]  /*4b2e0*/  LDL.LU.64 R24, [R1+0x3578] ;  /* 0x0035780001187983 */ /* 0x000ee20000300a00 */
[----:B------:R-:W-:Y:S01]  /*4b2f0*/  MOV R14, R29 ;  /* 0x0000001d000e7202 */ /* 0x000fe20000000f00 */
[----:B------:R-:W-:Y:S01]  /*4b300*/  IMAD.MOV.U32 R15, RZ, RZ, R28 ;  /* 0x000000ffff0f7224 */ /* 0x000fe200078e001c */
[----:B--2---:R-:W-:Y:S01]  /*4b310*/  HMMA.16816.F32 R20, R16, R22, R8 ;  /* 0x000000161014723c */ /* 0x004fe20000001808 */
[----:B------:R-:W2:-:S15]  /*4b320*/  LDL.LU.64 R8, [R1+0x3570] ;  /* 0x0035700001087983 */ /* 0x000e9e0000300a00 */
[----:B------:R-:W-:-:S07]  /*4b330*/  NOP ;  /* 0x0000000000007918 */ /* 0x000fce0000000000 */
[----:B------:R-:W-:Y:S04]  /*4b340*/  STL.64 [R1+0x300], R20 ;  /* 0x0003001401007387 */ /* 0x000fe80000100a00 */
[----:B------:R0:W-:Y:S04]  /*4b350*/  STL.64 [R1+0x308], R22 ;  /* 0x0003081601007387 */ /* 0x0001e80000100a00 */
[----:B0-----:R-:W4:Y:S01]  /*4b360*/  LDL.LU.64 R22, [R1+0x3568] ;  /* 0x0035680001167983 */ /* 0x001f220000300a00 */
[----:B---3--:R-:W-:Y:S03]  /*4b370*/  HMMA.16816.F32 R12, R16, R14, R24 ;  /* 0x0000000e100c723c */ /* 0x008fe60000001818 */
[----:B------:R-:W3:Y:S04]  /*4b380*/  LDL.LU.64 R20, [R1+0x3560] ;  /* 0x0035600001147983 */ /* 0x000ee80000300a00 */
[----:B------:R-:W2:Y:S04]  /*4b390*/  LDL.LU.64 R26, [R1+0x3558] ;  /* 0x00355800011a7983 */ /* 0x000ea80000300a00 */
[----:B------:R-:W3:-:S13]  /*4b3a0*/  LDL.LU.64 R24, [R1+0x3550] ;  /* 0x0035500001187983 */ /* 0x000eda0000300a00 */
[----:B------:R-:W-:Y:S02]  /*4b3b0*/  MOV R28, R15 ;  /* 0x0000000f001c7202 */ /* 0x000fe40000000f00 */
[----:B------:R-:W-:Y:S01]  /*4b3c0*/  MOV R29, R14 ;  /* 0x0000000e001d7202 */ /* 0x000fe20000000f00 */
[----:B------:R0:W-:Y:S04]  /*4b3d0*/  STL.64 [R1+0x2f0], R12 ;  /* 0x0002f00c01007387 */ /* 0x0001e80000100a00 */
[----:B------:R-:W-:Y:S04]  /*4b3e0*/  STL [R1+0x3374], R28 ;  /* 0x0033741c01007387 */ /* 0x000fe80000100800 */
[----:B------:R-:W-:Y:S01]  /*4b3f0*/  STL [R1+0x3370], R29 ;  /* 0x0033701d01007387 */ /* 0x000fe20000100800 */
[----:B--2---:R-:W-:-:S15]  /*4b400*/  HMMA.16816.F32 R4, R16, R26, R4 ;  /* 0x0000001a1004723c */ /* 0x004fde0000001804 */
[----:B------:R-:W-:-:S08]  /*4b410*/  NOP ;  /* 0x0000000000007918 */ /* 0x000fd00000000000 */
[----:B------:R1:W-:Y:S01]  /*4b420*/  STL [R1+0x2e0], R4 ;  /* 0x0002e00401007387 */ /* 0x0003e20000100800 */
[----:B0-----:R-:W-:Y:S01]  /*4b430*/  MOV R13, R6 ;  /* 0x00000006000d7202 */ /* 0x001fe20000000f00 */
[----:B------:R-:W-:Y:S01]  /*4b440*/  IMAD.MOV.U32 R12, RZ, RZ, R7 ;  /* 0x000000ffff0c7224 */ /* 0x000fe200078e0007 */
[----:B------:R-:W-:Y:S01]  /*4b450*/  MOV R14, R5 ;  /* 0x00000005000e7202 */ /* 0x000fe20000000f00 */
[----:B------:R-:W4:Y:S04]  /*4b460*/  LDL.LU.64 R6, [R1+0x3548] ;  /* 0x0035480001067983 */ /* 0x000f280000300a00 */
[----:B-1----:R-:W4:Y:S04]  /*4b470*/  LDL.LU.64 R4, [R1+0x3540] ;  /* 0x0035400001047983 */ /* 0x002f280000300a00 */
[----:B------:R-:W-:Y:S04]  /*4b480*/  STL [R1+0x337c], R13 ;  /* 0x00337c0d01007387 */ /* 0x000fe80000100800 */
[----:B------:R-:W-:Y:S01]  /*4b490*/  STL [R1+0x3378], R14 ;  /* 0x0033780e01007387 */ /* 0x000fe20000100800 */
[----:B----4-:R-:W-:-:S15]  /*4b4a0*/  HMMA.16816.F32 R4, R16, R22, R4 ;  /* 0x000000161004723c */ /* 0x010fde0000001804 */
[----:B------:R-:W-:-:S08]  /*4b4b0*/  NOP ;  /* 0x0000000000007918 */ /* 0x000fd00000000000 */
[----:B------:R-:W-:Y:S04]  /*4b4c0*/  STL.64 [R1+0x2d0], R4 ;  /* 0x0002d00401007387 */ /* 0x000fe80000100a00 */
[----:B------:R0:W-:Y:S04]  /*4b4d0*/  STL.64 [R1+0x2d8], R6 ;  /* 0x0002d80601007387 */ /* 0x0001e80000100a00 */
[----:B0-----:R-:W2:Y:S01]  /*4b4e0*/  LDL.LU R7, [R1+0x460] ;  /* 0x0004600001077983 */ /* 0x001ea20000300800 */
[----:B------:R-:W-:Y:S02]  /*4b4f0*/  MOV R26, R9 ;  /* 0x00000009001a7202 */ /* 0x000fe40000000f00 */
[----:B------:R-:W-:-:S02]  /*4b500*/  MOV R27, R8 ;  /* 0x00000008001b7202 */ /* 0x000fc40000000f00 */
[----:B---3--:R-:W-:Y:S02]  /*4b510*/  MOV R22, R25 ;  /* 0x0000001900167202 */ /* 0x008fe40000000f00 */
[----:B------:R-:W-:Y:S01]  /*4b520*/  MOV R23, R24 ;  /* 0x0000001800177202 */ /* 0x000fe20000000f00 */
[----:B--2---:R-:W0:Y:S04]  /*4b530*/  LDSM.16.M88.4 R8, [R7+UR6+0x28080] ;  /* 0x028080060708783b */ /* 0x004e280008000200 */
[----:B------:R-:W-:Y:S04]  /*4b540*/  STL [R1+0x3500], R7 ;  /* 0x0035000701007387 */ /* 0x000fe80000100800 */
[----:B------:R-:W1:Y:S04]  /*4b550*/  LDSM.16.M88.4 R4, [R3+UR6+0x80] ;  /* 0x000080060304783b */ /* 0x000e680008000200 */
[----:B0-----:R-:W-:Y:S04]  /*4b560*/  STL.64 [R1+0x3448], R10 ;  /* 0x0034480a01007387 */ /* 0x001fe80000100a00 */
[----:B------:R-:W-:Y:S04]  /*4b570*/  STL.64 [R1+0x3440], R8 ;  /* 0x0034400801007387 */ /* 0x000fe80000100a00 */
[----:B------:R-:W0:Y:S04]  /*4b580*/  LDSM.16.M88.4 R8, [R3+UR6+0x2080] ;  /* 0x002080060308783b */ /* 0x000e280008000200 */
[----:B-1----:R-:W-:Y:S04]  /*4b590*/  STL.64 [R1+0x130], R4 ;  /* 0x0001300401007387 */ /* 0x002fe80000100a00 */
[----:B------:R1:W-:Y:S02]  /*4b5a0*/  STL.64 [R1+0x138], R6 ;  /* 0x0001380601007387 */ /* 0x0003e40000100a00 */
[----:B-1----:R-:W-:Y:S06]  /*4b5b0*/  HMMA.16816.F32 R4, R16, R26, R20 ;  /* 0x0000001a1004723c */ /* 0x002fec0000001814 */
[----:B------:R-:W-:Y:S04]  /*4b5c0*/  STL.64 [R1+0x3518], R18 ;  /* 0x0035181201007387 */ /* 0x000fe80000100a00 */
[----:B------:R-:W-:Y:S04]  /*4b5d0*/  LDSM.16.M88.4 R24, [R3+UR6+0x6080] ;  /* 0x006080060318783b */ /* 0x000fe80008000200 */
[----:B------:R-:W-:Y:S04]  /*4b5e0*/  LDSM.16.M88.4 R20, [R3+UR6+0x8080] ;  /* 0x008080060314783b */ /* 0x000fe80008000200 */
[----:B0-----:R-:W-:Y:S04]  /*4b5f0*/  STL.64 [R1+0x120], R8 ;  /* 0x0001200801007387 */ /* 0x001fe80000100a00 */
[----:B------:R-:W-:Y:S04]  /*4b600*/  STL.64 [R1+0x128], R10 ;  /* 0x0001280a01007387 */ /* 0x000fe80000100a00 */
[----:B------:R-:W-:Y:S04]  /*4b610*/  STL.64 [R1+0x3510], R16 ;  /* 0x0035101001007387 */ /* 0x000fe80000100a00 */
[----:B------:R-:W-:Y:S04]  /*4b620*/  STL.64 [R1+0x1b0], R4 ;  /* 0x0001b00401007387 */ /* 0x000fe80000100a00 */
[----:B------:R-:W-:Y:S04]  /*4b630*/  STL.64 [R1+0x1b8], R6 ;  /* 0x0001b80601007387 */ /* 0x000fe80000100a00 */
[----:B------:R-:W2:Y:S04]  /*4b640*/  LDL.LU R15, [R1+0x4a4] ;  /* 0x0004a400010f7983 */ /* 0x000ea80000300800 */
[----:B------:R-:W0:Y:S04]  /*4b650*/  LDSM.16.M88.4 R4, [R3+UR6+0x4080] ;  /* 0x004080060304783b */ /* 0x000e280008000200 */
[----:B------:R-:W1:Y:S04]  /*4b660*/  LDSM.16.M88.4 R8, [R3+UR6+0xa080] ;  /* 0x00a080060308783b */ /* 0x000e680008000200 */
[----:B------:R-:W-:Y:S04]  /*4b670*/  LDSM.16.M88.4 R16, [R3+UR6+0x10080] ;  /* 0x010080060310783b */ /* 0x000fe80008000200 */
[----:B--2---:R-:W-:Y:S04]  /*4b680*/  STL [R1+0x3454], R15 ;  /* 0x0034540f01007387 */ /* 0x004fe80000100800 */
[----:B------:R-:W-:Y:S04]  /*4b690*/  STL [R1+0x3450], R12 ;  /* 0x0034500c01007387 */ /* 0x000fe80000100800 */
[----:B0-----:R-:W-:Y:S04]  /*4b6a0*/  STL.64 [R1+0x110], R4 ;  /* 0x0001100401007387 */ /* 0x001fe80000100a00 */
[----:B------:R-:W-:Y:S04]  /*4b6b0*/  STL.64 [R1+0x118], R6 ;  /* 0x0001180601007387 */ /* 0x000fe80000100a00 */
[----:B------:R-:W0:Y:S04]  /*4b6c0*/  LDSM.16.M88.4 R4, [R3+UR6+0xc080] ;  /* 0x00c080060304783b */ /* 0x000e280008000200 */
[----:B------:R-:W-:Y:S04]  /*4b6d0*/  STL.64 [R1+0x108], R26 ;  /* 0x0001081a01007387 */ /* 0x000fe80000100a00 */
[----:B-1----:R-:W-:Y:S04]  /*4b6e0*/  STL.64 [R1+0xe0], R8 ;  /* 0x0000e00801007387 */ /* 0x002fe80000100a00 */
[----:B------:R1:W-:Y:S04]  /*4b6f0*/  STL.64 [R1+0xe8], R10 ;  /* 0x0000e80a01007387 */ /* 0x0003e80000100a00 */
[----:B------:R-:W-:Y:S04]  /*4b700*/  STL.64 [R1+0x3430], R24 ;  /* 0x0034301801007387 */ /* 0x000fe80000100a00 */
[----:B0-----:R-:W-:Y:S04]  /*4b710*/  STL.64 [R1+0x140], R4 ;  /* 0x0001400401007387 */ /* 0x001fe80000100a00 */
[----:B------:R-:W-:Y:S04]  /*4b720*/  STL.64 [R1+0x148], R6 ;  /* 0x0001480601007387 */ /* 0x000fe80000100a00 */
[----:B------:R-:W0:Y:S04]  /*4b730*/  LDSM.16.M88.4 R4, [R3+UR6+0xe080] ;  /* 0x00e080060304783b */ /* 0x000e280008000200 */
[----:B-1----:R-:W2:Y:S04]  /*4b740*/  LDL.LU R10, [R1+0x68] ;  /* 0x00006800010a7983 */ /* 0x002ea80000300800 */
[----:B0-----:R-:W-:Y:S04]  /*4b750*/  STL.64 [R1+0x1e0], R4 ;  /* 0x0001e00401007387 */ /* 0x001fe80000100a00 */
[----:B------:R-:W-:Y:S04]  /*4b760*/  STL.64 [R1+0x1e8], R6 ;  /* 0x0001e80601007387 */ /* 0x000fe80000100a00 */
[----:B------:R-:W2:Y:S04]  /*4b770*/  LDL.LU R11, [R1+0x6c] ;  /* 0x00006c00010b7983 */ /* 0x000ea80000300800 */
[----:B--2---:R0:W-:Y:S04]  /*4b780*/  STL.64 [R1+0x3458], R10 ;  /* 0x0034580a01007387 */ /* 0x0041e80000100a00 */
[----:B------:R-:W2:Y:S04]  /*4b790*/  LDL.LU R12, [R1+0x350] ;  /* 0x00035000010c7983 */ /* 0x000ea80000300800 */
[----:B------:R-:W2:Y:S04]  /*4b7a0*/  LDL.LU R13, [R1+0x354] ;  /* 0x00035400010d7983 */ /* 0x000ea80000300800 */
[----:B------:R-:W3:Y:S04]  /*4b7b0*/  LDL.LU R14, [R1+0x358] ;  /* 0x00035800010e7983 */ /* 0x000ee80000300800 */
[----:B------:R-:W3:Y:S01]  /*4b7c0*/  LDL.LU R15, [R1+0x35c] ;  /* 0x00035c00010f7983 */ /* 0x000ee20000300800 */
[----:B0-----:R-:W-:Y:S01]  /*4b7d0*/  IMAD.MOV.U32 R10, RZ, RZ, R2 ;  /* 0x000000ffff0a7224 */ /* 0x001fe200078e0002 */
[----:B------:R-:W-:-:S02]  /*4b7e0*/  MOV R11, R0 ;  /* 0x00000000000b7202 */ /* 0x000fc40000000f00 */
[----:B---3--:R-:W-:Y:S04]  /*4b7f0*/  STL.64 [R1+0x3468], R14 ;  /* 0x0034680e01007387 */ /* 0x008fe80000100a00 */
[----:B--2---:R0:W-:Y:S04]  /*4b800*/  STL.64 [R1+0x3460], R12 ;  /* 0x0034600c01007387 */ /* 0x0041e80000100a00 */
[----:B------:R-:W2:Y:S04]  /*4b810*/  LDL.LU R2, [R1+0x353c] ;  /* 0x00353c0001027983 */ /* 0x000ea80000300800 */
[----:B------:R-:W3:Y:S04]  /*4b820*/  LDL.LU R0, [R1+0x3538] ;  /* 0x0035380001007983 */ /* 0x000ee80000300800 */
[----:B------:R1:W-:Y:S04]  /*4b830*/  STL.64 [R1+0x3470], R10 ;  /* 0x0034700a01007387 */ /* 0x0003e80000100a00 */
[----:B0-----:R-:W4:Y:S04]  /*4b840*/  LDL.LU R12, [R1+0x420] ;  /* 0x00042000010c7983 */ /* 0x001f280000300800 */
[----:B------:R-:W4:Y:S04]  /*4b850*/  LDL.LU R13, [R1+0x424] ;  /* 0x00042400010d7983 */ /* 0x000f280000300800 */
[----:B------:R-:W2:Y:S04]  /*4b860*/  LDL.LU R14, [R1+0x428] ;  /* 0x00042800010e7983 */ /* 0x000ea80000300800 */
[----:B------:R-:W2:Y:S04]  /*4b870*/  LDL.LU R15, [R1+0x42c] ;  /* 0x00042c00010f7983 */ /* 0x000ea80000300800 */
[----:B--2---:R-:W-:Y:S04]  /*4b880*/  STL.64 [R1+0x3480], R14 ;  /* 0x0034800e01007387 */ /* 0x004fe80000100a00 */
[----:B----4-:R-:W-:Y:S04]  /*4b890*/  STL.64 [R1+0x3478], R12 ;  /* 0x0034780c01007387 */ /* 0x010fe80000100a00 */
[----:B-1----:R-:W2:Y:S04]  /*4b8a0*/  LDL.LU R10, [R1+0x88] ;  /* 0x00008800010a7983 */ /* 0x002ea80000300800 */
[----:B------:R-:W2:Y:S04]  /*4b8b0*/  LDL.LU R11, [R1+0x8c] ;  /* 0x00008c00010b7983 */ /* 0x000ea80000300800 */
[----:B--2---:R3:W-:Y:S02]  /*4b8c0*/  STL.64 [R1+0x3488], R10 ;  /* 0x0034880a01007387 */ /* 0x0047e40000100a00 */
[----:B---3--:R-:W-:-:S02]  /*4b8d0*/  MOV R10, R0 ;  /* 0x00000000000a7202 */ /* 0x008fc40000000f00 */
[----:B------:R-:W-:Y:S01]  /*4b8e0*/  MOV R11, R2 ;  /* 0x00000002000b7202 */ /* 0x000fe20000000f00 */
[----:B------:R-:W2:Y:S04]  /*4b8f0*/  LDL.LU R0, [R1+0x3534] ;  /* 0x0035340001007983 */ /* 0x000ea80000300800 */
[----:B------:R-:W3:Y:S04]  /*4b900*/  LDL.LU R2, [R1+0x3530] ;  /* 0x0035300001027983 */ /* 0x000ee80000300800 */
[----:B------:R0:W-:Y:S04]  /*4b910*/  STL.64 [R1+0x34a0], R10 ;  /* 0x0034a00a01007387 */ /* 0x0001e80000100a00 */
[----:B------:R-:W4:Y:S04]  /*4b920*/  LDL.LU R12, [R1+0x430] ;  /* 0x00043000010c7983 */ /* 0x000f280000300800 */
[----:B------:R-:W4:Y:S04]  /*4b930*/  LDL.LU R13, [R1+0x434] ;  /* 0x00043400010d7983 */ /* 0x000f280000300800 */
[----:B------:R-:W2:Y:S04]  /*4b940*/  LDL.LU R14, [R1+0x438] ;  /* 0x00043800010e7983 */ /* 0x000ea80000300800 */
[----:B------:R-:W2:Y:S04]  /*4b950*/  LDL.LU R15, [R1+0x43c] ;  /* 0x00043c00010f7983 */ /* 0x000ea80000300800 */
[----:B0-----:R-:W3:Y:S04]  /*4b960*/  LDL.LU R10, [R1+0xa8] ;  /* 0x0000a800010a7983 */ /* 0x001ee80000300800 */
[----:B------:R-:W3:Y:S04]  /*4b970*/  LDL.LU R11, [R1+0xac] ;  /* 0x0000ac00010b7983 */ /* 0x000ee80000300800 */
[----:B---3--:R-:W-:Y:S04]  /*4b980*/  STL.64 [R1+0x34b8], R10 ;  /* 0x0034b80a01007387 */ /* 0x008fe80000100a00 */
[----:B--2---:R-:W-:Y:S04]  /*4b990*/  STL.64 [R1+0x3498], R14 ;  /* 0x0034980e01007387 */ /* 0x004fe80000100a00 */
[----:B----4-:R0:W-:Y:S04]  /*4b9a0*/  STL.64 [R1+0x3490], R12 ;  /* 0x0034900c01007387 */ /* 0x0101e80000100a00 */
[----:B0-----:R-:W2:Y:S04]  /*4b9b0*/  LDL.LU R12, [R1+0x270] ;  /* 0x00027000010c7983 */ /* 0x001ea80000300800 */
[----:B------:R-:W2:Y:S04]  /*4b9c0*/  LDL.LU R13, [R1+0x274] ;  /* 0x00027400010d7983 */ /* 0x000ea80000300800 */
[----:B------:R-:W3:Y:S04]  /*4b9d0*/  LDL.LU R14, [R1+0x278] ;  /* 0x00027800010e7983 */ /* 0x000ee80000300800 */
[----:B------:R-:W3:Y:S01]  /*4b9e0*/  LDL.LU R15, [R1+0x27c] ;  /* 0x00027c00010f7983 */ /* 0x000ee20000300800 */
[----:B------:R-:W-:Y:S01]  /*4b9f0*/  MOV R10, R2 ;  /* 0x00000002000a7202 */ /* 0x000fe20000000f00 */
[----:B------:R-:W-:-:S02]  /*4ba00*/  IMAD.MOV.U32 R11, RZ, RZ, R0 ;  /* 0x000000ffff0b7224 */ /* 0x000fc400078e0000 */
[----:B------:R-:W4:Y:S04]  /*4ba10*/  LDL.LU R2, [R1+0x352c] ;  /* 0x00352c0001027983 */ /* 0x000f280000300800 */
[----:B------:R-:W4:Y:S04]  /*4ba20*/  LDL.LU R0, [R1+0x3528] ;  /* 0x0035280001007983 */ /* 0x000f280000300800 */
        /* <DEDUP_REMOVED lines=10> */
[----:B------:R-:W2:Y:S04]  /*4bad0*/  LDL.LU R7, [R1+0x4c] ;  /* 0x00004c0001077983 */ /* 0x000ea80000300800 */
[----:B----4-:R-:W-:Y:S04]  /*4bae0*/  STL.64 [R1+0x34e8], R10 ;  /* 0x0034e80a01007387 */ /* 0x010fe80000100a00 */
[----:B---3--:R-:W-:Y:S04]  /*4baf0*/  STL.64 [R1+0x34c8], R14 ;  /* 0x0034c80e01007387 */ /* 0x008fe80000100a00 */
[----:B--2---:R0:W-:Y:S04]  /*4bb00*/  STL.64 [R1+0x34c0], R12 ;  /* 0x0034c00c01007387 */ /* 0x0041e80000100a00 */
[----:B0-----:R-:W2:Y:S04]  /*4bb10*/  LDL.LU R12, [R1+0x290] ;  /* 0x00029000010c7983 */ /* 0x001ea80000300800 */
[----:B------:R-:W2:Y:S04]  /*4bb20*/  LDL.LU R13, [R1+0x294] ;  /* 0x00029400010d7983 */ /* 0x000ea80000300800 */
[----:B------:R-:W3:Y:S04]  /*4bb30*/  LDL.LU R14, [R1+0x298] ;  /* 0x00029800010e7983 */ /* 0x000ee80000300800 */
[----:B------:R-:W3:Y:S01]  /*4bb40*/  LDL.LU R15, [R1+0x29c] ;  /* 0x00029c00010f7983 */ /* 0x000ee20000300800 */
[----:B------:R-:W-:-:S02]  /*4bb50*/  MOV R10, R0 ;  /* 0x00000000000a7202 */ /* 0x000fc40000000f00 */
[----:B------:R-:W-:Y:S01]  /*4bb60*/  MOV R11, R2 ;  /* 0x00000002000b7202 */ /* 0x000fe20000000f00 */
[----:B------:R-:W4:Y:S04]  /*4bb70*/  LDL.LU R0, [R1+0x3524] ;  /* 0x0035240001007983 */ /* 0x000f280000300800 */
[----:B------:R-:W4:Y:S04]  /*4bb80*/  LDL.LU R2, [R1+0x3520] ;  /* 0x0035200001027983 */ /* 0x000f280000300800 */
[----:B------:R0:W-:Y:S04]  /*4bb90*/  STL.64 [R1+0x3508], R10 ;  /* 0x0035080a01007387 */ /* 0x0001e80000100a00 */
[----:B------:R-:W4:Y:S04]  /*4bba0*/  LDL.LU R8, [R1+0x2c0] ;  /* 0x0002c00001087983 */ /* 0x000f280000300800 */
[----:B------:R-:W4:Y:S04]  /*4bbb0*/  LDL.LU R9, [R1+0x2c4] ;  /* 0x0002c40001097983 */ /* 0x000f280000300800 */
[----:B0-----:R-:W4:Y:S04]  /*4bbc0*/  LDL.LU R10, [R1+0x2c8] ;  /* 0x0002c800010a7983 */ /* 0x001f280000300800 */
[----:B------:R-:W4:Y:S04]  /*4bbd0*/  LDL.LU R11, [R1+0x2cc] ;  /* 0x0002cc00010b7983 */ /* 0x000f280000300800 */
        /* <DEDUP_REMOVED lines=16> */
[----:B------:R-:W-:Y:S04]  /*4bce0*/  STL.64 [R1+0xf8], R22 ;  /* 0x0000f81601007387 */ /* 0x000fe80000100a00 */
[----:B------:R0:W-:Y:S04]  /*4bcf0*/  STL.64 [R1+0x3438], R20 ;  /* 0x0034381401007387 */ /* 0x0001e80000100a00 */
[----:B0-----:R-:W3:Y:S04]  /*4bd00*/  LDL.LU.64 R20, [R1+0x130] ;  /* 0x0001300001147983 */ /* 0x001ee80000300a00 */
        /* <DEDUP_REMOVED lines=14> */
[----:B0-----:R-:W4:Y:S04]  /*4bdf0*/  LDL.LU.64 R18, [R1+0x3518] ;  /* 0x0035180001127983 */ /* 0x001f280000300a00 */
[----:B------:R-:W4:Y:S02]  /*4be00*/  LDL.LU.64 R16, [R1+0x3510] ;  /* 0x0035100001107983 */ /* 0x000f240000300a00 */
[----:B----4-:R-:W-:Y:S02]  /*4be10*/  HMMA.16816.F32 R4, R16, R6, R8 ;  /* 0x000000061004723c */ /* 0x010fe40000001808 */
[----:B------:R-:W2:-:S15]  /*4be20*/  LDL.LU.64 R10, [R1+0x3508] ;  /* 0x00350800010a7983 */ /* 0x000e9e0000300a00 */
[----:B------:R-:W-:-:S06]  /*4be30*/  NOP ;  /* 0x0000000000007918 */ /* 0x000fcc0000000000 */
        /* <DEDUP_REMOVED lines=9> */
[----:B0-----:R-:W-:Y:S01]  /*4bed0*/  STL.64 [R1+0x1f0], R4 ;  /* 0x0001f00401007387 */ /* 0x001fe20000100a00 */
[----:B------:R-:W-:-:S03]  /*4bee0*/  MOV R29, R7 ;  /* 0x00000007001d7202 */ /* 0x000fc60000000f00 */
[----:B------:R0:W-:Y:S04]  /*4bef0*/  STL.64 [R1+0x1f8], R6 ;  /* 0x0001f80601007387 */ /* 0x0001e80000100a00 */
[----:B0-----:R-:W4:Y:S01]  /*4bf00*/  LDL.LU R7, [R1+0x3500] ;  /* 0x0035000001077983 */ /* 0x001f220000300800 */
[----:B------:R-:W-:Y:S01]  /*4bf10*/  MOV R28, R6 ;  /* 0x00000006001c7202 */ /* 0x000fe20000000f00 */
[C---:B--2---:R-:W-:Y:S02]  /*4bf20*/  HMMA.16816.F32 R8, R16.reuse, R10, R12 ;  /* 0x0000000a1008723c */ /* 0x044fe4000000180c */
[----:B----4-:R-:W0:Y:S04]  /*4bf30*/  LDSM.16.M88.4 R4, [R7+UR6+0x29080] ;  /* 0x029080060704783b */ /* 0x010e280008000200 */
[----:B0-----:R-:W-:Y:S04]  /*4bf40*/  STL.64 [R1+0x3330], R6 ;  /* 0x0033300601007387 */ /* 0x001fe80000100a00 */
[----:B------:R0:W-:Y:S04]  /*4bf50*/  STL.64 [R1+0x3328], R4 ;  /* 0x0033280401007387 */ /* 0x0001e80000100a00 */
[----:B0-----:R-:W2:Y:S04]  /*4bf60*/  LDL.LU R4, [R1+0x330] ;  /* 0x0003300001047983 */ /* 0x001ea80000300800 */
[----:B------:R-:W2:Y:S04]  /*4bf70*/  LDL.LU R5, [R1+0x334] ;  /* 0x0003340001057983 */ /* 0x000ea80000300800 */
[----:B------:R-:W4:Y:S04]  /*4bf80*/  LDL.LU.64 R14, [R1+0x34f8] ;  /* 0x0034f800010e7983 */ /* 0x000f280000300a00 */
[----:B------:R-:W4:Y:S04]  /*4bf90*/  LDL.LU.64 R12, [R1+0x34f0] ;  /* 0x0034f000010c7983 */ /* 0x000f280000300a00 */
        /* <DEDUP_REMOVED lines=46> */
[----:B------:R-:W4:Y:S04]  /*4c280*/  LDL.LU R15, [R1+0x3454] ;  /* 0x00345400010f7983 */ /* 0x000f280000300800 */
[----:B------:R-:W4:Y:S04]  /*4c290*/  LDL.LU R12, [R1+0x3450] ;  /* 0x00345000010c7983 */ /* 0x000f280000300800 */
[----:B------:R-:W2:Y:S04]  /*4c2a0*/  LDL.LU.64 R10, [R1+0x3448] ;  /* 0x00344800010a7983 */ /* 0x000ea80000300a00 */
[----:B------:R-:W2:Y:S09]  /*4c2b0*/  LDL.LU.64 R8, [R1+0x3440] ;  /* 0x0034400001087983 */ /* 0x000eb20000300a00 */
[----:B------:R0:W-:Y:S04]  /*4c2c0*/  STL.64 [R1+0x1a0], R16 ;  /* 0x0001a01001007387 */ /* 0x0001e80000100a00 */
[----:B------:R-:W-:Y:S04]  /*4c2d0*/  STL.64 [R1+0x1a8], R18 ;  /* 0x0001a81201007387 */ /* 0x000fe80000100a00 */
[----:B0-----:R-:W4:Y:S01]  /*4c2e0*/  LDL.LU.64 R16, [R1+0x120] ;  /* 0x0001200001107983 */ /* 0x001f220000300a00 */
[----:B------:R-:W-:Y:S01]  /*4c2f0*/  IMAD.MOV.U32 R6, RZ, RZ, R2 ;  /* 0x000000ffff067224 */ /* 0x000fe200078e0002 */
[----:B------:R-:W-:-:S02]  /*4c300*/  MOV R7, R0 ;  /* 0x0000000000077202 */ /* 0x000fc40000000f00 */
[----:B---3--:R-:W-:Y:S02]  /*4c310*/  MOV R13, R20 ;  /* 0x00000014000d7202 */ /* 0x008fe40000000f00 */
[----:B------:R-:W-:Y:S01]  /*4c320*/  MOV R14, R21 ;  /* 0x00000015000e7202 */ /* 0x000fe20000000f00 */
[C---:B--2---:R-:W-:Y:S01]  /*4c330*/  HMMA.16816.F32 R24, R8.reuse, R20, R24 ;  /* 0x000000140818723c */ /* 0x044fe20000001818 */
[----:B------:R-:W2:Y:S05]  /*4c340*/  LDL.LU.64 R20, [R1+0x3438] ;  /* 0x0034380001147983 */ /* 0x000eaa0000300a00 */
[----:B----4-:R-:W-:-:S15]  /*4c350*/  HMMA.16816.F32 R4, R8, R16, R4 ;  /* 0x000000100804723c */ /* 0x010fde0000001804 */
[----:B------:R-:W-:-:S03]  /*4c360*/  NOP ;  /* 0x0000000000007918 */ /* 0x000fc60000000000 */
[----:B------:R-:W-:Y:S01]  /*4c370*/  MOV R2, R26 ;  /* 0x0000001a00027202 */ /* 0x000fe20000000f00 */
[----:B------:R-:W-:Y:S01]  /*4c380*/  IMAD.MOV.U32 R0, RZ, RZ, R27 ;  /* 0x000000ffff007224 */ /* 0x000fe200078e001b */
[----:B------:R0:W-:Y:S04]  /*4c390*/  STL.64 [R1+0x190], R24 ;  /* 0x0001901801007387 */ /* 0x0001e80000100a00 */
[----:B0-----:R-:W3:Y:S04]  /*4c3a0*/  LDL.LU.64 R24, [R1+0x3430] ;  /* 0x0034300001187983 */ /* 0x001ee80000300a00 */
[----:B------:R-:W-:Y:S04]  /*4c3b0*/  STL [R1+0x31c4], R2 ;  /* 0x0031c40201007387 */ /* 0x000fe80000100800 */
[----:B------:R-:W-:Y:S04]  /*4c3c0*/  STL [R1+0x31c0], R0 ;  /* 0x0031c00001007387 */ /* 0x000fe80000100800 */
[----:B------:R0:W-:Y:S02]  /*4c3d0*/  STL.64 [R1+0x180], R4 ;  /* 0x0001800401007387 */ /* 0x0001e40000100a00 */
[----:B0-----:R-:W-:-:S02]  /*4c3e0*/  MOV R5, R16 ;  /* 0x0000001000057202 */ /* 0x001fc40000000f00 */
[----:B------:R-:W-:Y:S02]  /*4c3f0*/  MOV R4, R17 ;  /* 0x0000001100047202 */ /* 0x000fe40000000f00 */
[----:B------:R-:W0:Y:S04]  /*4c400*/  LDSM.16.M88.4 R16, [R15+UR6+0x28080] ;  /* 0x028080060f10783b */ /* 0x000e280008000200 */
[----:B------:R-:W-:Y:S04]  /*4c410*/  STL.64 [R1+0x188], R6 ;  /* 0x0001880601007387 */ /* 0x000fe80000100a00 */
[----:B------:R1:W-:Y:S04]  /*4c420*/  STL.64 [R1+0x3380], R4 ;  /* 0x0033800401007387 */ /* 0x0003e80000100a00 */
[----:B-1----:R-:W3:Y:S04]  /*4c430*/  LDL.LU R4, [R1+0x400] ;  /* 0x0004000001047983 */ /* 0x002ee80000300800 */
[----:B------:R-:W3:Y:S04]  /*4c440*/  LDL.LU R5, [R1+0x404] ;  /* 0x0004040001057983 */ /* 0x000ee80000300800 */
[----:B------:R-:W3:Y:S04]  /*4c450*/  LDL.LU R6, [R1+0x408] ;  /* 0x0004080001067983 */ /* 0x000ee80000300800 */
[----:B------:R-:W3:Y:S04]  /*4c460*/  LDL.LU R7, [R1+0x40c] ;  /* 0x00040c0001077983 */ /* 0x000ee80000300800 */
[----:B------:R-:W-:Y:S04]  /*4c470*/  STL.64 [R1+0x3390], R14 ;  /* 0x0033900e01007387 */ /* 0x000fe80000100a00 */
[----:B------:R1:W-:Y:S04]  /*4c480*/  STL.64 [R1+0x3388], R12 ;  /* 0x0033880c01007387 */ /* 0x0003e80000100a00 */
[----:B-1----:R-:W4:Y:S04]  /*4c490*/  LDL.LU R12, [R1+0x410] ;  /* 0x00041000010c7983 */ /* 0x002f280000300800 */
[----:B------:R-:W4:Y:S04]  /*4c4a0*/  LDL.LU R13, [R1+0x414] ;  /* 0x00041400010d7983 */ /* 0x000f280000300800 */
[----:B------:R-:W4:Y:S04]  /*4c4b0*/  LDL.LU R14, [R1+0x418] ;  /* 0x00041800010e7983 */ /* 0x000f280000300800 */
[----:B------:R-:W4:Y:S04]  /*4c4c0*/  LDL.LU R15, [R1+0x41c] ;  /* 0x00041c00010f7983 */ /* 0x000f280000300800 */
[----:B0-----:R-:W-:Y:S04]  /*4c4d0*/  STL.64 [R1+0x31d0], R18 ;  /* 0x0031d01201007387 */ /* 0x001fe80000100a00 */
[----:B------:R0:W-:Y:S04]  /*4c4e0*/  STL.64 [R1+0x31c8], R16 ;  /* 0x0031c81001007387 */ /* 0x0001e80000100a00 */
[----:B0-----:R-:W4:Y:S02]  /*4c4f0*/  LDL.LU.64 R16, [R1+0x110] ;  /* 0x0001100001107983 */ /* 0x001f240000300a00 */
[----:B----4-:R-:W-:Y:S06]  /*4c500*/  HMMA.16816.F32 R12, R8, R16, R12 ;  /* 0x00000010080c723c */ /* 0x010fec000000180c */
[----:B------:R-:W-:-:S02]  /*4c510*/  MOV R23, R16 ;  /* 0x0000001000177202 */ /* 0x000fc40000000f00 */
[----:B------:R-:W-:-:S15]  /*4c520*/  MOV R22, R17 ;  /* 0x0000001100167202 */ /* 0x000fde0000000f00 */
[----:B------:R-:W-:Y:S04]  /*4c530*/  STL.64 [R1+0x170], R12 ;  /* 0x0001700c01007387 */ /* 0x000fe80000100a00 */
[----:B------:R-:W4:Y:S01]  /*4c540*/  LDL.LU.64 R16, [R1+0x220] ;  /* 0x0002200001107983 */ /* 0x000f220000300a00 */
[----:B---3--:R-:W-:Y:S01]  /*4c550*/  HMMA.16816.F32 R4, R8, R24, R4 ;  /* 0x000000180804723c */ /* 0x008fe20000001804 */
[----:B------:R-:W-:Y:S01]  /*4c560*/  MOV R0, R15 ;  /* 0x0000000f00007202 */ /* 0x000fe20000000f00 */
[----:B------:R-:W-:Y:S01]  /*4c570*/  IMAD.MOV.U32 R2, RZ, RZ, R14 ;  /* 0x000000ffff027224 */ /* 0x000fe200078e000e */
[----:B----4-:R0:W-:Y:S04]  /*4c580*/  STL.64 [R1+0x3398], R16 ;  /* 0x0033981001007387 */ /* 0x0101e80000100a00 */
[----:B------:R-:W-:Y:S04]  /*4c590*/  STL [R1+0x32bc], R0 ;  /* 0x0032bc0001007387 */ /* 0x000fe80000100800 */
[----:B------:R-:W-:-:S12]  /*4c5a0*/  STL [R1+0x32b8], R2 ;  /* 0x0032b80201007387 */ /* 0x000fd80000100800 */
[----:B------:R-:W-:Y:S04]  /*4c5b0*/  STL.64 [R1+0x160], R4 ;  /* 0x0001600401007387 */ /* 0x000fe80000100a00 */
[----:B------:R-:W-:Y:S04]  /*4c5c0*/  STL [R1+0x168], R6 ;  /* 0x0001680601007387 */ /* 0x000fe80000100800 */
[----:B0-----:R-:W3:Y:S04]  /*4c5d0*/  LDL.LU.64 R16, [R1+0x240] ;  /* 0x0002400001107983 */ /* 0x001ee80000300a00 */
[----:B---3--:R0:W-:Y:S04]  /*4c5e0*/  STL.64 [R1+0x33b0], R16 ;  /* 0x0033b01001007387 */ /* 0x0081e80000100a00 */
[----:B0-----:R-:W3:Y:S04]  /*4c5f0*/  LDL.64 R16, [R1+0x250] ;  /* 0x0002500001107983 */ /* 0x001ee80000100a00 */
[----:B---3--:R0:W-:Y:S04]  /*4c600*/  STL.64 [R1+0x33c8], R16 ;  /* 0x0033c81001007387 */ /* 0x0081e80000100a00 */
[----:B------:R-:W3:Y:S04]  /*4c610*/  LDL.LU R12, [R1+0x380] ;  /* 0x00038000010c7983 */ /* 0x000ee80000300800 */
[----:B------:R-:W3:Y:S04]  /*4c620*/  LDL.LU R13, [R1+0x384] ;  /* 0x00038400010d7983 */ /* 0x000ee80000300800 */
[----:B------:R-:W4:Y:S04]  /*4c630*/  LDL.LU R14, [R1+0x388] ;  /* 0x00038800010e7983 */ /* 0x000f280000300800 */
[----:B------:R-:W4:Y:S04]  /*4c640*/  LDL.LU R15, [R1+0x38c] ;  /* 0x00038c00010f7983 */ /* 0x000f280000300800 */
[----:B0-----:R-:W2:Y:S04]  /*4c650*/  LDL.LU.64 R16, [R1+0x260] ;  /* 0x0002600001107983 */ /* 0x001ea80000300a00 */
[----:B--2---:R0:W-:Y:S04]  /*4c660*/  STL.64 [R1+0x33e0], R16 ;  /* 0x0033e01001007387 */ /* 0x0041e80000100a00 */
[----:B0-----:R-:W2:Y:S04]  /*4c670*/  LDL.64 R16, [R1+0x1e0] ;  /* 0x0001e00001107983 */ /* 0x001ea80000100a00 */
[----:B--2---:R0:W-:Y:S04]  /*4c680*/  STL.64 [R1+0x33f8], R16 ;  /* 0x0033f81001007387 */ /* 0x0041e80000100a00 */
[----:B0-----:R-:W2:Y:S04]  /*4c690*/  LDL.LU.64 R16, [R1+0x140] ;  /* 0x0001400001107983 */ /* 0x001ea80000300a00 */
[----:B--2---:R-:W-:Y:S04]  /*4c6a0*/  STL.64 [R1+0x3410], R16 ;  /* 0x0034101001007387 */ /* 0x004fe80000100a00 */
[----:B----4-:R-:W-:Y:S04]  /*4c6b0*/  STL.64 [R1+0x33a8], R14 ;  /* 0x0033a80e01007387 */ /* 0x010fe80000100a00 */
[----:B---3--:R0:W-:Y:S04]  /*4c6c0*/  STL.64 [R1+0x33a0], R12 ;  /* 0x0033a00c01007387 */ /* 0x0081e80000100a00 */
[----:B0-----:R-:W2:Y:S04]  /*4c6d0*/  LDL.LU R12, [R1+0x390] ;  /* 0x00039000010c7983 */ /* 0x001ea80000300800 */
[----:B------:R-:W2:Y:S04]  /*4c6e0*/  LDL.LU R13, [R1+0x394] ;  /* 0x00039400010d7983 */ /* 0x000ea80000300800 */
[----:B------:R-:W3:Y:S04]  /*4c6f0*/  LDL.LU R14, [R1+0x398] ;  /* 0x00039800010e7983 */ /* 0x000ee80000300800 */
[----:B------:R-:W3:Y:S04]  /*4c700*/  LDL.LU R15, [R1+0x39c] ;  /* 0x00039c00010f7983 */ /* 0x000ee80000300800 */
[----:B------:R-:W4:Y:S04]  /*4c710*/  LDL R16, [R1+0xe0] ;  /* 0x0000e00001107983 */ /* 0x000f280000100800 */
        /* <DEDUP_REMOVED lines=23> */
[----:B------:R-:W3:Y:S01]  /*4c890*/  LDL.LU R15, [R1+0x3cc] ;  /* 0x0003cc00010f7983 */ /* 0x000ee20000300800 */
[----:B----4-:R-:W-:Y:S03]  /*4c8a0*/  HMMA.16816.F32 R16, R8, R20, R16 ;  /* 0x000000140810723c */ /* 0x010fe60000001810 */
[----:B---3--:R-:W-:Y:S04]  /*4c8b0*/  STL.64 [R1+0x3408], R14 ;  /* 0x0034080e01007387 */ /* 0x008fe80000100a00 */
[----:B--2---:R0:W-:Y:S04]  /*4c8c0*/  STL.64 [R1+0x3400], R12 ;  /* 0x0034000c01007387 */ /* 0x0041e80000100a00 */
[----:B0-----:R-:W2:Y:S04]  /*4c8d0*/  LDL.LU R12, [R1+0x3d0] ;  /* 0x0003d000010c7983 */ /* 0x001ea80000300800 */
[----:B------:R-:W2:Y:S04]  /*4c8e0*/  LDL.LU R13, [R1+0x3d4] ;  /* 0x0003d400010d7983 */ /* 0x000ea80000300800 */
[----:B------:R-:W3:Y:S04]  /*4c8f0*/  LDL.LU R14, [R1+0x3d8] ;  /* 0x0003d800010e7983 */ /* 0x000ee80000300800 */
[----:B------:R-:W3:Y:S01]  /*4c900*/  LDL.LU R15, [R1+0x3dc] ;  /* 0x0003dc00010f7983 */ /* 0x000ee20000300800 */
[----:B------:R-:W-:-:S03]  /*4c910*/  MOV R3, R7 ;  /* 0x0000000700037202 */ /* 0x000fc60000000f00 */
[----:B---3--:R-:W-:Y:S04]  /*4c920*/  STL.64 [R1+0x3420], R14 ;  /* 0x0034200e01007387 */ /* 0x008fe80000100a00 */
[----:B--2---:R0:W-:Y:S04]  /*4c930*/  STL.64 [R1+0x3418], R12 ;  /* 0x0034180c01007387 */ /* 0x0041e80000100a00 */
[----:B0-----:R-:W2:Y:S04]  /*4c940*/  LDL.LU R12, [R1+0x3e0] ;  /* 0x0003e000010c7983 */ /* 0x001ea80000300800 */
[----:B------:R-:W2:Y:S04]  /*4c950*/  LDL.LU R13, [R1+0x3e4] ;  /* 0x0003e400010d7983 */ /* 0x000ea80000300800 */
[----:B------:R-:W2:Y:S04]  /*4c960*/  LDL.LU R14, [R1+0x3e8] ;  /* 0x0003e800010e7983 */ /* 0x000ea80000300800 */
[----:B------:R-:W2:Y:S04]  /*4c970*/  LDL.LU R15, [R1+0x3ec] ;  /* 0x0003ec00010f7983 */ /* 0x000ea80000300800 */
[----:B------:R-:W3:Y:S04]  /*4c980*/  LDL.64 R4, [R1+0x230] ;  /* 0x0002300001047983 */ /* 0x000ee80000100a00 */
[----:B------:R0:W-:Y:S04]  /*4c990*/  STL.64 [R1+0x32f0], R24 ;  /* 0x0032f01801007387 */ /* 0x0001e80000100a00 */
[----:B0-----:R-:W4:Y:S04]  /*4c9a0*/  LDL.LU R24, [R1+0x370] ;  /* 0x0003700001187983 */ /* 0x001f280000300800 */
[----:B------:R-:W4:Y:S04]  /*4c9b0*/  LDL.LU R25, [R1+0x374] ;  /* 0x0003740001197983 */ /* 0x000f280000300800 */
[----:B------:R-:W4:Y:S04]  /*4c9c0*/  LDL.LU R26, [R1+0x378] ;  /* 0x00037800011a7983 */ /* 0x000f280000300800 */
[----:B------:R-:W4:Y:S04]  /*4c9d0*/  LDL.LU R27, [R1+0x37c] ;  /* 0x00037c00011b7983 */ /* 0x000f280000300800 */
[----:B------:R-:W-:Y:S04]  /*4c9e0*/  STL [R1+0x32c0], R3 ;  /* 0x0032c00301007387 */ /* 0x000fe80000100800 */
[----:B------:R0:W-:Y:S04]  /*4c9f0*/  STL.64 [R1+0x150], R16 ;  /* 0x0001501001007387 */ /* 0x0001e80000100a00 */
[----:B------:R2:W-:Y:S04]  /*4ca00*/  STL.64 [R1+0x158], R18 ;  /* 0x0001581201007387 */ /* 0x0005e80000100a00 */
[----:B0-----:R-:W2:Y:S04]  /*4ca10*/  LDL.LU.64 R16, [R1+0x3428] ;  /* 0x0034280001107983 */ /* 0x001ea80000300a00 */
[----:B------:R-:W-:Y:S01]  /*4ca20*/  STL.64 [R1+0x32f8], R20 ;  /* 0x0032f81401007387 */ /* 0x000fe20000100a00 */
[----:B--2---:R-:W-:Y:S03]  /*4ca30*/  HMMA.16816.F32 R16, R8, R16, R12 ;  /* 0x000000100810723c */ /* 0x004fe6000000180c */
[----:B------:R-:W2:Y:S04]  /*4ca40*/  LDL.LU.64 R14, [R1+0x3420] ;  /* 0x00342000010e7983 */ /* 0x000ea80000300a00 */
[----:B------:R-:W2:-:S15]  /*4ca50*/  LDL.LU.64 R12, [R1+0x3418] ;  /* 0x00341800010c7983 */ /* 0x000e9e0000300a00 */
[----:B------:R-:W-:-:S01]  /*4ca60*/  NOP ;  /* 0x0000000000007918 */ /* 0x000fc20000000000 */
[----:B------:R0:W-:Y:S04]  /*4ca70*/  STL.64 [R1+0xd0], R16 ;  /* 0x0000d01001007387 */ /* 0x0001e80000100a00 */
[----:B------:R-:W-:Y:S04]  /*4ca80*/  STL.64 [R1+0xd8], R18 ;  /* 0x0000d81201007387 */ /* 0x000fe80000100a00 */
        /* <DEDUP_REMOVED lines=11> */
[----:B--2---:R-:W-:Y:S06]  /*4cb40*/  HMMA.16816.F32 R12, R8, R16, R12 ;  /* 0x00000010080c723c */ /* 0x004fec000000180c */
[----:B------:R-:W-:-:S15]  /*4cb50*/  IMAD.MOV.U32 R3, RZ, RZ, R17 ;  /* 0x000000ffff037224 */ /* 0x000fde00078e0011 */
[----:B------:R-:W-:-:S02]  /*4cb60*/  NOP ;  /* 0x0000000000007918 */ /* 0x000fc40000000000 */
[----:B------:R-:W-:Y:S04]  /*4cb70*/  STL.64 [R1+0xb0], R12 ;  /* 0x0000b00c01007387 */ /* 0x000fe80000100a00 */
[----:B------:R0:W-:Y:S04]  /*4cb80*/  STL.64 [R1+0xb8], R14 ;  /* 0x0000b80e01007387 */ /* 0x0001e80000100a00 */
[----:B0-----:R-:W2:Y:S04]  /*4cb90*/  LDL.LU.64 R14, [R1+0x33f0] ;  /* 0x0033f000010e7983 */ /* 0x001ea80000300a00 */
[----:B------:R-:W2:Y:S04]  /*4cba0*/  LDL.LU.64 R12, [R1+0x33e8] ;  /* 0x0033e800010c7983 */ /* 0x000ea80000300a00 */
[----:B------:R-:W2:Y:S04]  /*4cbb0*/  LDL.LU.64 R16, [R1+0x33e0] ;  /* 0x0033e00001107983 */ /* 0x000ea80000300a00 */
[----:B------:R-:W-:Y:S01]  /*4cbc0*/  STL [R1+0x32cc], R3 ;  /* 0x0032cc0301007387 */ /* 0x000fe20000100800 */
        /* <DEDUP_REMOVED lines=11> */
[----:B------:R-:W-:-:S15]  /*4cc80*/  MOV R3, R17 ;  /* 0x0000001100037202 */ /* 0x000fde0000000f00 */
        /* <DEDUP_REMOVED lines=8> */
[----:B------:R-:W-:Y:S01]  /*4cd10*/  MOV R0, R16 ;  /* 0x0000001000007202 */ /* 0x000fe20000000f00 */
[----:B------:R-:W-:-:S15]  /*4cd20*/  IMAD.MOV.U32 R2, RZ, RZ, R17 ;  /* 0x000000ffff027224 */ /* 0x000fde00078e0011 */
[----:B------:R-:W-:-:S01]  /*4cd30*/  NOP ;  /* 0x0000000000007918 */ /* 0x000fc20000000000 */
[----:B------:R-:W-:Y:S04]  /*4cd40*/  STL.64 [R1+0x80], R12 ;  /* 0x0000800c01007387 */ /* 0x000fe80000100a00 */
[----:B------:R0:W-:Y:S04]  /*4cd50*/  STL.64 [R1+0x88], R14 ;  /* 0x0000880e01007387 */ /* 0x0001e80000100a00 */
[----:B0-----:R-:W2:Y:S04]  /*4cd60*/  LDL.LU.64 R14, [R1+0x33a8] ;  /* 0x0033a800010e7983 */ /* 0x001ea80000300a00 */
[----:B------:R-:W2:Y:S04]  /*4cd70*/  LDL.LU.64 R12, [R1+0x33a0] ;  /* 0x0033a000010c7983 */ /* 0x000ea80000300a00 */
[----:B------:R-:W4:Y:S01]  /*4cd80*/  LDL.LU.64 R16, [R1+0x3398] ;  /* 0x0033980001107983 */ /* 0x000f220000300a00 */
[----:B---3--:R-:W-:-:S03]  /*4cd90*/  MOV R3, R5 ;  /* 0x0000000500037202 */ /* 0x008fc60000000f00 */
[----:B------:R-:W-:Y:S04]  /*4cda0*/  STL [R1+0x32e0], R2 ;  /* 0x0032e00201007387 */ /* 0x000fe80000100800 */
[----:B------:R-:W-:Y:S01]  /*4cdb0*/  STL [R1+0x32dc], R0 ;  /* 0x0032dc0001007387 */ /* 0x000fe20000100800 */
[C---:B--2---:R-:W-:Y:S06]  /*4cdc0*/  HMMA.16816.F32 R12, R8.reuse, R4, R12 ;  /* 0x00000004080c723c */ /* 0x044fec000000180c */
[----:B----4-:R-:W-:-:S15]  /*4cdd0*/  HMMA.16816.F32 R24, R8, R16, R24 ;  /* 0x000000100818723c */ /* 0x010fde0000001818 */
[----:B------:R-:W-:-:S02]  /*4cde0*/  NOP ;  /* 0x0000000000007918 */ /* 0x000fc40000000000 */
[----:B------:R-:W-:Y:S04]  /*4cdf0*/  STL.64 [R1+0x70], R12 ;  /* 0x0000700c01007387 */ /* 0x000fe80000100a00 */
[----:B------:R0:W-:Y:S04]  /*4ce00*/  STL.64 [R1+0x78], R14 ;  /* 0x0000780e01007387 */ /* 0x0001e80000100a00 */
[----:B0-----:R-:W2:Y:S04]  /*4ce10*/  LDL.LU.64 R14, [R1+0x3390] ;  /* 0x00339000010e7983 */ /* 0x001ea80000300a00 */
[----:B------:R-:W3:Y:S04]  /*4ce20*/  LDL.LU.64 R12, [R1+0x3388] ;  /* 0x00338800010c7983 */ /* 0x000ee80000300a00 */
[----:B------:R-:W4:Y:S04]  /*4ce30*/  LDL.LU.64 R4, [R1+0x3380] ;  /* 0x0033800001047983 */ /* 0x000f280000300a00 */
[----:B------:R-:W-:Y:S04]  /*4ce40*/  STL [R1+0x32e4], R3 ;  /* 0x0032e40301007387 */ /* 0x000fe80000100800 */
[----:B------:R0:W-:Y:S04]  /*4ce50*/  STL.64 [R1+0x60], R24 ;  /* 0x0000601801007387 */ /* 0x0001e80000100a00 */
[----:B------:R1:W-:Y:S04]  /*4ce60*/  STL.64 [R1+0x68], R26 ;  /* 0x0000681a01007387 */ /* 0x0003e80000100a00 */
[----:B0-----:R-:W2:Y:S04]  /*4ce70*/  LDL.LU R24, [R1+0x300] ;  /* 0x0003000001187983 */ /* 0x001ea80000300800 */
[----:B------:R-:W2:Y:S04]  /*4ce80*/  LDL.LU R25, [R1+0x304] ;  /* 0x0003040001197983 */ /* 0x000ea80000300800 */
[----:B-1----:R-:W3:Y:S04]  /*4ce90*/  LDL.LU R26, [R1+0x308] ;  /* 0x00030800011a7983 */ /* 0x002ee80000300800 */
[----:B------:R-:W3:Y:S01]  /*4cea0*/  LDL.LU R27, [R1+0x30c] ;  /* 0x00030c00011b7983 */ /* 0x000ee20000300800 */
[----:B----4-:R-:W-:Y:S01]  /*4ceb0*/  IMAD.MOV.U32 R21, RZ, RZ, R4 ;  /* 0x000000ffff157224 */ /* 0x010fe200078e0004 */
[----:B------:R-:W-:-:S02]  /*4cec0*/  MOV R20, R5 ;  /* 0x0000000500147202 */ /* 0x000fc40000000f00 */
[----:B---3--:R-:W-:Y:S04]  /*4ced0*/  STL.64 [R1+0x3308], R26 ;  /* 0x0033081a01007387 */ /* 0x008fe80000100a00 */
[----:B--2---:R-:W-:Y:S04]  /*4cee0*/  STL.64 [R1+0x3300], R24 ;  /* 0x0033001801007387 */ /* 0x004fe80000100a00 */
[----:B------:R-:W2:Y:S04]  /*4cef0*/  LDL.LU R4, [R1+0x360] ;  /* 0x0003600001047983 */ /* 0x000ea80000300800 */
[----:B------:R-:W2:Y:S04]  /*4cf00*/  LDL.LU R5, [R1+0x364] ;  /* 0x0003640001057983 */ /* 0x000ea80000300800 */
[----:B------:R-:W3:Y:S04]  /*4cf10*/  LDL.LU R6, [R1+0x368] ;  /* 0x0003680001067983 */ /* 0x000ee80000300800 */
[----:B------:R-:W3:Y:S04]  /*4cf20*/  LDL.LU R7, [R1+0x36c] ;  /* 0x00036c0001077983 */ /* 0x000ee80000300800 */
[----:B---3--:R-:W-:Y:S04]  /*4cf30*/  STL.64 [R1+0x3340], R6 ;  /* 0x0033400601007387 */ /* 0x008fe80000100a00 */
[----:B--2---:R0:W-:Y:S04]  /*4cf40*/  STL.64 [R1+0x3338], R4 ;  /* 0x0033380401007387 */ /* 0x0041e80000100a00 */
[----:B0-----:R-:W2:Y:S04]  /*4cf50*/  LDL.LU.64 R4, [R1+0x200] ;  /* 0x0002000001047983 */ /* 0x001ea80000300a00 */
[----:B--2---:R0:W-:Y:S04]  /*4cf60*/  STL.64 [R1+0x3358], R4 ;  /* 0x0033580401007387 */ /* 0x0041e80000100a00 */
[----:B0-----:R-:W2:Y:S04]  /*4cf70*/  LDL.64 R4, [R1+0x210] ;  /* 0x0002100001047983 */ /* 0x001ea80000100a00 */
[----:B------:R0:W-:Y:S02]  /*4cf80*/  STL.64 [R1+0x3310], R20 ;  /* 0x0033101401007387 */ /* 0x0001e40000100a00 */
[----:B0-----:R-:W-:-:S02]  /*4cf90*/  MOV R20, R13 ;  /* 0x0000000d00147202 */ /* 0x001fc40000000f00 */
[----:B------:R-:W-:Y:S01]  /*4cfa0*/  MOV R21, R14 ;  /* 0x0000000e00157202 */ /* 0x000fe20000000f00 */
[----:B------:R-:W3:Y:S04]  /*4cfb0*/  LDL.LU R13, [R1+0x337c] ;  /* 0x00337c00010d7983 */ /* 0x000ee80000300800 */
[----:B------:R-:W4:Y:S04]  /*4cfc0*/  LDL.LU R14, [R1+0x3378] ;  /* 0x00337800010e7983 */ /* 0x000f280000300800 */
[----:B------:R-:W-:Y:S04]  /*4cfd0*/  STL.64 [R1+0x3350], R22 ;  /* 0x0033501601007387 */ /* 0x000fe80000100a00 */
[----:B------:R0:W-:Y:S04]  /*4cfe0*/  STL.64 [R1+0x3348], R20 ;  /* 0x0033481401007387 */ /* 0x0001e80000100a00 */
[----:B0-----:R-:W2:Y:S04]  /*4cff0*/  LDL.LU R20, [R1+0x440] ;  /* 0x0004400001147983 */ /* 0x001ea80000300800 */
[----:B------:R-:W2:Y:S04]  /*4d000*/  LDL.LU R21, [R1+0x444] ;  /* 0x0004440001157983 */ /* 0x000ea80000300800 */
[----:B------:R-:W3:Y:S04]  /*4d010*/  LDL.LU R22, [R1+0x448] ;  /* 0x0004480001167983 */ /* 0x000ee80000300800 */
[----:B------:R-:W3:Y:S01]  /*4d020*/  LDL.LU R23, [R1+0x44c] ;  /* 0x00044c0001177983 */ /* 0x000ee20000300800 */
[----:B------:R-:W-:Y:S01]  /*4d030*/  MOV R0, R17 ;  /* 0x0000001100007202 */ /* 0x000fe20000000f00 */
[----:B------:R-:W-:-:S02]  /*4d040*/  IMAD.MOV.U32 R19, RZ, RZ, R12 ;  /* 0x000000ffff137224 */ /* 0x000fc400078e000c */
        /* <DEDUP_REMOVED lines=9> */
[----:B------:R-:W3:Y:S01]  /*4d0e0*/  LDL.LU R27, [R1+0x31c] ;  /* 0x00031c00011b7983 */ /* 0x000ee20000300800 */
[----:B----4-:R-:W-:-:S02]  /*4d0f0*/  MOV R17, R14 ;  /* 0x0000000e00117202 */ /* 0x010fc40000000f00 */
[----:B------:R-:W-:Y:S02]  /*4d100*/  MOV R18, R13 ;  /* 0x0000000d00127202 */ /* 0x000fe40000000f00 */
[----:B------:R-:W0:Y:S01]  /*4d110*/  LDSM.16.M88.4 R12, [R15+UR6+0x29080] ;  /* 0x029080060f0c783b */ /* 0x000e220008000200 */
[----:B------:R-:W-:Y:S02]  /*4d120*/  MOV R2, R16 ;  /* 0x0000001000027202 */ /* 0x000fe40000000f00 */
[----:B------:R-:W-:Y:S01]  /*4d130*/  MOV R3, R5 ;  /* 0x0000000500037202 */ /* 0x000fe20000000f00 */
[----:B--2---:R-:W-:Y:S01]  /*4d140*/  HMMA.16816.F32 R20, R8, R4, R20 ;  /* 0x000000040814723c */ /* 0x004fe20000001814 */
[----:B---3--:R-:W-:Y:S04]  /*4d150*/  STL.64 [R1+0x3320], R26 ;  /* 0x0033201a01007387 */ /* 0x008fe80000100a00 */
[----:B------:R1:W-:Y:S04]  /*4d160*/  STL.64 [R1+0x3318], R24 ;  /* 0x0033181801007387 */ /* 0x0003e80000100a00 */
[----:B-1----:R-:W2:Y:S04]  /*4d170*/  LDL.LU R24, [R1+0x320] ;  /* 0x0003200001187983 */ /* 0x002ea80000300800 */
[----:B------:R-:W2:Y:S04]  /*4d180*/  LDL.LU R25, [R1+0x324] ;  /* 0x0003240001197983 */ /* 0x000ea80000300800 */
[----:B------:R-:W2:Y:S04]  /*4d190*/  LDL.LU R26, [R1+0x328] ;  /* 0x00032800011a7983 */ /* 0x000ea80000300800 */
[----:B------:R-:W2:Y:S04]  /*4d1a0*/  LDL.LU R27, [R1+0x32c] ;  /* 0x00032c00011b7983 */ /* 0x000ea80000300800 */
[----:B------:R-:W3:Y:S04]  /*4d1b0*/  LDL.LU R16, [R1+0x2e0] ;  /* 0x0002e00001107983 */ /* 0x000ee80000300800 */
[----:B------:R-:W-:Y:S04]  /*4d1c0*/  STL [R1+0x32ec], R0 ;  /* 0x0032ec0001007387 */ /* 0x000fe80000100800 */
[----:B------:R-:W-:Y:S04]  /*4d1d0*/  STL [R1+0x32e8], R2 ;  /* 0x0032e80201007387 */ /* 0x000fe80000100800 */
[----:B0-----:R0:W-:Y:S04]  /*4d1e0*/  STL.64 [R1+0x3090], R14 ;  /* 0x0030900e01007387 */ /* 0x0011e80000100a00 */
[----:B------:R1:W-:Y:S01]  /*4d1f0*/  STL.64 [R1+0x3088], R12 ;  /* 0x0030880c01007387 */ /* 0x0003e20000100a00 */
[----:B0-----:R-:W-:-:S02]  /*4d200*/  MOV R14, R28 ;  /* 0x0000001c000e7202 */ /* 0x001fc40000000f00 */
[----:B------:R-:W-:Y:S01]  /*4d210*/  MOV R15, R29 ;  /* 0x0000001d000f7202 */ /* 0x000fe20000000f00 */
[----:B-1----:R-:W4:Y:S04]  /*4d220*/  LDL.LU R12, [R1+0x1f0] ;  /* 0x0001f000010c7983 */ /* 0x002f280000300800 */
[----:B------:R-:W4:Y:S04]  /*4d230*/  LDL.LU R13, [R1+0x1f4] ;  /* 0x0001f400010d7983 */ /* 0x000f280000300800 */
[----:B------:R-:W3:Y:S04]  /*4d240*/  LDL.LU R28, [R1+0x3374] ;  /* 0x00337400011c7983 */ /* 0x000ee80000300800 */
[----:B------:R-:W3:Y:S04]  /*4d250*/  LDL.LU R29, [R1+0x3370] ;  /* 0x00337000011d7983 */ /* 0x000ee80000300800 */
[----:B------:R-:W-:Y:S04]  /*4d260*/  STL.64 [R1+0x50], R20 ;  /* 0x0000501401007387 */ /* 0x000fe80000100a00 */
[----:B------:R0:W-:Y:S04]  /*4d270*/  STL.64 [R1+0x58], R22 ;  /* 0x0000581601007387 */ /* 0x0001e80000100a00 */
[----:B0-----:R-:W2:Y:S04]  /*4d280*/  LDL.LU.64 R22, [R1+0x3368] ;  /* 0x0033680001167983 */ /* 0x001ea80000300a00 */
[----:B------:R-:W2:Y:S04]  /*4d290*/  LDL.LU.64 R20, [R1+0x3360] ;  /* 0x0033600001147983 */ /* 0x000ea80000300a00 */
[----:B------:R-:W2:Y:S02]  /*4d2a0*/  LDL.LU.64 R4, [R1+0x3358] ;  /* 0x0033580001047983 */ /* 0x000ea40000300a00 */
[----:B--2---:R-:W-:Y:S06]  /*4d2b0*/  HMMA.16816.F32 R20, R8, R4, R20 ;  /* 0x000000040814723c */ /* 0x004fec0000001814 */
[----:B------:R-:W-:Y:S01]  /*4d2c0*/  MOV R0, R4 ;  /* 0x0000000400007202 */ /* 0x000fe20000000f00 */
[----:B------:R-:W-:-:S15]  /*4d2d0*/  IMAD.MOV.U32 R2, RZ, RZ, R5 ;  /* 0x000000ffff027224 */ /* 0x000fde00078e0005 */
[----:B------:R-:W-:-:S01]  /*4d2e0*/  NOP ;  /* 0x0000000000007918 */ /* 0x000fc20000000000 */
[----:B------:R-:W-:Y:S04]  /*4d2f0*/  STL.64 [R1+0x40], R20 ;  /* 0x0000401401007387 */ /* 0x000fe80000100a00 */
[----:B------:R0:W-:Y:S04]  /*4d300*/  STL.64 [R1+0x48], R22 ;  /* 0x0000481601007387 */ /* 0x0001e80000100a00 */
[----:B0-----:R-:W2:Y:S04]  /*4d310*/  LDL.LU.64 R22, [R1+0x3350] ;  /* 0x0033500001167983 */ /* 0x001ea80000300a00 */
[----:B------:R-:W3:Y:S04]  /*4d320*/  LDL.LU.64 R20, [R1+0x3348] ;  /* 0x0033480001147983 */ /* 0x000ee80000300a00 */
[----:B------:R-:W4:Y:S04]  /*4d330*/  LDL.LU.64 R6, [R1+0x3340] ;  /* 0x0033400001067983 */ /* 0x000f280000300a00 */
[----:B------:R-:W4:Y:S02]  /*4d340*/  LDL.LU.64 R4, [R1+0x3338] ;  /* 0x0033380001047983 */ /* 0x000f240000300a00 */
[----:B----4-:R-:W-:Y:S02]  /*4d350*/  HMMA.16816.F32 R8, R8, R12, R4 ;  /* 0x0000000c0808723c */ /* 0x010fe40000001804 */
[----:B------:R-:W3:Y:S04]  /*4d360*/  LDL.LU.64 R6, [R1+0x3330] ;  /* 0x0033300001067983 */ /* 0x000ee80000300a00 */
[----:B------:R-:W3:-:S15]  /*4d370*/  LDL.LU.64 R4, [R1+0x3328] ;  /* 0x0033280001047983 */ /* 0x000ede0000300a00 */
[----:B------:R-:W-:-:S02]  /*4d380*/  NOP ;  /* 0x0000000000007918 */ /* 0x000fc40000000000 */
[----:B------:R0:W-:Y:S04]  /*4d390*/  STL.64 [R1+0x30], R8 ;  /* 0x0000300801007387 */ /* 0x0001e80000100a00 */
[----:B------:R-:W-:Y:S04]  /*4d3a0*/  STL.64 [R1+0x38], R10 ;  /* 0x0000380a01007387 */ /* 0x000fe80000100a00 */
[----:B0-----:R-:W4:Y:S04]  /*4d3b0*/  LDL.LU R8, [R1+0x2f0] ;  /* 0x0002f00001087983 */ /* 0x001f280000300800 */
[----:B------:R-:W4:Y:S04]  /*4d3c0*/  LDL.LU R9, [R1+0x2f4] ;  /* 0x0002f40001097983 */ /* 0x000f280000300800 */
[----:B------:R-:W-:Y:S04]  /*4d3d0*/  STL.64 [R1+0x31e0], R14 ;  /* 0x0031e00e01007387 */ /* 0x000fe80000100a00 */
[----:B------:R2:W-:Y:S02]  /*4d3e0*/  STL.64 [R1+0x31d8], R12 ;  /* 0x0031d80c01007387 */ /* 0x0005e40000100a00 */
[----:B--2---:R-:W-:-:S02]  /*4d3f0*/  MOV R12, R23 ;  /* 0x00000017000c7202 */ /* 0x004fc40000000f00 */
[----:B------:R-:W-:Y:S02]  /*4d400*/  MOV R13, R22 ;  /* 0x00000016000d7202 */ /* 0x000fe40000000f00 */
[----:B---3--:R-:W-:Y:S01]  /*4d410*/  HMMA.16816.F32 R20, R4, R20, R24 ;  /* 0x000000140414723c */ /* 0x008fe20000001818 */
[----:B------:R-:W2:Y:S04]  /*4d420*/  LDL.LU.64 R26, [R1+0x3320] ;  /* 0x00332000011a7983 */ /* 0x000ea80000300a00 */
[----:B------:R-:W2:-:S15]  /*4d430*/  LDL.LU.64 R24, [R1+0x3318] ;  /* 0x0033180001187983 */ /* 0x000e9e0000300a00 */
[----:B------:R-:W-:-:S03]  /*4d440*/  NOP ;  /* 0x0000000000007918 */ /* 0x000fc60000000000 */
[----:B------:R0:W-:Y:S04]  /*4d450*/  STL.64 [R1+0x20], R20 ;  /* 0x0000201401007387 */ /* 0x0001e80000100a00 */
[----:B0-----:R-:W2:Y:S01]  /*4d460*/  LDL.LU.64 R20, [R1+0x3310] ;  /* 0x0033100001147983 */ /* 0x001ea20000300a00 */
[----:B------:R-:W-:Y:S02]  /*4d470*/  MOV R11, R28 ;  /* 0x0000001c000b7202 */ /* 0x000fe40000000f00 */
[----:B------:R-:W-:Y:S01]  /*4d480*/  MOV R10, R29 ;  /* 0x0000001d000a7202 */ /* 0x000fe20000000f00 */
[----:B------:R-:W-:Y:S01]  /*4d490*/  IMAD.MOV.U32 R29, RZ, RZ, R22 ;  /* 0x000000ffff1d7224 */ /* 0x000fe200078e0016 */
[----:B------:R-:W-:-:S05]  /*4d4a0*/  MOV R28, R23 ;  /* 0x00000017001c7202 */ /* 0x000fca0000000f00 */
[----:B------:R-:W-:Y:S04]  /*4d4b0*/  STL [R1+0x319c], R28 ;  /* 0x00319c1c01007387 */ /* 0x000fe80000100800 */
[----:B------:R-:W-:Y:S01]  /*4d4c0*/  STL [R1+0x3198], R29 ;  /* 0x0031981d01007387 */ /* 0x000fe20000100800 */
[----:B--2---:R-:W-:Y:S03]  /*4d4d0*/  HMMA.16816.F32 R20, R4, R20, R24 ;  /* 0x000000140414723c */ /* 0x004fe60000001818 */
[----:B------:R-:W2:Y:S04]  /*4d4e0*/  LDL.LU.64 R26, [R1+0x3308] ;  /* 0x00330800011a7983 */ /* 0x000ea80000300a00 */
[----:B------:R-:W2:-:S15]  /*4d4f0*/  LDL.LU.64 R24, [R1+0x3300] ;  /* 0x0033000001187983 */ /* 0x000e9e0000300a00 */
[----:B------:R-:W-:-:S01]  /*4d500*/  NOP ;  /* 0x0000000000007918 */ /* 0x000fc20000000000 */
[----:B------:R0:W-:Y:S04]  /*4d510*/  STL.64 [R1+0x10], R20 ;  /* 0x0000101401007387 */ /* 0x0001e80000100a00 */
[----:B------:R-:W-:Y:S04]  /*4d520*/  STL.64 [R1+0x18], R22 ;  /* 0x0000181601007387 */ /* 0x000fe80000100a00 */
[----:B0-----:R-:W3:Y:S01]  /*4d530*/  LDL.LU.64 R20, [R1+0x32f8] ;  /* 0x0032f80001147983 */ /* 0x001ee20000300a00 */
[----:B--2---:R-:W-:Y:S03]  /*4d540*/  HMMA.16816.F32 R12, R4, R12, R24 ;  /* 0x0000000c040c723c */ /* 0x004fe60000001818 */
[----:B------:R-:W4:-:S15]  /*4d550*/  LDL.LU.64 R24, [R1+0x32f0] ;  /* 0x0032f00001187983 */ /* 0x000f1e0000300a00 */
[----:B------:R-:W-:-:S05]  /*4d560*/  NOP ;  /* 0x0000000000007918 */ /* 0x000fca0000000000 */
[----:B------:R-:W-:Y:S01]  /*4d570*/  STL.64 [R1], R12 ;  /* 0x0000000c01007387 */ /* 0x000fe20000100a00 */
[----:B----4-:R-:W-:-:S15]  /*4d580*/  HMMA.16816.F32 R24, R4, R24, R8 ;  /* 0x000000180418723c */ /* 0x010fde0000001808 */
[----:B------:R-:W-:-:S08]  /*4d590*/  NOP ;  /* 0x0000000000007918 */ /* 0x000fd00000000000 */
[----:B------:R0:W-:Y:S04]  /*4d5a0*/  STL.64 [R1+0x3048], R26 ;  /* 0x0030481a01007387 */ /* 0x0001e80000100a00 */
[----:B------:R-:W-:Y:S04]  /*4d5b0*/  STL.64 [R1+0x3040], R24 ;  /* 0x0030401801007387 */ /* 0x000fe80000100a00 */
[----:B0-----:R-:W2:Y:S04]  /*4d5c0*/  LDL.LU R26, [R1+0x118] ;  /* 0x00011800011a7983 */ /* 0x001ea80000300800 */
[----:B------:R-:W2:Y:S01]  /*4d5d0*/  LDL.LU R27, [R1+0x11c] ;  /* 0x00011c00011b7983 */ /* 0x000ea20000300800 */
[----:B---3--:R-:W-:Y:S03]  /*4d5e0*/  HMMA.16816.F32 R20, R4, R20, R16 ;  /* 0x000000140414723c */ /* 0x008fe60000001810 */
[----:B--2---:R-:W-:Y:S04]  /*4d5f0*/  STL.64 [R1+0x31a0], R26 ;  /* 0x0031a01a01007387 */ /* 0x004fe80000100a00 */
[----:B------:R-:W2:Y:S04]  /*4d600*/  LDL.LU R16, [R1+0x1a0] ;  /* 0x0001a00001107983 */ /* 0x000ea80000300800 */
[----:B------:R-:W2:Y:S04]  /*4d610*/  LDL.LU R17, [R1+0x1a4] ;  /* 0x0001a40001117983 */ /* 0x000ea80000300800 */
[----:B------:R-:W3:Y:S04]  /*4d620*/  LDL.LU R18, [R1+0x1a8] ;  /* 0x0001a80001127983 */ /* 0x000ee80000300800 */
[----:B------:R-:W3:Y:S01]  /*4d630*/  LDL.LU R19, [R1+0x1ac] ;  /* 0x0001ac0001137983 */ /* 0x000ee20000300800 */
[----:B------:R-:W-:Y:S01]  /*4d640*/  MOV R12, R0 ;  /* 0x00000000000c7202 */ /* 0x000fe20000000f00 */
[----:B------:R-:W-:-:S02]  /*4d650*/  IMAD.MOV.U32 R13, RZ, RZ, R2 ;  /* 0x000000ffff0d7224 */ /* 0x000fc400078e0002 */
        /* <DEDUP_REMOVED lines=8> */
[----:B------:R-:W2:Y:S01]  /*4d6e0*/  LDL.LU R19, [R1+0x1cc] ;  /* 0x0001cc0001137983 */ /* 0x000ea20000300800 */
[----:B-1----:R-:W-:-:S03]  /*4d6f0*/  MOV R13, R3 ;  /* 0x00000003000d7202 */ /* 0x002fc60000000f00 */
[----:B--2---:R-:W-:Y:S04]  /*4d700*/  STL.64 [R1+0x3208], R18 ;  /* 0x0032081201007387 */ /* 0x004fe80000100a00 */
[----:B----4-:R-:W-:Y:S04]  /*4d710*/  STL.64 [R1+0x3200], R16 ;  /* 0x0032001001007387 */ /* 0x010fe80000100a00 */
[----:B------:R-:W2:Y:S04]  /*4d720*/  LDL.LU R12, [R1+0x210] ;  /* 0x00021000010c7983 */ /* 0x000ea80000300800 */
[----:B------:R-:W4:Y:S04]  /*4d730*/  LDL.LU R3, [R1+0x32e4] ;  /* 0x0032e40001037983 */ /* 0x000f280000300800 */
[----:B--2---:R3:W-:Y:S02]  /*4d740*/  STL.64 [R1+0x3210], R12 ;  /* 0x0032100c01007387 */ /* 0x0047e40000100a00 */
[----:B---3--:R-:W-:-:S02]  /*4d750*/  MOV R12, R2 ;  /* 0x00000002000c7202 */ /* 0x008fc40000000f00 */
[----:B------:R-:W-:Y:S01]  /*4d760*/  MOV R13, R0 ;  /* 0x00000000000d7202 */ /* 0x000fe20000000f00 */
[----:B------:R-:W2:Y:S04]  /*4d770*/  LDL.LU R2, [R1+0x32e0] ;  /* 0x0032e00001027983 */ /* 0x000ea80000300800 */
[----:B------:R-:W3:Y:S04]  /*4d780*/  LDL.LU R0, [R1+0x32dc] ;  /* 0x0032dc0001007983 */ /* 0x000ee80000300800 */
[----:B------:R0:W-:Y:S04]  /*4d790*/  STL.64 [R1+0x3228], R12 ;  /* 0x0032280c01007387 */ /* 0x0001e80000100a00 */
[----:B------:R-:W2:Y:S04]  /*4d7a0*/  LDL.LU R16, [R1+0x1d0] ;  /* 0x0001d00001107983 */ /* 0x000ea80000300800 */
[----:B------:R-:W2:Y:S04]  /*4d7b0*/  LDL.LU R17, [R1+0x1d4] ;  /* 0x0001d40001117983 */ /* 0x000ea80000300800 */
[----:B------:R-:W3:Y:S04]  /*4d7c0*/  LDL.LU R18, [R1+0x1d8] ;  /* 0x0001d80001127983 */ /* 0x000ee80000300800 */
[----:B------:R-:W3:Y:S04]  /*4d7d0*/  LDL.LU R19, [R1+0x1dc] ;  /* 0x0001dc0001137983 */ /* 0x000ee80000300800 */
[----:B0-----:R-:W2:Y:S01]  /*4d7e0*/  LDL.LU R12, [R1+0x230] ;  /* 0x00023000010c7983 */ /* 0x001ea20000300800 */
[----:B----4-:R-:W-:-:S03]  /*4d7f0*/  MOV R13, R3 ;  /* 0x00000003000d7202 */ /* 0x010fc60000000f00 */
[----:B------:R-:W4:Y:S04]  /*4d800*/  LDL.LU R3, [R1+0x32d8] ;  /* 0x0032d80001037983 */ /* 0x000f280000300800 */
[----:B--2---:R-:W-:Y:S04]  /*4d810*/  STL.64 [R1+0x3240], R12 ;  /* 0x0032400c01007387 */ /* 0x004fe80000100a00 */
[----:B---3--:R-:W-:Y:S04]  /*4d820*/  STL.64 [R1+0x3220], R18 ;  /* 0x0032201201007387 */ /* 0x008fe80000100a00 */
[----:B------:R0:W-:Y:S04]  /*4d830*/  STL.64 [R1+0x3218], R16 ;  /* 0x0032181001007387 */ /* 0x0001e80000100a00 */
[----:B0-----:R-:W2:Y:S04]  /*4d840*/  LDL.LU R16, [R1+0x270] ;  /* 0x0002700001107983 */ /* 0x001ea80000300800 */
[----:B------:R-:W2:Y:S04]  /*4d850*/  LDL.LU R17, [R1+0x274] ;  /* 0x0002740001117983 */ /* 0x000ea80000300800 */
[----:B------:R-:W3:Y:S04]  /*4d860*/  LDL.LU R18, [R1+0x278] ;  /* 0x0002780001127983 */ /* 0x000ee80000300800 */
[----:B------:R-:W3:Y:S01]  /*4d870*/  LDL.LU R19, [R1+0x27c] ;  /* 0x00027c0001137983 */ /* 0x000ee20000300800 */
[----:B------:R-:W-:Y:S01]  /*4d880*/  IMAD.MOV.U32 R12, RZ, RZ, R0 ;  /* 0x000000ffff0c7224 */ /* 0x000fe200078e0000 */
[----:B------:R-:W-:-:S02]  /*4d890*/  MOV R13, R2 ;  /* 0x00000002000d7202 */ /* 0x000fc40000000f00 */
        /* <DEDUP_REMOVED lines=9> */
[----:B------:R-:W2:Y:S01]  /*4d930*/  LDL.LU R12, [R1+0x250] ;  /* 0x00025000010c7983 */ /* 0x000ea20000300800 */
        /* <DEDUP_REMOVED lines=27> */
[----:B----4-:R-:W-:-:S03]  /*4daf0*/  IMAD.MOV.U32 R13, RZ, RZ, R3 ;  /* 0x000000ffff0d7224 */ /* 0x010fc600078e0003 */
[----:B------:R-:W4:Y:S04]  /*4db00*/  LDL.LU R3, [R1+0x32c0] ;  /* 0x0032c00001037983 */ /* 0x000f280000300800 */
[----:B--2---:R0:W-:Y:S02]  /*4db10*/  STL.64 [R1+0x32a0], R12 ;  /* 0x0032a00c01007387 */ /* 0x0041e40000100a00 */
[----:B0-----:R-:W-:Y:S02]  /*4db20*/  MOV R12, R0 ;  /* 0x00000000000c7202 */ /* 0x001fe40000000f00 */
[----:B------:R-:W2:Y:S01]  /*4db30*/  LDL.LU R0, [R1+0x32bc] ;  /* 0x0032bc0001007983 */ /* 0x000ea20000300800 */
[----:B------:R-:W-:-:S03]  /*4db40*/  MOV R13, R2 ;  /* 0x00000002000d7202 */ /* 0x000fc60000000f00 */
[----:B------:R-:W2:Y:S04]  /*4db50*/  LDL.LU R2, [R1+0x32b8] ;  /* 0x0032b80001027983 */ /* 0x000ea80000300800 */
[----:B---3--:R-:W-:Y:S04]  /*4db60*/  STL.64 [R1+0x3280], R18 ;  /* 0x0032801201007387 */ /* 0x008fe80000100a00 */
[----:B------:R0:W-:Y:S04]  /*4db70*/  STL.64 [R1+0x3278], R16 ;  /* 0x0032781001007387 */ /* 0x0001e80000100a00 */
        /* <DEDUP_REMOVED lines=14> */
[----:B------:R-:W3:Y:S04]  /*4dc60*/  LDL.LU R18, [R1+0x1b8] ;  /* 0x0001b80001127983 */ /* 0x000ee80000300800 */
[----:B------:R-:W3:Y:S04]  /*4dc70*/  LDL.LU R19, [R1+0x1bc] ;  /* 0x0001bc0001137983 */ /* 0x000ee80000300800 */
[----:B------:R0:W-:Y:S04]  /*4dc80*/  STL.64 [R1+0x3038], R22 ;  /* 0x0030381601007387 */ /* 0x0001e80000100a00 */
[----:B------:R1:W-:Y:S04]  /*4dc90*/  STL.64 [R1+0x3030], R20 ;  /* 0x0030301401007387 */ /* 0x0003e80000100a00 */
[----:B0-----:R-:W4:Y:S04]  /*4dca0*/  LDL.LU R22, [R1+0x108] ;  /* 0x0001080001167983 */ /* 0x001f280000300800 */
[----:B------:R-:W4:Y:S01]  /*4dcb0*/  LDL.LU R23, [R1+0x10c] ;  /* 0x00010c0001177983 */ /* 0x000f220000300800 */
[----:B------:R-:W-:Y:S01]  /*4dcc0*/  HMMA.16816.F32 R8, R4, R8, R24 ;  /* 0x000000080408723c */ /* 0x000fe20000001818 */
[----:B------:R-:W-:-:S02]  /*4dcd0*/  MOV R28, R14 ;  /* 0x0000000e001c7202 */ /* 0x000fc40000000f00 */
[----:B------:R-:W-:Y:S01]  /*4dce0*/  MOV R29, R15 ;  /* 0x0000000f001d7202 */ /* 0x000fe20000000f00 */
[----:B----4-:R0:W-:Y:S04]  /*4dcf0*/  STL.64 [R1+0x31a8], R22 ;  /* 0x0031a81601007387 */ /* 0x0101e80000100a00 */
[----:B-1----:R-:W4:Y:S04]  /*4dd00*/  LDL.LU R20, [R1+0x180] ;  /* 0x0001800001147983 */ /* 0x002f280000300800 */
[----:B------:R-:W4:Y:S04]  /*4dd10*/  LDL.LU R21, [R1+0x184] ;  /* 0x0001840001157983 */ /* 0x000f280000300800 */
[----:B0-----:R-:W2:Y:S04]  /*4dd20*/  LDL.LU R22, [R1+0x188] ;  /* 0x0001880001167983 */ /* 0x001ea80000300800 */
[----:B------:R-:W2:Y:S01]  /*4dd30*/  LDL.LU R23, [R1+0x18c] ;  /* 0x00018c0001177983 */ /* 0x000ea20000300800 */
[----:B---3--:R-:W-:Y:S03]  /*4dd40*/  HMMA.16816.F32 R12, R4, R12, R16 ;  /* 0x0000000c040c723c */ /* 0x008fe60000001810 */
[----:B--2---:R0:W-:Y:S04]  /*4dd50*/  STL.64 [R1+0x31b8], R22 ;  /* 0x0031b81601007387 */ /* 0x0041e80000100a00 */
[----:B----4-:R-:W-:Y:S04]  /*4dd60*/  STL.64 [R1+0x31b0], R20 ;  /* 0x0031b01401007387 */ /* 0x010fe80000100a00 */
[----:B0-----:R-:W2:Y:S04]  /*4dd70*/  LDL.LU.64 R22, [R1+0x138] ;  /* 0x0001380001167983 */ /* 0x001ea80000300a00 */
[----:B------:R-:W3:Y:S04]  /*4dd80*/  LDL.LU.64 R26, [R1+0x128] ;  /* 0x00012800011a7983 */ /* 0x000ee80000300a00 */
[----:B------:R-:W-:Y:S04]  /*4dd90*/  STL [R1+0x302c], R11 ;  /* 0x00302c0b01007387 */ /* 0x000fe80000100800 */
[----:B------:R-:W-:Y:S04]  /*4dda0*/  STL [R1+0x3158], R10 ;  /* 0x0031580a01007387 */ /* 0x000fe80000100800 */
[----:B------:R0:W-:Y:S04]  /*4ddb0*/  STL.64 [R1+0x3150], R8 ;  /* 0x0031500801007387 */ /* 0x0001e80000100a00 */
[----:B0-----:R-:W4:Y:S04]  /*4ddc0*/  LDL.LU R8, [R1+0x160] ;  /* 0x0001600001087983 */ /* 0x001f280000300800 */
[----:B------:R-:W4:Y:S04]  /*4ddd0*/  LDL.LU R9, [R1+0x164] ;  /* 0x0001640001097983 */ /* 0x000f280000300800 */
[----:B------:R-:W4:Y:S04]  /*4dde0*/  LDL.LU R10, [R1+0x168] ;  /* 0x00016800010a7983 */ /* 0x000f280000300800 */
[----:B------:R-:W2:Y:S04]  /*4ddf0*/  LDL.LU.64 R18, [R1+0x32b0] ;  /* 0x0032b00001127983 */ /* 0x000ea80000300a00 */
[----:B------:R-:W2:Y:S04]  /*4de00*/  LDL.LU.64 R16, [R1+0x32a8] ;  /* 0x0032a80001107983 */ /* 0x000ea80000300a00 */
[----:B------:R0:W-:Y:S04]  /*4de10*/  STL.64 [R1+0x1b0], R12 ;  /* 0x0001b00c01007387 */ /* 0x0001e80000100a00 */
[----:B------:R2:W-:Y:S04]  /*4de20*/  STL [R1+0x1b8], R14 ;  /* 0x0001b80e01007387 */ /* 0x0005e80000100800 */
[----:B0-----:R-:W2:Y:S01]  /*4de30*/  LDL.LU.64 R12, [R1+0x32a0] ;  /* 0x0032a000010c7983 */ /* 0x001ea20000300a00 */
[----:B------:R-:W-:-:S02]  /*4de40*/  MOV R11, R3 ;  /* 0x00000003000b7202 */ /* 0x000fc40000000f00 */
[----:B------:R-:W-:-:S05]  /*4de50*/  MOV R3, R15 ;  /* 0x0000000f00037202 */ /* 0x000fca0000000f00 */
[----:B------:R-:W-:Y:S01]  /*4de60*/  STL [R1+0x3028], R3 ;  /* 0x0030280301007387 */ /* 0x000fe20000100800 */
[----:B--2---:R-:W-:Y:S03]  /*4de70*/  HMMA.16816.F32 R12, R4, R12, R16 ;  /* 0x0000000c040c723c */ /* 0x004fe60000001810 */
[----:B------:R-:W2:Y:S04]  /*4de80*/  LDL.LU.64 R18, [R1+0x3298] ;  /* 0x0032980001127983 */ /* 0x000ea80000300a00 */
[----:B------:R-:W2:-:S15]  /*4de90*/  LDL.LU.64 R16, [R1+0x3290] ;  /* 0x0032900001107983 */ /* 0x000e9e0000300a00 */
[----:B------:R-:W-:-:S01]  /*4dea0*/  NOP ;  /* 0x0000000000007918 */ /* 0x000fc20000000000 */
[----:B------:R0:W-:Y:S04]  /*4deb0*/  STL.64 [R1+0x2c0], R12 ;  /* 0x0002c00c01007387 */ /* 0x0001e80000100a00 */
[----:B------:R2:W-:Y:S04]  /*4dec0*/  STL.64 [R1+0x2c8], R14 ;  /* 0x0002c80e01007387 */ /* 0x0005e80000100a00 */
[----:B0-----:R-:W2:Y:S02]  /*4ded0*/  LDL.LU.64 R12, [R1+0x3288] ;  /* 0x00328800010c7983 */ /* 0x001ea40000300a00 */
[----:B--2---:R-:W-:Y:S02]  /*4dee0*/  HMMA.16816.F32 R12, R4, R12, R16 ;  /* 0x0000000c040c723c */ /* 0x004fe40000001810 */
[----:B------:R-:W2:Y:S04]  /*4def0*/  LDL.LU.64 R18, [R1+0x3280] ;  /* 0x0032800001127983 */ /* 0x000ea80000300a00 */
[----:B------:R-:W2:-:S15]  /*4df00*/  LDL.LU.64 R16, [R1+0x3278] ;  /* 0x0032780001107983 */ /* 0x000e9e0000300a00 */
[----:B------:R-:W-:-:S02]  /*4df10*/  NOP ;  /* 0x0000000000007918 */ /* 0x000fc40000000000 */
        /* <DEDUP_REMOVED lines=44> */
[----:B0-----:R-:W3:Y:S04]  /*4e1e0*/  LDL.LU.64 R14, [R1+0x31e0] ;  /* 0x0031e000010e7983 */ /* 0x001ee80000300a00 */
[----:B------:R-:W2:Y:S02]  /*4e1f0*/  LDL.LU.64 R12, [R1+0x31d8] ;  /* 0x0031d800010c7983 */ /* 0x000ea40000300a00 */
[----:B--2---:R-:W-:Y:S02]  /*4e200*/  HMMA.16816.F32 R4, R4, R12, R16 ;  /* 0x0000000c0404723c */ /* 0x004fe40000001810 */
[----:B------:R-:W2:Y:S04]  /*4e210*/  LDL.LU.64 R18, [R1+0x31d0] ;  /* 0x0031d00001127983 */ /* 0x000ea80000300a00 */
[----:B------:R-:W2:Y:S04]  /*4e220*/  LDL.LU.64 R16, [R1+0x31c8] ;  /* 0x0031c80001107983 */ /* 0x000ea80000300a00 */
[----:B---3--:R0:W-:Y:S04]  /*4e230*/  STL.64 [R1+0x30a0], R14 ;  /* 0x0030a00e01007387 */ /* 0x0081e80000100a00 */
[----:B------:R-:W3:Y:S01]  /*4e240*/  LDL.LU R12, [R1+0x170] ;  /* 0x00017000010c7983 */ /* 0x000ee20000300800 */
[----:B0-----:R-:W-:-:S08]  /*4e250*/  IMAD.MOV.U32 R14, RZ, RZ, R2 ;  /* 0x000000ffff0e7224 */ /* 0x001fd000078e0002 */
[----:B------:R-:W-:Y:S01]  /*4e260*/  STL.64 [R1+0x1d0], R4 ;  /* 0x0001d00401007387 */ /* 0x000fe20000100a00 */
[----:B------:R-:W-:-:S03]  /*4e270*/  MOV R15, R0 ;  /* 0x00000000000f7202 */ /* 0x000fc60000000f00 */
[----:B------:R0:W-:Y:S04]  /*4e280*/  STL.64 [R1+0x1d8], R6 ;  /* 0x0001d80601007387 */ /* 0x0001e80000100a00 */
[----:B------:R-:W3:Y:S04]  /*4e290*/  LDL.LU R13, [R1+0x174] ;  /* 0x00017400010d7983 */ /* 0x000ee80000300800 */
[----:B------:R-:W4:Y:S04]  /*4e2a0*/  LDL.LU R2, [R1+0x31c4] ;  /* 0x0031c40001027983 */ /* 0x000f280000300800 */
[----:B------:R-:W2:Y:S04]  /*4e2b0*/  LDL.LU R0, [R1+0x31c0] ;  /* 0x0031c00001007983 */ /* 0x000ea80000300800 */
[----:B0-----:R-:W3:Y:S04]  /*4e2c0*/  LDL.LU R6, [R1+0xe8] ;  /* 0x0000e80001067983 */ /* 0x001ee80000300800 */
[----:B------:R-:W3:Y:S04]  /*4e2d0*/  LDL.LU R7, [R1+0xec] ;  /* 0x0000ec0001077983 */ /* 0x000ee80000300800 */
[----:B---3--:R4:W-:Y:S04]  /*4e2e0*/  STL.64 [R1+0x3190], R6 ;  /* 0x0031900601007387 */ /* 0x0089e80000100a00 */
[----:B------:R-:W3:Y:S04]  /*4e2f0*/  LDL.LU R4, [R1+0x190] ;  /* 0x0001900001047983 */ /* 0x000ee80000300800 */
[----:B------:R-:W3:Y:S01]  /*4e300*/  LDL.LU R5, [R1+0x194] ;  /* 0x0001940001057983 */ /* 0x000ee20000300800 */
[----:B----4-:R-:W-:-:S02]  /*4e310*/  MOV R6, R2 ;  /* 0x0000000200067202 */ /* 0x010fc40000000f00 */
[----:B--2---:R-:W-:Y:S01]  /*4e320*/  MOV R7, R0 ;  /* 0x0000000000077202 */ /* 0x004fe20000000f00 */
[----:B------:R-:W-:-:S06]  /*4e330*/  IMAD.MOV.U32 R3, RZ, RZ, R23 ;  /* 0x000000ffff037224 */ /* 0x000fcc00078e0017 */
[----:B---3--:R-:W-:-:S15]  /*4e340*/  HMMA.16816.F32 R4, R16, R22, R4 ;  /* 0x000000161004723c */ /* 0x008fde0000001804 */
[----:B------:R-:W-:-:S08]  /*4e350*/  NOP ;  /* 0x0000000000007918 */ /* 0x000fd00000000000 */
[----:B------:R0:W-:Y:S04]  /*4e360*/  STL.64 [R1+0x270], R4 ;  /* 0x0002700401007387 */ /* 0x0001e80000100a00 */
[----:B------:R1:W-:Y:S01]  /*4e370*/  STL.64 [R1+0x278], R6 ;  /* 0x0002780601007387 */ /* 0x0003e20000100a00 */
[----:B0-----:R-:W-:-:S03]  /*4e380*/  MOV R4, R22 ;  /* 0x0000001600047202 */ /* 0x001fc60000000f00 */
[----:B------:R-:W2:Y:S04]  /*4e390*/  LDL.LU.64 R22, [R1+0x31b8] ;  /* 0x0031b80001167983 */ /* 0x000ea80000300a00 */
[----:B------:R-:W2:Y:S01]  /*4e3a0*/  LDL.LU.64 R20, [R1+0x31b0] ;  /* 0x0031b00001147983 */ /* 0x000ea20000300a00 */
[----:B-1----:R-:W-:Y:S02]  /*4e3b0*/  MOV R6, R26 ;  /* 0x0000001a00067202 */ /* 0x002fe40000000f00 */
[----:B------:R-:W-:Y:S01]  /*4e3c0*/  MOV R5, R27 ;  /* 0x0000001b00057202 */ /* 0x000fe20000000f00 */
[----:B--2---:R-:W-:-:S15]  /*4e3d0*/  HMMA.16816.F32 R20, R16, R26, R20 ;  /* 0x0000001a1014723c */ /* 0x004fde0000001814 */
[----:B------:R-:W-:-:S08]  /*4e3e0*/  NOP ;  /* 0x0000000000007918 */ /* 0x000fd00000000000 */
[----:B------:R-:W-:Y:S04]  /*4e3f0*/  STL.64 [R1+0x1c0], R20 ;  /* 0x0001c01401007387 */ /* 0x000fe80000100a00 */
[----:B------:R0:W-:Y:S04]  /*4e400*/  STL.64 [R1+0x1c8], R22 ;  /* 0x0001c81601007387 */ /* 0x0001e80000100a00 */
[----:B0-----:R-:W2:Y:S04]  /*4e410*/  LDL.LU.64 R22, [R1+0x31a8] ;  /* 0x0031a80001167983 */ /* 0x001ea80000300a00 */
[----:B------:R-:W3:Y:S02]  /*4e420*/  LDL.LU.64 R26, [R1+0x31a0] ;  /* 0x0031a000011a7983 */ /* 0x000ee40000300a00 */
[C---:B---3--:R-:W-:Y:S06]  /*4e430*/  HMMA.16816.F32 R12, R16.reuse, R26, R12 ;  /* 0x0000001a100c723c */ /* 0x048fec000000180c */
[----:B--2---:R-:W-:-:S15]  /*4e440*/  HMMA.16816.F32 R8, R16, R22, R8 ;  /* 0x000000161008723c */ /* 0x004fde0000001808 */
[----:B------:R-:W-:-:S02]  /*4e450*/  NOP ;  /* 0x0000000000007918 */ /* 0x000fc40000000000 */
[----:B------:R-:W-:Y:S01]  /*4e460*/  STL.64 [R1+0x2a0], R12 ;  /* 0x0002a00c01007387 */ /* 0x000fe20000100a00 */
[----:B------:R-:W-:-:S03]  /*4e470*/  MOV R0, R15 ;  /* 0x0000000f00007202 */ /* 0x000fc60000000f00 */
[----:B------:R0:W-:Y:S01]  /*4e480*/  STL.64 [R1+0x3058], R26 ;  /* 0x0030581a01007387 */ /* 0x0001e20000100a00 */
[----:B------:R-:W-:Y:S01]  /*4e490*/  MOV R2, R14 ;  /* 0x0000000e00027202 */ /* 0x000fe20000000f00 */
[----:B0-----:R-:W-:Y:S01]  /*4e4a0*/  IMAD.MOV.U32 R26, RZ, RZ, R6 ;  /* 0x000000ffff1a7224 */ /* 0x001fe200078e0006 */
[----:B------:R-:W-:-:S05]  /*4e4b0*/  MOV R27, R5 ;  /* 0x00000005001b7202 */ /* 0x000fca0000000f00 */
[----:B------:R0:W-:Y:S04]  /*4e4c0*/  STL.64 [R1+0x3070], R26 ;  /* 0x0030701a01007387 */ /* 0x0001e80000100a00 */
[----:B------:R-:W-:Y:S04]  /*4e4d0*/  STL [R1+0x2ff4], R0 ;  /* 0x002ff40001007387 */ /* 0x000fe80000100800 */
[----:B------:R-:W-:Y:S01]  /*4e4e0*/  STL [R1+0x2ff0], R2 ;  /* 0x002ff00201007387 */ /* 0x000fe20000100800 */
[----:B0-----:R-:W-:Y:S02]  /*4e4f0*/  MOV R26, R4 ;  /* 0x00000004001a7202 */ /* 0x001fe40000000f00 */
[----:B------:R-:W-:Y:S01]  /*4e500*/  MOV R27, R3 ;  /* 0x00000003001b7202 */ /* 0x000fe20000000f00 */
[----:B------:R-:W-:Y:S04]  /*4e510*/  STL.64 [R1+0x290], R8 ;  /* 0x0002900801007387 */ /* 0x000fe80000100a00 */
[----:B------:R-:W-:Y:S04]  /*4e520*/  STL.64 [R1+0x298], R10 ;  /* 0x0002980a01007387 */ /* 0x000fe80000100a00 */
[----:B------:R-:W-:Y:S04]  /*4e530*/  STL.64 [R1+0x3098], R26 ;  /* 0x0030981a01007387 */ /* 0x000fe80000100a00 */
[----:B------:R0:W-:Y:S04]  /*4e540*/  STL.64 [R1+0x3050], R22 ;  /* 0x0030501601007387 */ /* 0x0001e80000100a00 */
[----:B------:R-:W2:Y:S04]  /*4e550*/  LDL.LU R20, [R1] ;  /* 0x0000000001147983 */ /* 0x000ea80000300800 */
[----:B------:R-:W2:Y:S01]  /*4e560*/  LDL.LU R21, [R1+0x4] ;  /* 0x0000040001157983 */ /* 0x000ea20000300800 */
[----:B0-----:R-:W-:Y:S01]  /*4e570*/  MOV R22, R28 ;  /* 0x0000001c00167202 */ /* 0x001fe20000000f00 */
[----:B------:R-:W-:-:S02]  /*4e580*/  IMAD.MOV.U32 R23, RZ, RZ, R29 ;  /* 0x000000ffff177224 */ /* 0x000fc400078e001d */
[----:B------:R-:W3:Y:S04]  /*4e590*/  LDL.LU R28, [R1+0x319c] ;  /* 0x00319c00011c7983 */ /* 0x000ee80000300800 */
[----:B------:R-:W4:Y:S04]  /*4e5a0*/  LDL.LU R29, [R1+0x3198] ;  /* 0x00319800011d7983 */ /* 0x000f280000300800 */
[----:B------:R-:W2:Y:S04]  /*4e5b0*/  LDL.LU R24, [R1+0x30] ;  /* 0x0000300001187983 */ /* 0x000ea80000300800 */
[----:B------:R-:W2:Y:S04]  /*4e5c0*/  LDL.LU R25, [R1+0x34] ;  /* 0x0000340001197983 */ /* 0x000ea80000300800 */
[----:B------:R-:W3:Y:S04]  /*4e5d0*/  LDL.LU R26, [R1+0x38] ;  /* 0x00003800011a7983 */ /* 0x000ee80000300800 */
        /* <DEDUP_REMOVED lines=14> */
[----:B--2---:R1:W-:Y:S04]  /*4e6c0*/  STL.64 [R1+0x30d0], R14 ;  /* 0x0030d00e01007387 */ /* 0x0043e80000100a00 */
[----:B0-----:R-:W2:Y:S04]  /*4e6d0*/  LDL.LU R24, [R1+0x50] ;  /* 0x0000500001187983 */ /* 0x001ea80000300800 */
[----:B------:R-:W2:Y:S04]  /*4e6e0*/  LDL.LU R25, [R1+0x54] ;  /* 0x0000540001197983 */ /* 0x000ea80000300800 */
[----:B------:R-:W3:Y:S04]  /*4e6f0*/  LDL.LU R26, [R1+0x58] ;  /* 0x00005800011a7983 */ /* 0x000ee80000300800 */
[----:B------:R-:W3:Y:S04]  /*4e700*/  LDL.LU R27, [R1+0x5c] ;  /* 0x00005c00011b7983 */ /* 0x000ee80000300800 */
[----:B---3--:R-:W-:Y:S04]  /*4e710*/  STL.64 [R1+0x30e0], R26 ;  /* 0x0030e01a01007387 */ /* 0x008fe80000100a00 */
[----:B--2---:R-:W-:Y:S04]  /*4e720*/  STL.64 [R1+0x30d8], R24 ;  /* 0x0030d81801007387 */ /* 0x004fe80000100a00 */
[----:B-1----:R-:W2:Y:S04]  /*4e730*/  LDL R14, [R1+0x228] ;  /* 0x00022800010e7983 */ /* 0x002ea80000100800 */
[----:B------:R-:W2:Y:S04]  /*4e740*/  LDL R15, [R1+0x22c] ;  /* 0x00022c00010f7983 */ /* 0x000ea80000100800 */
[----:B--2---:R0:W-:Y:S04]  /*4e750*/  STL.64 [R1+0x30e8], R14 ;  /* 0x0030e80e01007387 */ /* 0x0041e80000100a00 */
[----:B0-----:R-:W2:Y:S04]  /*4e760*/  LDL R14, [R1+0x238] ;  /* 0x00023800010e7983 */ /* 0x001ea80000100800 */
[----:B------:R-:W2:Y:S04]  /*4e770*/  LDL R15, [R1+0x23c] ;  /* 0x00023c00010f7983 */ /* 0x000ea80000100800 */
[----:B--2---:R0:W-:Y:S04]  /*4e780*/  STL.64 [R1+0x3100], R14 ;  /* 0x0031000e01007387 */ /* 0x0041e80000100a00 */
[----:B------:R-:W2:Y:S04]  /*4e790*/  LDL.LU R24, [R1+0x60] ;  /* 0x0000600001187983 */ /* 0x000ea80000300800 */
[----:B------:R-:W2:Y:S04]  /*4e7a0*/  LDL.LU R25, [R1+0x64] ;  /* 0x0000640001197983 */ /* 0x000ea80000300800 */
[----:B------:R-:W3:Y:S04]  /*4e7b0*/  LDL.LU R26, [R1+0x68] ;  /* 0x00006800011a7983 */ /* 0x000ee80000300800 */
[----:B------:R-:W3:Y:S04]  /*4e7c0*/  LDL.LU R27, [R1+0x6c] ;  /* 0x00006c00011b7983 */ /* 0x000ee80000300800 */
        /* <DEDUP_REMOVED lines=20> */
[----:B------:R-:W2:Y:S04]  /*4e910*/  LDL.LU R8, [R1+0xb0] ;  /* 0x0000b00001087983 */ /* 0x000ea80000300800 */
[----:B------:R-:W2:Y:S04]  /*4e920*/  LDL.LU R9, [R1+0xb4] ;  /* 0x0000b40001097983 */ /* 0x000ea80000300800 */
[----:B------:R-:W3:Y:S04]  /*4e930*/  LDL.LU R10, [R1+0xb8] ;  /* 0x0000b800010a7983 */ /* 0x000ee80000300800 */
[----:B------:R-:W3:Y:S04]  /*4e940*/  LDL.LU R11, [R1+0xbc] ;  /* 0x0000bc00010b7983 */ /* 0x000ee80000300800 */
[----:B---3--:R0:W-:Y:S04]  /*4e950*/  STL.64 [R1+0x3168], R10 ;  /* 0x0031680a01007387 */ /* 0x0081e80000100a00 */
[----:B--2---:R1:W-:Y:S04]  /*4e960*/  STL.64 [R1+0x3160], R8 ;  /* 0x0031600801007387 */ /* 0x0043e80000100a00 */
[----:B0-----:R-:W2:Y:S04]  /*4e970*/  LDL.LU.64 R10, [R1+0x148] ;  /* 0x00014800010a7983 */ /* 0x001ea80000300a00 */
[----:B--2---:R0:W-:Y:S04]  /*4e980*/  STL.64 [R1+0x3178], R10 ;  /* 0x0031780a01007387 */ /* 0x0041e80000100a00 */
[----:B-1----:R-:W2:Y:S04]  /*4e990*/  LDL.LU R8, [R1+0xd0] ;  /* 0x0000d00001087983 */ /* 0x002ea80000300800 */
[----:B------:R-:W2:Y:S04]  /*4e9a0*/  LDL.LU R9, [R1+0xd4] ;  /* 0x0000d40001097983 */ /* 0x000ea80000300800 */
[----:B0-----:R-:W3:Y:S04]  /*4e9b0*/  LDL.LU R10, [R1+0xd8] ;  /* 0x0000d800010a7983 */ /* 0x001ee80000300800 */
        /* <DEDUP_REMOVED lines=8> */
[----:B----4-:R0:W-:Y:S04]  /*4ea40*/  STL.64 [R1+0x3148], R14 ;  /* 0x0031480e01007387 */ /* 0x0101e80000100a00 */
[----:B0-----:R-:W3:Y:S04]  /*4ea50*/  LDL.LU.64 R14, [R1+0x1e8] ;  /* 0x0001e800010e7983 */ /* 0x001ee80000300a00 */
[----:B---3--:R0:W-:Y:S04]  /*4ea60*/  STL.64 [R1+0x3170], R14 ;  /* 0x0031700e01007387 */ /* 0x0081e80000100a00 */
[----:B------:R-:W3:Y:S04]  /*4ea70*/  LDL.LU R12, [R1+0xc0] ;  /* 0x0000c000010c7983 */ /* 0x000ee80000300800 */
[----:B------:R-:W3:Y:S04]  /*4ea80*/  LDL.LU R13, [R1+0xc4] ;  /* 0x0000c400010d7983 */ /* 0x000ee80000300800 */
[----:B0-----:R-:W3:Y:S04]  /*4ea90*/  LDL.LU R14, [R1+0xc8] ;  /* 0x0000c800010e7983 */ /* 0x001ee80000300800 */
[----:B------:R-:W3:Y:S04]  /*4eaa0*/  LDL.LU R15, [R1+0xcc] ;  /* 0x0000cc00010f7983 */ /* 0x000ee80000300800 */
[----:B------:R-:W-:Y:S04]  /*4eab0*/  STL.64 [R1+0x3128], R26 ;  /* 0x0031281a01007387 */ /* 0x000fe80000100a00 */
[----:B------:R0:W-:Y:S04]  /*4eac0*/  STL.64 [R1+0x3120], R24 ;  /* 0x0031201801007387 */ /* 0x0001e80000100a00 */
[----:B0-----:R-:W4:Y:S04]  /*4ead0*/  LDL.LU R24, [R1+0x90] ;  /* 0x0000900001187983 */ /* 0x001f280000300800 */
[----:B------:R-:W4:Y:S04]  /*4eae0*/  LDL.LU R25, [R1+0x94] ;  /* 0x0000940001197983 */ /* 0x000f280000300800 */
[----:B------:R-:W3:Y:S04]  /*4eaf0*/  LDL.LU R26, [R1+0x98] ;  /* 0x00009800011a7983 */ /* 0x000ee80000300800 */
[----:B------:R-:W3:Y:S01]  /*4eb00*/  LDL.LU R27, [R1+0x9c] ;  /* 0x00009c00011b7983 */ /* 0x000ee20000300800 */
[----:B--2---:R-:W-:Y:S03]  /*4eb10*/  HMMA.16816.F32 R4, R16, R10, R4 ;  /* 0x0000000a1004723c */ /* 0x004fe60000001804 */
[----:B---3--:R-:W-:Y:S04]  /*4eb20*/  STL.64 [R1+0x3140], R26 ;  /* 0x0031401a01007387 */ /* 0x008fe80000100a00 */
[----:B----4-:R0:W-:Y:S04]  /*4eb30*/  STL.64 [R1+0x3138], R24 ;  /* 0x0031381801007387 */ /* 0x0101e80000100a00 */
[----:B0-----:R-:W2:Y:S04]  /*4eb40*/  LDL.LU R24, [R1+0xa0] ;  /* 0x0000a00001187983 */ /* 0x001ea80000300800 */
[----:B------:R-:W2:Y:S04]  /*4eb50*/  LDL.LU R25, [R1+0xa4] ;  /* 0x0000a40001197983 */ /* 0x000ea80000300800 */
[----:B------:R-:W2:Y:S04]  /*4eb60*/  LDL.LU R26, [R1+0xa8] ;  /* 0x0000a800011a7983 */ /* 0x000ea80000300800 */
[----:B------:R-:W2:Y:S04]  /*4eb70*/  LDL.LU R27, [R1+0xac] ;  /* 0x0000ac00011b7983 */ /* 0x000ea80000300800 */
[----:B------:R-:W-:Y:S04]  /*4eb80*/  STL.64 [R1+0x3068], R22 ;  /* 0x0030681601007387 */ /* 0x000fe80000100a00 */
        /* <DEDUP_REMOVED lines=9> */
[----:B------:R0:W-:Y:S04]  /*4ec20*/  STL.64 [R1+0x280], R4 ;  /* 0x0002800401007387 */ /* 0x0001e80000100a00 */
[----:B------:R1:W-:Y:S01]  /*4ec30*/  STL.64 [R1+0x288], R6 ;  /* 0x0002880601007387 */ /* 0x0003e20000100a00 */
[----:B0-----:R-:W-:-:S02]  /*4ec40*/  MOV R5, R10 ;  /* 0x0000000a00057202 */ /* 0x001fc40000000f00 */
[----:B------:R-:W-:Y:S01]  /*4ec50*/  MOV R4, R11 ;  /* 0x0000000b00047202 */ /* 0x000fe20000000f00 */
[----:B-1----:R-:W4:Y:S04]  /*4ec60*/  LDL.LU.64 R6, [R1+0x3190] ;  /* 0x0031900001067983 */ /* 0x002f280000300a00 */
[----:B------:R-:W4:Y:S04]  /*4ec70*/  LDL.LU.64 R10, [R1+0x3188] ;  /* 0x00318800010a7983 */ /* 0x000f280000300a00 */
[----:B------:R-:W4:Y:S02]  /*4ec80*/  LDL.LU.64 R8, [R1+0x3180] ;  /* 0x0031800001087983 */ /* 0x000f240000300a00 */
[----:B----4-:R-:W-:-:S15]  /*4ec90*/  HMMA.16816.F32 R8, R16, R6, R8 ;  /* 0x000000061008723c */ /* 0x010fde0000001808 */
[----:B------:R-:W-:-:S08]  /*4eca0*/  NOP ;  /* 0x0000000000007918 */ /* 0x000fd00000000000 */
[----:B------:R-:W-:Y:S01]  /*4ecb0*/  STL [R1+0x370], R8 ;  /* 0x0003700801007387 */ /* 0x000fe20000100800 */
[----:B------:R-:W-:-:S03]  /*4ecc0*/  MOV R2, R10 ;  /* 0x0000000a00027202 */ /* 0x000fc60000000f00 */
[----:B------:R0:W-:Y:S04]  /*4ecd0*/  STL [R1+0x37c], R11 ;  /* 0x00037c0b01007387 */ /* 0x0001e80000100800 */
[----:B0-----:R-:W4:Y:S01]  /*4ece0*/  LDL.LU.64 R10, [R1+0x3178] ;  /* 0x00317800010a7983 */ /* 0x001f220000300a00 */
[----:B------:R-:W-:-:S05]  /*4ecf0*/  IMAD.MOV.U32 R0, RZ, RZ, R9 ;  /* 0x000000ffff007224 */ /* 0x000fca00078e0009 */
[----:B------:R-:W-:Y:S04]  /*4ed00*/  STL [R1+0x2ffc], R0 ;  /* 0x002ffc0001007387 */ /* 0x000fe80000100800 */
[----:B------:R0:W-:Y:S01]  /*4ed10*/  STL [R1+0x2ff8], R2 ;  /* 0x002ff80201007387 */ /* 0x0001e20000100800 */
[----:B----4-:R-:W-:Y:S06]  /*4ed20*/  HMMA.16816.F32 R12, R16, R10, R12 ;  /* 0x0000000a100c723c */ /* 0x010fec000000180c */
[----:B0-----:R-:W-:-:S02]  /*4ed30*/  MOV R2, R10 ;  /* 0x0000000a00027202 */ /* 0x001fc40000000f00 */
[----:B------:R-:W-:-:S15]  /*4ed40*/  MOV R0, R11 ;  /* 0x0000000b00007202 */ /* 0x000fde0000000f00 */
[----:B------:R-:W-:Y:S04]  /*4ed50*/  STL.64 [R1+0x360], R12 ;  /* 0x0003600c01007387 */ /* 0x000fe80000100a00 */
[----:B------:R0:W-:Y:S04]  /*4ed60*/  STL.64 [R1+0x368], R14 ;  /* 0x0003680e01007387 */ /* 0x0001e80000100a00 */
[----:B0-----:R-:W4:Y:S04]  /*4ed70*/  LDL.LU.64 R14, [R1+0x3170] ;  /* 0x00317000010e7983 */ /* 0x001f280000300a00 */
[----:B------:R-:W4:Y:S04]  /*4ed80*/  LDL.LU.64 R10, [R1+0x3168] ;  /* 0x00316800010a7983 */ /* 0x000f280000300a00 */
[----:B------:R-:W4:Y:S02]  /*4ed90*/  LDL.LU.64 R8, [R1+0x3160] ;  /* 0x0031600001087983 */ /* 0x000f240000300a00 */
[----:B----4-:R-:W-:Y:S06]  /*4eda0*/  HMMA.16816.F32 R8, R16, R14, R8 ;  /* 0x0000000e1008723c */ /* 0x010fec0000001808 */
[----:B------:R-:W-:-:S15]  /*4edb0*/  IMAD.MOV.U32 R3, RZ, RZ, R15 ;  /* 0x000000ffff037224 */ /* 0x000fde00078e000f */
[----:B------:R-:W-:-:S02]  /*4edc0*/  NOP ;  /* 0x0000000000007918 */ /* 0x000fc40000000000 */
[----:B------:R-:W-:Y:S04]  /*4edd0*/  STL.64 [R1+0x350], R8 ;  /* 0x0003500801007387 */ /* 0x000fe80000100a00 */
[----:B------:R0:W-:Y:S04]  /*4ede0*/  STL.64 [R1+0x358], R10 ;  /* 0x0003580a01007387 */ /* 0x0001e80000100a00 */
[----:B0-----:R-:W4:Y:S01]  /*4edf0*/  LDL.LU R10, [R1+0x3158] ;  /* 0x00315800010a7983 */ /* 0x001f220000300800 */
[----:B------:R-:W-:-:S03]  /*4ee00*/  MOV R11, R14 ;  /* 0x0000000e000b7202 */ /* 0x000fc60000000f00 */
[----:B------:R-:W4:Y:S04]  /*4ee10*/  LDL.LU.64 R8, [R1+0x3150] ;  /* 0x0031500001087983 */ /* 0x000f280000300a00 */
[----:B------:R-:W2:Y:S02]  /*4ee20*/  LDL.LU.64 R14, [R1+0x3148] ;  /* 0x00314800010e7983 */ /* 0x000ea40000300a00 */
        /* <DEDUP_REMOVED lines=48> */
[----:B0-----:R-:W2:Y:S01]  /*4f130*/  LDL.LU.64 R14, [R1+0x30a0] ;  /* 0x0030a000010e7983 */ /* 0x001ea20000300a00 */
[----:B------:R-:W-:Y:S02]  /*4f140*/  MOV R22, R29 ;  /* 0x0000001d00167202 */ /* 0x000fe40000000f00 */
[----:B------:R-:W-:Y:S01]  /*4f150*/  MOV R23, R28 ;  /* 0x0000001c00177202 */ /* 0x000fe20000000f00 */
[----:B--2---:R-:W-:Y:S01]  /*4f160*/  HMMA.16816.F32 R16, R16, R14, R24 ;  /* 0x0000000e1010723c */ /* 0x004fe20000001818 */
[----:B------:R-:W3:Y:S04]  /*4f170*/  LDL.LU.64 R26, [R1+0x3098] ;  /* 0x00309800011a7983 */ /* 0x000ee80000300a00 */
[----:B------:R-:W3:Y:S04]  /*4f180*/  LDL.LU.64 R14, [R1+0x3090] ;  /* 0x00309000010e7983 */ /* 0x000ee80000300a00 */
[----:B------:R-:W3:-:S14]  /*4f190*/  LDL.LU.64 R12, [R1+0x3088] ;  /* 0x00308800010c7983 */ /* 0x000edc0000300a00 */
[----:B------:R-:W-:Y:S04]  /*4f1a0*/  STL.64 [R1+0x2f0], R16 ;  /* 0x0002f01001007387 */ /* 0x000fe80000100a00 */
[----:B------:R0:W-:Y:S04]  /*4f1b0*/  STL.64 [R1+0x2f8], R18 ;  /* 0x0002f81201007387 */ /* 0x0001e80000100a00 */
[----:B0-----:R-:W2:Y:S01]  /*4f1c0*/  LDL.LU R18, [R1+0x4a8] ;  /* 0x0004a80001127983 */ /* 0x001ea20000300800 */
[----:B---3--:R-:W-:Y:S03]  /*4f1d0*/  HMMA.16816.F32 R24, R12, R26, R20 ;  /* 0x0000001a0c18723c */ /* 0x008fe60000001814 */
[----:B------:R-:W3:Y:S04]  /*4f1e0*/  LDL.LU.64 R22, [R1+0x3080] ;  /* 0x0030800001167983 */ /* 0x000ee80000300a00 */
[----:B------:R-:W3:-:S15]  /*4f1f0*/  LDL.LU.64 R20, [R1+0x3078] ;  /* 0x0030780001147983 */ /* 0x000ede0000300a00 */
[----:B------:R-:W-:-:S01]  /*4f200*/  NOP ;  /* 0x0000000000007918 */ /* 0x000fc20000000000 */
[----:B------:R-:W-:Y:S04]  /*4f210*/  STL.64 [R1+0x2e0], R24 ;  /* 0x0002e01801007387 */ /* 0x000fe80000100a00 */
[----:B------:R0:W-:Y:S04]  /*4f220*/  STL.64 [R1+0x2e8], R26 ;  /* 0x0002e81a01007387 */ /* 0x0001e80000100a00 */
[----:B0-----:R-:W3:Y:S02]  /*4f230*/  LDL.LU.64 R26, [R1+0x3070] ;  /* 0x00307000011a7983 */ /* 0x001ee40000300a00 */
[----:B---3--:R-:W-:Y:S02]  /*4f240*/  HMMA.16816.F32 R24, R12, R26, R20 ;  /* 0x0000001a0c18723c */ /* 0x008fe40000001814 */
[----:B------:R-:W3:Y:S04]  /*4f250*/  LDL.LU.64 R22, [R1+0x3068] ;  /* 0x0030680001167983 */ /* 0x000ee80000300a00 */
[----:B------:R-:W3:-:S15]  /*4f260*/  LDL.LU.64 R20, [R1+0x3060] ;  /* 0x0030600001147983 */ /* 0x000ede0000300a00 */
[----:B------:R-:W-:-:S02]  /*4f270*/  NOP ;  /* 0x0000000000007918 */ /* 0x000fc40000000000 */
[----:B------:R3:W-:Y:S01]  /*4f280*/  STL.64 [R1+0x1a0], R24 ;  /* 0x0001a01801007387 */ /* 0x0007e20000100a00 */
[----:B------:R-:W-:Y:S02]  /*4f290*/  MOV R29, R26 ;  /* 0x0000001a001d7202 */ /* 0x000fe40000000f00 */
[----:B------:R-:W-:Y:S02]  /*4f2a0*/  MOV R28, R27 ;  /* 0x0000001b001c7202 */ /* 0x000fe40000000f00 */
[----:B------:R-:W3:Y:S04]  /*4f2b0*/  LDL.LU.64 R26, [R1+0x3058] ;  /* 0x00305800011a7983 */ /* 0x000ee80000300a00 */
[----:B------:R-:W-:Y:S04]  /*4f2c0*/  STL [R1+0x2f14], R28 ;  /* 0x002f141c01007387 */ /* 0x000fe80000100800 */
[----:B------:R-:W-:Y:S01]  /*4f2d0*/  STL [R1+0x2f10], R29 ;  /* 0x002f101d01007387 */ /* 0x000fe20000100800 */
[----:B---3--:R-:W-:Y:S03]  /*4f2e0*/  HMMA.16816.F32 R24, R12, R26, R20 ;  /* 0x0000001a0c18723c */ /* 0x008fe60000001814 */
[----:B------:R-:W3:-:S15]  /*4f2f0*/  LDL.LU.64 R22, [R1+0x3050] ;  /* 0x0030500001167983 */ /* 0x000ede0000300a00 */
[----:B------:R-:W-:-:S05]  /*4f300*/  NOP ;  /* 0x0000000000007918 */ /* 0x000fca0000000000 */
[----:B------:R-:W-:Y:S04]  /*4f310*/  STL.64 [R1+0x190], R24 ;  /* 0x0001901801007387 */ /* 0x000fe80000100a00 */
        /* <DEDUP_REMOVED lines=8> */
[----:B------:R0:W-:Y:S02]  /*4f3a0*/  STL.64 [R1+0x188], R26 ;  /* 0x0001881a01007387 */ /* 0x0001e40000100a00 */
[----:B0-----:R-:W-:Y:S02]  /*4f3b0*/  MOV R26, R11 ;  /* 0x0000000b001a7202 */ /* 0x001fe40000000f00 */
[----:B------:R-:W4:Y:S01]  /*4f3c0*/  LDL.LU R11, [R1+0x302c] ;  /* 0x00302c00010b7983 */ /* 0x000f220000300800 */
[----:B------:R-:W-:-:S03]  /*4f3d0*/  MOV R27, R3 ;  /* 0x00000003001b7202 */ /* 0x000fc60000000f00 */
[----:B------:R-:W2:Y:S04]  /*4f3e0*/  LDL.LU R3, [R1+0x3028] ;  /* 0x0030280001037983 */ /* 0x000ea80000300800 */
[----:B------:R0:W-:Y:S02]  /*4f3f0*/  STL.64 [R1+0x3018], R26 ;  /* 0x0030181a01007387 */ /* 0x0001e40000100a00 */
[----:B0-----:R-:W-:Y:S01]  /*4f400*/  IMAD.MOV.U32 R26, RZ, RZ, R2 ;  /* 0x000000ffff1a7224 */ /* 0x001fe200078e0002 */
[----:B------:R-:W-:-:S05]  /*4f410*/  MOV R27, R0 ;  /* 0x00000000001b7202 */ /* 0x000fca0000000f00 */
[----:B------:R0:W-:Y:S02]  /*4f420*/  STL.64 [R1+0x3020], R26 ;  /* 0x0030201a01007387 */ /* 0x0001e40000100a00 */
[----:B0-----:R-:W-:Y:S02]  /*4f430*/  MOV R26, R5 ;  /* 0x00000005001a7202 */ /* 0x001fe40000000f00 */
[----:B------:R-:W-:-:S07]  /*4f440*/  MOV R27, R4 ;  /* 0x00000004001b7202 */ /* 0x000fce0000000f00 */
[C---:B---3--:R-:W-:Y:S01]  /*4f450*/  HMMA.16816.F32 R24, R12.reuse, R26, R20 ;  /* 0x0000001a0c18723c */ /* 0x048fe20000001814 */
[----:B------:R-:W3:Y:S05]  /*4f460*/  LDL.LU R23, [R1+0x4a0] ;  /* 0x0004a00001177983 */ /* 0x000eea0000300800 */
[----:B----4-:R-:W-:-:S15]  /*4f470*/  HMMA.16816.F32 R4, R12, R6, R8 ;  /* 0x000000060c04723c */ /* 0x010fde0000001808 */
[----:B------:R-:W-:-:S02]  /*4f480*/  NOP ;  /* 0x0000000000007918 */ /* 0x000fc40000000000 */
[----:B------:R-:W-:Y:S04]  /*4f490*/  STL.64 [R1+0x170], R24 ;  /* 0x0001701801007387 */ /* 0x000fe80000100a00 */
[----:B------:R-:W-:Y:S04]  /*4f4a0*/  STL.64 [R1+0x178], R26 ;  /* 0x0001781a01007387 */ /* 0x000fe80000100a00 */
[----:B------:R-:W4:Y:S04]  /*4f4b0*/  LDL.LU R8, [R1+0x2c0] ;  /* 0x0002c00001087983 */ /* 0x000f280000300800 */
[----:B------:R-:W-:Y:S04]  /*4f4c0*/  STL.64 [R1+0x160], R4 ;  /* 0x0001600401007387 */ /* 0x000fe80000100a00 */
[----:B------:R-:W-:Y:S04]  /*4f4d0*/  STL.64 [R1+0x168], R6 ;  /* 0x0001680601007387 */ /* 0x000fe80000100a00 */
[----:B--2---:R-:W0:Y:S04]  /*4f4e0*/  LDSM.16.M88.4 R4, [R18+UR6+0x28080] ;  /* 0x028080061204783b */ /* 0x004e280008000200 */
[----:B------:R-:W4:Y:S04]  /*4f4f0*/  LDL.LU R9, [R1+0x2c4] ;  /* 0x0002c40001097983 */ /* 0x000f280000300800 */
[----:B------:R-:W4:Y:S04]  /*4f500*/  LDL.LU R10, [R1+0x2c8] ;  /* 0x0002c800010a7983 */ /* 0x000f280000300800 */
[----:B------:R-:W4:Y:S04]  /*4f510*/  LDL.LU R11, [R1+0x2cc] ;  /* 0x0002cc00010b7983 */ /* 0x000f280000300800 */
[----:B0-----:R-:W-:Y:S04]  /*4f520*/  STL.64 [R1+0x2f68], R6 ;  /* 0x002f680601007387 */ /* 0x001fe80000100a00 */
[----:B------:R0:W-:Y:S04]  /*4f530*/  STL.64 [R1+0x2f60], R4 ;  /* 0x002f600401007387 */ /* 0x0001e80000100a00 */
[----:B0-----:R-:W2:Y:S04]  /*4f540*/  LDL.LU R4, [R1+0x1b0] ;  /* 0x0001b00001047983 */ /* 0x001ea80000300800 */
[----:B------:R-:W2:Y:S04]  /*4f550*/  LDL.LU R5, [R1+0x1b4] ;  /* 0x0001b40001057983 */ /* 0x000ea80000300800 */
[----:B------:R-:W2:Y:S04]  /*4f560*/  LDL.LU R6, [R1+0x1b8] ;  /* 0x0001b80001067983 */ /* 0x000ea80000300800 */
[----:B---3--:R-:W0:Y:S04]  /*4f570*/  LDSM.16.M88.4 R24, [R23+UR6+0x80] ;  /* 0x000080061718783b */ /* 0x008e280008000200 */
[----:B0-----:R-:W-:Y:S04]  /*4f580*/  STL.64 [R1+0xd0], R24 ;  /* 0x0000d01801007387 */ /* 0x001fe80000100a00 */
[----:B------:R-:W-:Y:S04]  /*4f590*/  STL.64 [R1+0xd8], R26 ;  /* 0x0000d81a01007387 */ /* 0x000fe80000100a00 */
[----:B------:R-:W0:Y:S04]  /*4f5a0*/  LDSM.16.M88.4 R24, [R23+UR6+0x2080] ;  /* 0x002080061718783b */ /* 0x000e280008000200 */
[----:B0-----:R-:W-:Y:S04]  /*4f5b0*/  STL.64 [R1+0xc0], R24 ;  /* 0x0000c01801007387 */ /* 0x001fe80000100a00 */
[----:B------:R0:W-:Y:S04]  /*4f5c0*/  STL.64 [R1+0xc8], R26 ;  /* 0x0000c81a01007387 */ /* 0x0001e80000100a00 */
[----:B0-----:R-:W2:Y:S04]  /*4f5d0*/  LDL.LU.64 R26, [R1+0x3020] ;  /* 0x00302000011a7983 */ /* 0x001ea80000300a00 */
[----:B------:R-:W3:Y:S01]  /*4f5e0*/  LDL.LU R19, [R1+0x4ac] ;  /* 0x0004ac0001137983 */ /* 0x000ee20000300800 */
[----:B------:R-:W-:-:S07]  /*4f5f0*/  MOV R7, R3 ;  /* 0x0000000300077202 */ /* 0x000fce0000000f00 */
[----:B--2---:R-:W-:Y:S01]  /*4f600*/  HMMA.16816.F32 R4, R12, R26, R4 ;  /* 0x0000001a0c04723c */ /* 0x004fe20000001804 */
[----:B------:R-:W0:-:S15]  /*4f610*/  LDSM.16.M88.4 R24, [R23+UR6+0x4080] ;  /* 0x004080061718783b */ /* 0x000e1e0008000200 */
[----:B------:R-:W-:-:S07]  /*4f620*/  NOP ;  /* 0x0000000000007918 */ /* 0x000fce0000000000 */
[----:B------:R1:W-:Y:S04]  /*4f630*/  STL.64 [R1+0x150], R4 ;  /* 0x0001500401007387 */ /* 0x0003e80000100a00 */
[----:B------:R-:W-:Y:S04]  /*4f640*/  STL.64 [R1+0x158], R6 ;  /* 0x0001580601007387 */ /* 0x000fe80000100a00 */
[----:B0-----:R-:W-:Y:S01]  /*4f650*/  STL.64 [R1+0xb0], R24 ;  /* 0x0000b01801007387 */ /* 0x001fe20000100a00 */
[----:B-1----:R-:W-:Y:S01]  /*4f660*/  IMAD.MOV.U32 R5, RZ, RZ, R24 ;  /* 0x000000ffff057224 */ /* 0x002fe200078e0018 */
[----:B------:R-:W-:-:S02]  /*4f670*/  MOV R4, R25 ;  /* 0x0000001900047202 */ /* 0x000fc40000000f00 */
[----:B------:R-:W-:Y:S04]  /*4f680*/  STL.64 [R1+0xb8], R26 ;  /* 0x0000b81a01007387 */ /* 0x000fe80000100a00 */
[----:B------:R-:W0:Y:S04]  /*4f690*/  LDSM.16.M88.4 R24, [R23+UR6+0x6080] ;  /* 0x006080061718783b */ /* 0x000e280008000200 */
[----:B0-----:R-:W-:Y:S04]  /*4f6a0*/  STL.64 [R1+0xa0], R24 ;  /* 0x0000a01801007387 */ /* 0x001fe80000100a00 */
[----:B------:R-:W-:Y:S04]  /*4f6b0*/  STL.64 [R1+0xa8], R26 ;  /* 0x0000a81a01007387 */ /* 0x000fe80000100a00 */
[----:B------:R-:W0:Y:S04]  /*4f6c0*/  LDSM.16.M88.4 R24, [R23+UR6+0x8080] ;  /* 0x008080061718783b */ /* 0x000e280008000200 */
[----:B0-----:R-:W-:Y:S01]  /*4f6d0*/  STL.64 [R1+0x90], R24 ;  /* 0x0000901801007387 */ /* 0x001fe20000100a00 */
[----:B------:R-:W-:-:S02]  /*4f6e0*/  MOV R17, R24 ;  /* 0x0000001800117202 */ /* 0x000fc40000000f00 */
[----:B------:R-:W-:Y:S01]  /*4f6f0*/  MOV R16, R25 ;  /* 0x0000001900107202 */ /* 0x000fe20000000f00 */
[----:B------:R-:W-:Y:S04]  /*4f700*/  STL.64 [R1+0x98], R26 ;  /* 0x0000981a01007387 */ /* 0x000fe80000100a00 */
[----:B------:R-:W0:Y:S04]  /*4f710*/  LDSM.16.M88.4 R24, [R23+UR6+0xa080] ;  /* 0x00a080061718783b */ /* 0x000e280008000200 */
[----:B---3--:R-:W-:Y:S04]  /*4f720*/  STL [R1+0x2f40], R19 ;  /* 0x002f401301007387 */ /* 0x008fe80000100800 */
[----:B------:R-:W-:Y:S04]  /*4f730*/  STL.64 [R1+0x2f38], R16 ;  /* 0x002f381001007387 */ /* 0x000fe80000100a00 */
[----:B0-----:R-:W-:Y:S01]  /*4f740*/  STL.64 [R1+0x80], R24 ;  /* 0x0000801801007387 */ /* 0x001fe20000100a00 */
[----:B------:R-:W-:Y:S01]  /*4f750*/  MOV R0, R24 ;  /* 0x0000001800007202 */ /* 0x000fe20000000f00 */
[----:B------:R-:W-:-:S02]  /*4f760*/  IMAD.MOV.U32 R2, RZ, RZ, R25 ;  /* 0x000000ffff027224 */ /* 0x000fc400078e0019 */
[----:B------:R-:W-:Y:S04]  /*4f770*/  STL.64 [R1+0x88], R26 ;  /* 0x0000881a01007387 */ /* 0x000fe80000100a00 */
[----:B------:R-:W0:Y:S04]  /*4f780*/  LDSM.16.M88.4 R24, [R23+UR6+0xc080] ;  /* 0x00c080061718783b */ /* 0x000e280008000200 */
[----:B0-----:R-:W-:Y:S01]  /*4f790*/  STL.64 [R1+0x70], R24 ;  /* 0x0000701801007387 */ /* 0x001fe20000100a00 */
[----:B------:R-:W-:-:S03]  /*4f7a0*/  MOV R28, R25 ;  /* 0x00000019001c7202 */ /* 0x000fc60000000f00 */
        /* <DEDUP_REMOVED lines=19> */
[----:B0-----:R-:W4:Y:S02]  /*4f8e0*/  LDL.LU.64 R26, [R1+0x3018] ;  /* 0x00301800011a7983 */ /* 0x001f240000300a00 */
[----:B----4-:R-:W-:Y:S02]  /*4f8f0*/  HMMA.16816.F32 R24, R12, R26, R8 ;  /* 0x0000001a0c18723c */ /* 0x010fe40000001808 */
[----:B------:R-:W0:-:S15]  /*4f900*/  LDSM.16.M88.4 R8, [R23+UR6+0x1a080] ;  /* 0x01a080061708783b */ /* 0x000e1e0008000200 */
[----:B------:R-:W-:-:S06]  /*4f910*/  NOP ;  /* 0x0000000000007918 */ /* 0x000fcc0000000000 */
[----:B------:R-:W-:Y:S04]  /*4f920*/  STL.64 [R1+0x140], R24 ;  /* 0x0001401801007387 */ /* 0x000fe80000100a00 */
[----:B------:R-:W-:Y:S04]  /*4f930*/  STL.64 [R1+0x148], R26 ;  /* 0x0001481a01007387 */ /* 0x000fe80000100a00 */
[----:B------:R-:W1:Y:S04]  /*4f940*/  LDSM.16.M88.4 R24, [R23+UR6+0x1c080] ;  /* 0x01c080061718783b */ /* 0x000e680008000200 */
[----:B------:R-:W2:Y:S04]  /*4f950*/  LDSM.16.M88.4 R20, [R23+UR6+0x1e080] ;  /* 0x01e080061714783b */ /* 0x000ea80008000200 */
[----:B0-----:R-:W-:Y:S04]  /*4f960*/  STL.64 [R1+0x8], R10 ;  /* 0x0000080a01007387 */ /* 0x001fe80000100a00 */
[----:B-1----:R-:W-:Y:S04]  /*4f970*/  STL [R1+0x2bdc], R26 ;  /* 0x002bdc1a01007387 */ /* 0x002fe80000100800 */
[----:B------:R-:W-:Y:S04]  /*4f980*/  STL [R1+0x2bd8], R27 ;  /* 0x002bd81b01007387 */ /* 0x000fe80000100800 */
[----:B------:R0:W-:Y:S04]  /*4f990*/  STL.64 [R1+0x2f48], R24 ;  /* 0x002f481801007387 */ /* 0x0001e80000100a00 */
[----:B--2---:R-:W-:Y:S04]  /*4f9a0*/  STL [R1+0x2be4], R22 ;  /* 0x002be41601007387 */ /* 0x004fe80000100800 */
[----:B------:R-:W-:Y:S04]  /*4f9b0*/  STL [R1+0x2be0], R23 ;  /* 0x002be01701007387 */ /* 0x000fe80000100800 */
[----:B------:R-:W-:Y:S04]  /*4f9c0*/  STL.64 [R1+0x2e70], R20 ;  /* 0x002e701401007387 */ /* 0x000fe80000100a00 */
[----:B0-----:R-:W2:Y:S01]  /*4f9d0*/  LDL.LU.64 R24, [R1+0xd0] ;  /* 0x0000d00001187983 */ /* 0x001ea20000300a00 */
[----:B------:R-:W-:-:S02]  /*4f9e0*/  MOV R29, R8 ;  /* 0x00000008001d7202 */ /* 0x000fc40000000f00 */
[----:B------:R-:W-:Y:S02]  /*4f9f0*/  MOV R3, R9 ;  /* 0x0000000900037202 */ /* 0x000fe40000000f00 */
[----:B------:R0:W1:Y:S04]  /*4fa00*/  LDSM.16.M88.4 R8, [R18+UR6+0x29080] ;  /* 0x029080061208783b */ /* 0x0000680008000200 */
[----:B--2---:R2:W-:Y:S04]  /*4fa10*/  STL.64 [R1+0x2f70], R24 ;  /* 0x002f701801007387 */ /* 0x0045e80000100a00 */
[----:B------:R-:W3:Y:S04]  /*4fa20*/  LDL.LU R16, [R1+0x1c0] ;  /* 0x0001c00001107983 */ /* 0x000ee80000300800 */
[----:B------:R-:W3:Y:S04]  /*4fa30*/  LDL.LU R17, [R1+0x1c4] ;  /* 0x0001c40001117983 */ /* 0x000ee80000300800 */
[----:B0-----:R-:W4:Y:S04]  /*4fa40*/  LDL.LU R18, [R1+0x1c8] ;  /* 0x0001c80001127983 */ /* 0x001f280000300800 */
[----:B------:R-:W4:Y:S04]  /*4fa50*/  LDL.LU R19, [R1+0x1cc] ;  /* 0x0001cc0001137983 */ /* 0x000f280000300800 */
[----:B------:R-:W2:Y:S04]  /*4fa60*/  LDL.LU R6, [R1+0x1f8] ;  /* 0x0001f80001067983 */ /* 0x000ea80000300800 */
[----:B------:R-:W2:Y:S04]  /*4fa70*/  LDL.LU R7, [R1+0x1fc] ;  /* 0x0001fc0001077983 */ /* 0x000ea80000300800 */
[----:B--2---:R0:W-:Y:S04]  /*4fa80*/  STL.64 [R1+0x2f78], R6 ;  /* 0x002f780601007387 */ /* 0x0041e80000100a00 */
[----:B------:R-:W2:Y:S04]  /*4fa90*/  LDL.LU R24, [R1+0x1d0] ;  /* 0x0001d00001187983 */ /* 0x000ea80000300800 */
[----:B------:R-:W2:Y:S04]  /*4faa0*/  LDL.LU R25, [R1+0x1d4] ;  /* 0x0001d40001197983 */ /* 0x000ea80000300800 */
[----:B------:R-:W3:Y:S04]  /*4fab0*/  LDL.LU R26, [R1+0x1d8] ;  /* 0x0001d800011a7983 */ /* 0x000ee80000300800 */
[----:B------:R-:W3:Y:S04]  /*4fac0*/  LDL.LU R27, [R1+0x1dc] ;  /* 0x0001dc00011b7983 */ /* 0x000ee80000300800 */
[----:B---3--:R-:W-:Y:S04]  /*4fad0*/  STL.64 [R1+0x2f88], R26 ;  /* 0x002f881a01007387 */ /* 0x008fe80000100a00 */
[----:B--2---:R2:W-:Y:S04]  /*4fae0*/  STL.64 [R1+0x2f80], R24 ;  /* 0x002f801801007387 */ /* 0x0045e80000100a00 */
[----:B0-----:R-:W3:Y:S04]  /*4faf0*/  LDL.LU R6, [R1+0x208] ;  /* 0x0002080001067983 */ /* 0x001ee80000300800 */
[----:B------:R-:W3:Y:S04]  /*4fb00*/  LDL.LU R7, [R1+0x20c] ;  /* 0x00020c0001077983 */ /* 0x000ee80000300800 */
[----:B---3--:R0:W-:Y:S04]  /*4fb10*/  STL.64 [R1+0x2f90], R6 ;  /* 0x002f900601007387 */ /* 0x0081e80000100a00 */
[----:B--2---:R-:W2:Y:S04]  /*4fb20*/  LDL.LU R24, [R1+0x2b0] ;  /* 0x0002b00001187983 */ /* 0x004ea80000300800 */
        /* <DEDUP_REMOVED lines=13> */
[----:B--2---:R-:W-:Y:S04]  /*4fc00*/  STL.64 [R1+0x2fb0], R24 ;  /* 0x002fb01801007387 */ /* 0x004fe80000100a00 */
        /* <DEDUP_REMOVED lines=10> */
[----:B--2---:R0:W-:Y:S04]  /*4fcb0*/  STL.64 [R1+0x2fd8], R6 ;  /* 0x002fd80601007387 */ /* 0x0041e80000100a00 */
[----:B------:R-:W2:Y:S04]  /*4fcc0*/  LDL.LU R24, [R1+0x380] ;  /* 0x0003800001187983 */ /* 0x000ea80000300800 */
[----:B------:R-:W2:Y:S04]  /*4fcd0*/  LDL.LU R25, [R1+0x384] ;  /* 0x0003840001197983 */ /* 0x000ea80000300800 */
[----:B------:R-:W4:Y:S04]  /*4fce0*/  LDL.LU R26, [R1+0x388] ;  /* 0x00038800011a7983 */ /* 0x000f280000300800 */
[----:B------:R-:W4:Y:S04]  /*4fcf0*/  LDL.LU R27, [R1+0x38c] ;  /* 0x00038c00011b7983 */ /* 0x000f280000300800 */
[----:B0-----:R-:W3:Y:S04]  /*4fd00*/  LDL.LU R6, [R1+0x248] ;  /* 0x0002480001067983 */ /* 0x001ee80000300800 */
[----:B------:R-:W3:Y:S04]  /*4fd10*/  LDL.LU R7, [R1+0x24c] ;  /* 0x00024c0001077983 */ /* 0x000ee80000300800 */
[----:B---3--:R-:W-:Y:S04]  /*4fd20*/  STL.64 [R1+0x3010], R6 ;  /* 0x0030100601007387 */ /* 0x008fe80000100a00 */
[----:B------:R0:W-:Y:S04]  /*4fd30*/  STL.64 [R1+0x3008], R4 ;  /* 0x0030080401007387 */ /* 0x0001e80000100a00 */
[----:B0-----:R-:W3:Y:S04]  /*4fd40*/  LDL.LU R4, [R1+0x3c0] ;  /* 0x0003c00001047983 */ /* 0x001ee80000300800 */
[----:B------:R-:W3:Y:S04]  /*4fd50*/  LDL.LU R5, [R1+0x3c4] ;  /* 0x0003c40001057983 */ /* 0x000ee80000300800 */
[----:B------:R-:W3:Y:S04]  /*4fd60*/  LDL.LU R6, [R1+0x3c8] ;  /* 0x0003c80001067983 */ /* 0x000ee80000300800 */
[----:B------:R-:W3:Y:S04]  /*4fd70*/  LDL.LU R7, [R1+0x3cc] ;  /* 0x0003cc0001077983 */ /* 0x000ee80000300800 */
[----:B----4-:R-:W-:Y:S04]  /*4fd80*/  STL.64 [R1+0x2fd0], R26 ;  /* 0x002fd01a01007387 */ /* 0x010fe80000100a00 */
[----:B--2---:R0:W-:Y:S04]  /*4fd90*/  STL.64 [R1+0x2fc8], R24 ;  /* 0x002fc81801007387 */ /* 0x0041e80000100a00 */
[----:B0-----:R-:W2:Y:S04]  /*4fda0*/  LDL.LU R24, [R1+0x390] ;  /* 0x0003900001187983 */ /* 0x001ea80000300800 */
[----:B------:R-:W2:Y:S04]  /*4fdb0*/  LDL.LU R25, [R1+0x394] ;  /* 0x0003940001197983 */ /* 0x000ea80000300800 */
[----:B------:R-:W4:Y:S04]  /*4fdc0*/  LDL.LU R26, [R1+0x398] ;  /* 0x00039800011a7983 */ /* 0x000f280000300800 */
[----:B------:R-:W4:Y:S01]  /*4fdd0*/  LDL.LU R27, [R1+0x39c] ;  /* 0x00039c00011b7983 */ /* 0x000f220000300800 */
[----:B---3--:R-:W-:Y:S03]  /*4fde0*/  HMMA.16816.F32 R20, R12, R22, R4 ;  /* 0x000000160c14723c */ /* 0x008fe60000001804 */
[----:B----4-:R-:W-:Y:S04]  /*4fdf0*/  STL.64 [R1+0x2fe8], R26 ;  /* 0x002fe81a01007387 */ /* 0x010fe80000100a00 */
        /* <DEDUP_REMOVED lines=11> */
[----:B-1----:R-:W-:Y:S04]  /*4feb0*/  STL.64 [R1+0x2e80], R10 ;  /* 0x002e800a01007387 */ /* 0x002fe80000100a00 */
[----:B------:R0:W-:Y:S04]  /*4fec0*/  STL.64 [R1+0x2e78], R8 ;  /* 0x002e780801007387 */ /* 0x0001e80000100a00 */
[----:B0-----:R-:W4:Y:S04]  /*4fed0*/  LDL.LU R8, [R1+0x3b0] ;  /* 0x0003b00001087983 */ /* 0x001f280000300800 */
[----:B------:R-:W4:Y:S04]  /*4fee0*/  LDL.LU R9, [R1+0x3b4] ;  /* 0x0003b40001097983 */ /* 0x000f280000300800 */
[----:B------:R-:W4:Y:S04]  /*4fef0*/  LDL.LU R10, [R1+0x3b8] ;  /* 0x0003b800010a7983 */ /* 0x000f280000300800 */
[----:B------:R-:W4:Y:S04]  /*4ff00*/  LDL.LU R11, [R1+0x3bc] ;  /* 0x0003bc00010b7983 */ /* 0x000f280000300800 */
[----:B------:R-:W2:Y:S04]  /*4ff10*/  LDL.LU.64 R6, [R1+0x3010] ;  /* 0x0030100001067983 */ /* 0x000ea80000300a00 */
[----:B------:R-:W3:Y:S04]  /*4ff20*/  LDL.LU.64 R4, [R1+0x3008] ;  /* 0x0030080001047983 */ /* 0x000ee80000300a00 */
[----:B------:R-:W-:Y:S04]  /*4ff30*/  STL.64 [R1+0x130], R20 ;  /* 0x0001301401007387 */ /* 0x000fe80000100a00 */
[----:B------:R0:W-:Y:S04]  /*4ff40*/  STL.64 [R1+0x138], R22 ;  /* 0x0001381601007387 */ /* 0x0001e80000100a00 */
[----:B0-----:R-:W4:Y:S01]  /*4ff50*/  LDL.LU.64 R22, [R1+0x3000] ;  /* 0x0030000001167983 */ /* 0x001f220000300a00 */
[----:B------:R-:W-:Y:S01]  /*4ff60*/  MOV R20, R0 ;  /* 0x0000000000147202 */ /* 0x000fe20000000f00 */
[----:B------:R-:W-:-:S02]  /*4ff70*/  IMAD.MOV.U32 R21, RZ, RZ, R2 ;  /* 0x000000ffff157224 */ /* 0x000fc400078e0002 */
[----:B------:R-:W2:Y:S01]  /*4ff80*/  LDL.LU R0, [R1+0x2ffc] ;  /* 0x002ffc0001007983 */ /* 0x000ea20000300800 */
[----:B----4-:R-:W-:-:S15]  /*4ff90*/  HMMA.16816.F32 R8, R12, R22, R8 ;  /* 0x000000160c08723c */ /* 0x010fde0000001808 */
[----:B------:R-:W-:-:S08]  /*4ffa0*/  NOP ;  /* 0x0000000000007918 */ /* 0x000fd00000000000 */
[----:B------:R-:W-:Y:S04]  /*4ffb0*/  STL.64 [R1+0x120], R8 ;  /* 0x0001200801007387 */ /* 0x000fe80000100a00 */
[----:B------:R-:W-:Y:S04]  /*4ffc0*/  STL.64 [R1+0x128], R10 ;  /* 0x0001280a01007387 */ /* 0x000fe80000100a00 */
[----:B------:R-:W4:Y:S04]  /*4ffd0*/  LDL.LU R2, [R1+0x2ff8] ;  /* 0x002ff80001027983 */ /* 0x000f280000300800 */
[----:B------:R0:W-:Y:S04]  /*4ffe0*/  STL.64 [R1+0x2f18], R20 ;  /* 0x002f181401007387 */ /* 0x0001e80000100a00 */
[----:B0-----:R-:W3:Y:S04]  /*4fff0*/  LDL R20, [R1+0xa0] ;  /* 0x0000a00001147983 */ /* 0x001ee80000100800 */
[----:B------:R-:W3:Y:S01]  /*50000*/  LDL R21, [R1+0xa4] ;  /* 0x0000a40001157983 */ /* 0x000ee20000100800 */
[----:B--2---:R-:W-:-:S02]  /*50010*/  MOV R9, R0 ;  /* 0x0000000000097202 */ /* 0x004fc40000000f00 */
[----:B----4-:R-:W-:Y:S01]  /*50020*/  MOV R10, R2 ;  /* 0x00000002000a7202 */ /* 0x010fe20000000f00 */
[----:B---3--:R0:W-:Y:S04]  /*50030*/  STL.64 [R1+0x2f20], R20 ;  /* 0x002f201401007387 */ /* 0x0081e80000100a00 */
[----:B------:R-:W2:Y:S04]  /*50040*/  LDL.LU R8, [R1+0x370] ;  /* 0x0003700001087983 */ /* 0x000ea80000300800 */
[----:B------:R-:W3:Y:S04]  /*50050*/  LDL.LU R0, [R1+0x2ff4] ;  /* 0x002ff40001007983 */ /* 0x000ee80000300800 */
[----:B------:R-:W4:Y:S04]  /*50060*/  LDL.LU R2, [R1+0x2ff0] ;  /* 0x002ff00001027983 */ /* 0x000f280000300800 */
[----:B------:R-:W2:Y:S01]  /*50070*/  LDL.LU R11, [R1+0x37c] ;  /* 0x00037c00010b7983 */ /* 0x000ea20000300800 */
[----:B0-----:R-:W-:-:S02]  /*50080*/  MOV R20, R5 ;  /* 0x0000000500147202 */ /* 0x001fc40000000f00 */
[----:B------:R-:W-:Y:S02]  /*50090*/  MOV R21, R4 ;  /* 0x0000000400157202 */ /* 0x000fe40000000f00 */
[C---:B------:R-:W-:Y:S01]  /*500a0*/  HMMA.16816.F32 R4, R12.reuse, R6, R24 ;  /* 0x000000060c04723c */ /* 0x040fe20000001818 */
[----:B--2---:R-:W-:Y:S04]  /*500b0*/  STL.64 [R1+0x2f30], R10 ;  /* 0x002f300a01007387 */ /* 0x004fe80000100a00 */
[----:B------:R0:W-:Y:S04]  /*500c0*/  STL.64 [R1+0x2f28], R8 ;  /* 0x002f280801007387 */ /* 0x0001e80000100a00 */
[----:B0-----:R-:W2:Y:S04]  /*500d0*/  LDL.LU R8, [R1+0x2a0] ;  /* 0x0002a00001087983 */ /* 0x001ea80000300800 */
[----:B------:R-:W2:Y:S04]  /*500e0*/  LDL.LU R9, [R1+0x2a4] ;  /* 0x0002a40001097983 */ /* 0x000ea80000300800 */
[----:B------:R-:W3:Y:S04]  /*500f0*/  LDL.LU.64 R26, [R1+0x2fe8] ;  /* 0x002fe800011a7983 */ /* 0x000ee80000300a00 */
[----:B------:R-:W3:Y:S04]  /*50100*/  LDL.LU.64 R24, [R1+0x2fe0] ;  /* 0x002fe00001187983 */ /* 0x000ee80000300a00 */
[----:B------:R-:W-:Y:S04]  /*50110*/  STL.64 [R1+0x110], R4 ;  /* 0x0001100401007387 */ /* 0x000fe80000100a00 */
[----:B------:R0:W-:Y:S04]  /*50120*/  STL.64 [R1+0x118], R6 ;  /* 0x0001180601007387 */ /* 0x0001e80000100a00 */
[----:B0-----:R-:W3:Y:S02]  /*50130*/  LDL.LU.64 R6, [R1+0x2fd8] ;  /* 0x002fd80001067983 */ /* 0x001ee40000300a00 */
[----:B---3--:R-:W-:Y:S02]  /*50140*/  HMMA.16816.F32 R4, R12, R6, R24 ;  /* 0x000000060c04723c */ /* 0x008fe40000001818 */
[----:B------:R-:W3:Y:S04]  /*50150*/  LDL.LU.64 R26, [R1+0x2fd0] ;  /* 0x002fd000011a7983 */ /* 0x000ee80000300a00 */
[----:B------:R-:W3:-:S15]  /*50160*/  LDL.LU.64 R24, [R1+0x2fc8] ;  /* 0x002fc80001187983 */ /* 0x000ede0000300a00 */
[----:B------:R-:W-:-:S02]  /*50170*/  NOP ;  /* 0x0000000000007918 */ /* 0x000fc40000000000 */
        /* <DEDUP_REMOVED lines=26> */
[----:B------:R-:W3:Y:S04]  /*50320*/  LDL.LU.64 R6, [R1+0x2f68] ;  /* 0x002f680001067983 */ /* 0x000ee80000300a00 */
[----:B------:R-:W3:-:S13]  /*50330*/  LDL.LU.64 R4, [R1+0x2f60] ;  /* 0x002f600001047983 */ /* 0x000eda0000300a00 */
[----:B------:R0:W-:Y:S04]  /*50340*/  STL.64 [R1+0x1d0], R12 ;  /* 0x0001d00c01007387 */ /* 0x0001e80000100a00 */
[----:B------:R-:W-:Y:S04]  /*50350*/  STL.64 [R1+0x1d8], R14 ;  /* 0x0001d80e01007387 */ /* 0x000fe80000100a00 */
[----:B0-----:R-:W2:Y:S01]  /*50360*/  LDL.LU.64 R12, [R1+0xc0] ;  /* 0x0000c000010c7983 */ /* 0x001ea20000300a00 */
[----:B---3--:R-:W-:-:S15]  /*50370*/  HMMA.16816.F32 R16, R4, R24, R16 ;  /* 0x000000180410723c */ /* 0x008fde0000001810 */
[----:B------:R-:W-:-:S08]  /*50380*/  NOP ;  /* 0x0000000000007918 */ /* 0x000fd00000000000 */
[----:B------:R-:W-:Y:S04]  /*50390*/  STL.64 [R1+0x2c0], R16 ;  /* 0x0002c01001007387 */ /* 0x000fe80000100a00 */
[----:B------:R0:W-:Y:S04]  /*503a0*/  STL.64 [R1+0x2c8], R18 ;  /* 0x0002c81201007387 */ /* 0x0001e80000100a00 */
[----:B0-----:R-:W2:Y:S04]  /*503b0*/  LDL.LU.64 R18, [R1+0x2f58] ;  /* 0x002f580001127983 */ /* 0x001ea80000300a00 */
[----:B------:R-:W2:Y:S01]  /*503c0*/  LDL.LU.64 R16, [R1+0x2f50] ;  /* 0x002f500001107983 */ /* 0x000ea20000300a00 */
[----:B----4-:R-:W-:Y:S01]  /*503d0*/  IMAD.MOV.U32 R10, RZ, RZ, R2 ;  /* 0x000000ffff0a7224 */ /* 0x010fe200078e0002 */
[----:B------:R-:W-:-:S02]  /*503e0*/  MOV R11, R0 ;  /* 0x00000000000b7202 */ /* 0x000fc40000000f00 */
[----:B------:R-:W-:Y:S02]  /*503f0*/  MOV R2, R24 ;  /* 0x0000001800027202 */ /* 0x000fe40000000f00 */
[----:B------:R-:W-:Y:S02]  /*50400*/  MOV R0, R25 ;  /* 0x0000001900007202 */ /* 0x000fe40000000f00 */
[----:B------:R-:W3:Y:S01]  /*50410*/  LDL.LU.64 R24, [R1+0x2f48] ;  /* 0x002f480001187983 */ /* 0x000ee20000300a00 */
[----:B--2---:R-:W-:-:S15]  /*50420*/  HMMA.16816.F32 R16, R4, R12, R16 ;  /* 0x0000000c0410723c */ /* 0x004fde0000001810 */
[----:B------:R-:W-:-:S08]  /*50430*/  NOP ;  /* 0x0000000000007918 */ /* 0x000fd00000000000 */
[----:B------:R-:W-:Y:S04]  /*50440*/  STL.64 [R1+0x2b0], R16 ;  /* 0x0002b01001007387 */ /* 0x000fe80000100a00 */
[----:B------:R0:W-:Y:S04]  /*50450*/  STL.64 [R1+0x2b8], R18 ;  /* 0x0002b81201007387 */ /* 0x0001e80000100a00 */
[----:B0-----:R-:W2:Y:S04]  /*50460*/  LDL.LU R19, [R1+0x2f40] ;  /* 0x002f400001137983 */ /* 0x001ea80000300800 */
[----:B------:R-:W4:Y:S01]  /*50470*/  LDL.LU.64 R16, [R1+0x2f38] ;  /* 0x002f380001107983 */ /* 0x000f220000300a00 */
[----:B------:R-:W-:Y:S01]  /*50480*/  MOV R27, R12 ;  /* 0x0000000c001b7202 */ /* 0x000fe20000000f00 */
[----:B------:R-:W-:Y:S01]  /*50490*/  IMAD.MOV.U32 R26, RZ, RZ, R13 ;  /* 0x000000ffff1a7224 */ /* 0x000fe200078e000d */
[----:B------:R-:W-:Y:S04]  /*504a0*/  HMMA.16816.F32 R20, R4, R20, R8 ;  /* 0x000000140414723c */ /* 0x000fe80000001808 */
[----:B------:R-:W-:Y:S04]  /*504b0*/  STL.64 [R1+0x2e90], R26 ;  /* 0x002e901a01007387 */ /* 0x000fe80000100a00 */
[----:B---3--:R4:W-:Y:S04]  /*504c0*/  STL.64 [R1+0x2e88], R24 ;  /* 0x002e881801007387 */ /* 0x0089e80000100a00 */
[----:B--2---:R-:W0:Y:S01]  /*504d0*/  LDSM.16.M88.4 R12, [R19+UR6+0x28080] ;  /* 0x02808006130c783b */ /* 0x004e220008000200 */
[----:B----4-:R-:W-:-:S03]  /*504e0*/  MOV R25, R16 ;  /* 0x0000001000197202 */ /* 0x010fc60000000f00 */
[----:B------:R1:W-:Y:S01]  /*504f0*/  STL [R1+0x2e98], R19 ;  /* 0x002e981301007387 */ /* 0x0003e20000100800 */
[----:B------:R-:W-:-:S03]  /*50500*/  MOV R24, R17 ;  /* 0x0000001100187202 */ /* 0x000fc60000000f00 */
[----:B------:R-:W2:Y:S04]  /*50510*/  LDL.LU R16, [R1+0x280] ;  /* 0x0002800001107983 */ /* 0x000ea80000300800 */
[----:B------:R-:W2:Y:S04]  /*50520*/  LDL.LU R17, [R1+0x284] ;  /* 0x0002840001117983 */ /* 0x000ea80000300800 */
[----:B------:R-:W2:Y:S04]  /*50530*/  LDL.LU R18, [R1+0x288] ;  /* 0x0002880001127983 */ /* 0x000ea80000300800 */
[----:B-1----:R-:W2:Y:S04]  /*50540*/  LDL.LU R19, [R1+0x28c] ;  /* 0x00028c0001137983 */ /* 0x002ea80000300800 */
[----:B0-----:R0:W-:Y:S04]  /*50550*/  STL [R1+0x2d6c], R12 ;  /* 0x002d6c0c01007387 */ /* 0x0011e80000100800 */
[----:B------:R1:W-:Y:S04]  /*50560*/  STL [R1+0x2d68], R13 ;  /* 0x002d680d01007387 */ /* 0x0003e80000100800 */
[----:B------:R3:W-:Y:S04]  /*50570*/  STL [R1+0x2d64], R14 ;  /* 0x002d640e01007387 */ /* 0x0007e80000100800 */
[----:B------:R4:W-:Y:S04]  /*50580*/  STL [R1+0x2d60], R15 ;  /* 0x002d600f01007387 */ /* 0x0009e80000100800 */
[----:B0-----:R-:W2:Y:S04]  /*50590*/  LDL.LU R12, [R1+0x290] ;  /* 0x00029000010c7983 */ /* 0x001ea80000300800 */
[----:B-1----:R-:W2:Y:S04]  /*505a0*/  LDL.LU R13, [R1+0x294] ;  /* 0x00029400010d7983 */ /* 0x002ea80000300800 */
[----:B---3--:R-:W2:Y:S04]  /*505b0*/  LDL.LU R14, [R1+0x298] ;  /* 0x00029800010e7983 */ /* 0x008ea80000300800 */
[----:B----4-:R-:W2:Y:S04]  /*505c0*/  LDL.LU R15, [R1+0x29c] ;  /* 0x00029c00010f7983 */ /* 0x010ea80000300800 */
[----:B------:R-:W3:Y:S04]  /*505d0*/  LDL.LU.64 R10, [R1+0x2f30] ;  /* 0x002f3000010a7983 */ /* 0x000ee80000300a00 */
[----:B------:R-:W3:Y:S04]  /*505e0*/  LDL.LU.64 R8, [R1+0x2f28] ;  /* 0x002f280001087983 */ /* 0x000ee80000300a00 */
[----:B------:R0:W-:Y:S04]  /*505f0*/  STL.64 [R1+0x2a0], R20 ;  /* 0x0002a01401007387 */ /* 0x0001e80000100a00 */
[----:B------:R2:W-:Y:S04]  /*50600*/  STL.64 [R1+0x2a8], R22 ;  /* 0x0002a81601007387 */ /* 0x0005e80000100a00 */
[----:B0-----:R-:W2:Y:S02]  /*50610*/  LDL.LU.64 R20, [R1+0x2f20] ;  /* 0x002f200001147983 */ /* 0x001ea40000300a00 */
[----:B--2---:R-:W-:-:S15]  /*50620*/  HMMA.16816.F32 R20, R4, R20, R12 ;  /* 0x000000140414723c */ /* 0x004fde000000180c */
[----:B------:R-:W-:-:S08]  /*50630*/  NOP ;  /* 0x0000000000007918 */ /* 0x000fd00000000000 */
[----:B------:R-:W-:Y:S01]  /*50640*/  STL [R1+0x29c], R23 ;  /* 0x00029c1701007387 */ /* 0x000fe20000100800 */
[----:B------:R-:W-:Y:S02]  /*50650*/  MOV R13, R20 ;  /* 0x00000014000d7202 */ /* 0x000fe40000000f00 */
[----:B------:R-:W-:Y:S02]  /*50660*/  MOV R14, R21 ;  /* 0x00000015000e7202 */ /* 0x000fe40000000f00 */
[----:B------:R-:W3:Y:S01]  /*50670*/  LDL.LU.64 R20, [R1+0x2f18] ;  /* 0x002f180001147983 */ /* 0x000ee20000300a00 */
[----:B------:R-:W-:Y:S01]  /*50680*/  HMMA.16816.F32 R16, R4, R24, R16 ;  /* 0x000000180410723c */ /* 0x000fe20000001810 */
[----:B------:R-:W-:-:S05]  /*50690*/  IMAD.MOV.U32 R15, RZ, RZ, R22 ;  /* 0x000000ffff0f7224 */ /* 0x000fca00078e0016 */
[----:B------:R-:W-:Y:S04]  /*506a0*/  STL [R1+0x2d78], R15 ;  /* 0x002d780f01007387 */ /* 0x000fe80000100800 */
[----:B------:R-:W-:Y:S04]  /*506b0*/  STL [R1+0x2d74], R14 ;  /* 0x002d740e01007387 */ /* 0x000fe80000100800 */
[----:B------:R-:W-:Y:S09]  /*506c0*/  STL [R1+0x2d70], R13 ;  /* 0x002d700d01007387 */ /* 0x000ff20000100800 */
[----:B------:R0:W-:Y:S04]  /*506d0*/  STL.64 [R1+0x280], R16 ;  /* 0x0002801001007387 */ /* 0x0001e80000100a00 */
[----:B------:R1:W-:Y:S01]  /*506e0*/  STL [R1+0x288], R18 ;  /* 0x0002881201007387 */ /* 0x0003e20000100800 */
[----:B------:R-:W-:Y:S01]  /*506f0*/  MOV R12, R19 ;  /* 0x00000013000c7202 */ /* 0x000fe20000000f00 */
[----:B---3--:R-:W-:-:S15]  /*50700*/  HMMA.16816.F32 R8, R4, R20, R8 ;  /* 0x000000140408723c */ /* 0x008fde0000001808 */
[----:B------:R-:W-:-:S08]  /*50710*/  NOP ;  /* 0x0000000000007918 */ /* 0x000fd00000000000 */
[----:B------:R-:W-:Y:S04]  /*50720*/  STL [R1+0x270], R8 ;  /* 0x0002700801007387 */ /* 0x000fe80000100800 */
[----:B0-----:R-:W2:Y:S04]  /*50730*/  LDL.LU R16, [R1+0x300] ;  /* 0x0003000001107983 */ /* 0x001ea80000300800 */
[----:B------:R-:W2:Y:S04]  /*50740*/  LDL.LU R17, [R1+0x304] ;  /* 0x0003040001117983 */ /* 0x000ea80000300800 */
[----:B-1----:R-:W3:Y:S04]  /*50750*/  LDL.LU R18, [R1+0x308] ;  /* 0x0003080001127983 */ /* 0x002ee80000300800 */
[----:B------:R-:W3:Y:S04]  /*50760*/  LDL.LU R19, [R1+0x30c] ;  /* 0x00030c0001137983 */ /* 0x000ee80000300800 */
[----:B---3--:R-:W-:Y:S04]  /*50770*/  STL.64 [R1+0x2ea8], R18 ;  /* 0x002ea81201007387 */ /* 0x008fe80000100a00 */
[----:B--2---:R0:W-:Y:S04]  /*50780*/  STL.64 [R1+0x2ea0], R16 ;  /* 0x002ea01001007387 */ /* 0x0041e80000100a00 */
[----:B0-----:R-:W2:Y:S04]  /*50790*/  LDL.64 R16, [R1+0x20] ;  /* 0x0000200001107983 */ /* 0x001ea80000100a00 */
[----:B--2---:R0:W-:Y:S04]  /*507a0*/  STL.64 [R1+0x2eb8], R16 ;  /* 0x002eb81001007387 */ /* 0x0041e80000100a00 */
[----:B0-----:R-:W2:Y:S01]  /*507b0*/  LDL.LU.64 R16, [R1+0x30] ;  /* 0x0000300001107983 */ /* 0x001ea20000300a00 */
[----:B------:R-:W-:-:S03]  /*507c0*/  MOV R15, R9 ;  /* 0x00000009000f7202 */ /* 0x000fc60000000f00 */
[----:B--2---:R0:W-:Y:S04]  /*507d0*/  STL.64 [R1+0x2ed0], R16 ;  /* 0x002ed01001007387 */ /* 0x0041e80000100a00 */
[----:B------:R-:W2:Y:S04]  /*507e0*/  LDL R8, [R1+0x70] ;  /* 0x0000700001087983 */ /* 0x000ea80000100800 */
[----:B0-----:R-:W3:Y:S04]  /*507f0*/  LDL R16, [R1+0x40] ;  /* 0x0000400001107983 */ /* 0x001ee80000100800 */
[----:B------:R-:W3:Y:S01]  /*50800*/  LDL R17, [R1+0x44] ;  /* 0x0000440001117983 */ /* 0x000ee20000100800 */
[----:B------:R-:W-:-:S03]  /*50810*/  IMAD.MOV.U32 R9, RZ, RZ, R28 ;  /* 0x000000ffff097224 */ /* 0x000fc600078e001c */
[----:B------:R-:W4:Y:S04]  /*50820*/  LDL.LU R28, [R1+0x2f14] ;  /* 0x002f1400011c7983 */ /* 0x000f280000300800 */
[----:B---3--:R-:W-:Y:S04]  /*50830*/  STL.64 [R1+0x2ee8], R16 ;  /* 0x002ee81001007387 */ /* 0x008fe80000100a00 */
[----:B------:R-:W3:Y:S04]  /*50840*/  LDL.LU.64 R24, [R1+0x10] ;  /* 0x0000100001187983 */ /* 0x000ee80000300a00 */
[----:B---3--:R0:W-:Y:S04]  /*50850*/  STL.64 [R1+0x2eb0], R24 ;  /* 0x002eb01801007387 */ /* 0x0081e80000100a00 */
[----:B0-----:R-:W3:Y:S04]  /*50860*/  LDL.LU R24, [R1+0x310] ;  /* 0x0003100001187983 */ /* 0x001ee80000300800 */
[----:B------:R-:W3:Y:S04]  /*50870*/  LDL.LU R25, [R1+0x314] ;  /* 0x0003140001197983 */ /* 0x000ee80000300800 */
[----:B------:R-:W2:Y:S04]  /*50880*/  LDL.LU R26, [R1+0x318] ;  /* 0x00031800011a7983 */ /* 0x000ea80000300800 */
[----:B------:R-:W2:Y:S04]  /*50890*/  LDL.LU R27, [R1+0x31c] ;  /* 0x00031c00011b7983 */ /* 0x000ea80000300800 */
[----:B------:R-:W4:Y:S04]  /*508a0*/  LDL.LU.64 R20, [R1+0x60] ;  /* 0x0000600001147983 */ /* 0x000f280000300a00 */
[----:B----4-:R0:W-:Y:S04]  /*508b0*/  STL.64 [R1+0x2f08], R20 ;  /* 0x002f081401007387 */ /* 0x0101e80000100a00 */
[----:B0-----:R-:W4:Y:S04]  /*508c0*/  LDL.LU R20, [R1+0x360] ;  /* 0x0003600001147983 */ /* 0x001f280000300800 */
[----:B------:R-:W4:Y:S04]  /*508d0*/  LDL.LU R21, [R1+0x364] ;  /* 0x0003640001157983 */ /* 0x000f280000300800 */
[----:B------:R-:W4:Y:S04]  /*508e0*/  LDL.LU R22, [R1+0x368] ;  /* 0x0003680001167983 */ /* 0x000f280000300800 */
[----:B------:R-:W4:Y:S04]  /*508f0*/  LDL.LU R23, [R1+0x36c] ;  /* 0x00036c0001177983 */ /* 0x000f280000300800 */
[----:B------:R-:W3:Y:S04]  /*50900*/  LDL.64 R16, [R1+0x50] ;  /* 0x0000500001107983 */ /* 0x000ee80000100a00 */
[----:B---3--:R0:W-:Y:S04]  /*50910*/  STL.64 [R1+0x2f00], R16 ;  /* 0x002f001001007387 */ /* 0x0081e80000100a00 */
[----:B0-----:R-:W3:Y:S04]  /*50920*/  LDL.LU R16, [R1+0x350] ;  /* 0x0003500001107983 */ /* 0x001ee80000300800 */
[----:B------:R-:W3:Y:S04]  /*50930*/  LDL.LU R17, [R1+0x354] ;  /* 0x0003540001117983 */ /* 0x000ee80000300800 */
[----:B------:R-:W3:Y:S04]  /*50940*/  LDL.LU R18, [R1+0x358] ;  /* 0x0003580001127983 */ /* 0x000ee80000300800 */
[----:B------:R-:W3:Y:S04]  /*50950*/  LDL.LU R19, [R1+0x35c] ;  /* 0x00035c0001137983 */ /* 0x000ee80000300800 */
        /* <DEDUP_REMOVED lines=12> */
[----:B------:R-:W-:-:S02]  /*50a20*/  MOV R14, R10 ;  /* 0x0000000a000e7202 */ /* 0x000fc40000000f00 */
[----:B------:R-:W-:Y:S02]  /*50a30*/  MOV R13, R11 ;  /* 0x0000000b000d7202 */ /* 0x000fe40000000f00 */
[----:B------:R-:W-:Y:S01]  /*50a40*/  HMMA.16816.F32 R8, R4, R8, R20 ;  /* 0x000000080408723c */ /* 0x000fe20000001814 */
[----:B----4-:R-:W-:Y:S04]  /*50a50*/  STL.64 [R1+0x2ef8], R26 ;  /* 0x002ef81a01007387 */ /* 0x010fe80000100a00 */
[----:B--2---:R0:W-:Y:S04]  /*50a60*/  STL.64 [R1+0x2ef0], R24 ;  /* 0x002ef01801007387 */ /* 0x0041e80000100a00 */
[----:B0-----:R-:W2:Y:S04]  /*50a70*/  LDL.LU R24, [R1+0x340] ;  /* 0x0003400001187983 */ /* 0x001ea80000300800 */
[----:B------:R-:W2:Y:S04]  /*50a80*/  LDL.LU R25, [R1+0x344] ;  /* 0x0003440001197983 */ /* 0x000ea80000300800 */
[----:B------:R-:W2:Y:S04]  /*50a90*/  LDL.LU R26, [R1+0x348] ;  /* 0x00034800011a7983 */ /* 0x000ea80000300800 */
[----:B------:R-:W2:Y:S04]  /*50aa0*/  LDL.LU R27, [R1+0x34c] ;  /* 0x00034c00011b7983 */ /* 0x000ea80000300800 */
[----:B------:R-:W-:Y:S04]  /*50ab0*/  STL.64 [R1+0x2d88], R14 ;  /* 0x002d880e01007387 */ /* 0x000fe80000100a00 */
[----:B------:R0:W-:Y:S02]  /*50ac0*/  STL.64 [R1+0x2d80], R12 ;  /* 0x002d800c01007387 */ /* 0x0001e40000100a00 */
[----:B0-----:R-:W-:-:S02]  /*50ad0*/  MOV R12, R29 ;  /* 0x0000001d000c7202 */ /* 0x001fc40000000f00 */
[----:B------:R-:W4:Y:S04]  /*50ae0*/  LDL.LU R29, [R1+0x2f10] ;  /* 0x002f1000011d7983 */ /* 0x000f280000300800 */
[----:B------:R-:W3:Y:S01]  /*50af0*/  LDL.LU.64 R20, [R1+0x2f08] ;  /* 0x002f080001147983 */ /* 0x000ee20000300a00 */
[----:B------:R-:W-:-:S03]  /*50b00*/  MOV R13, R3 ;  /* 0x00000003000d7202 */ /* 0x000fc60000000f00 */
[----:B------:R0:W-:Y:S04]  /*50b10*/  STL.64 [R1+0x260], R8 ;  /* 0x0002600801007387 */ /* 0x0001e80000100a00 */
[----:B------:R1:W-:Y:S01]  /*50b20*/  STL [R1+0x268], R10 ;  /* 0x0002680a01007387 */ /* 0x0003e20000100800 */
[----:B------:R-:W-:-:S03]  /*50b30*/  MOV R3, R11 ;  /* 0x0000000b00037202 */ /* 0x000fc60000000f00 */
[----:B0-----:R-:W4:Y:S04]  /*50b40*/  LDL.LU R8, [R1+0x3e0] ;  /* 0x0003e00001087983 */ /* 0x001f280000300800 */
[----:B------:R-:W4:Y:S04]  /*50b50*/  LDL.LU R9, [R1+0x3e4] ;  /* 0x0003e40001097983 */ /* 0x000f280000300800 */
[----:B-1----:R-:W4:Y:S04]  /*50b60*/  LDL.LU R10, [R1+0x3e8] ;  /* 0x0003e800010a7983 */ /* 0x002f280000300800 */
[----:B------:R-:W4:Y:S04]  /*50b70*/  LDL.LU R11, [R1+0x3ec] ;  /* 0x0003ec00010b7983 */ /* 0x000f280000300800 */
[----:B------:R-:W-:Y:S01]  /*50b80*/  STL [R1+0x2e10], R3 ;  /* 0x002e100301007387 */ /* 0x000fe20000100800 */
[----:B---3--:R-:W-:-:S15]  /*50b90*/  HMMA.16816.F32 R16, R4, R20, R16 ;  /* 0x000000140410723c */ /* 0x008fde0000001810 */
[----:B------:R-:W-:-:S08]  /*50ba0*/  NOP ;  /* 0x0000000000007918 */ /* 0x000fd00000000000 */
[----:B------:R0:W-:Y:S04]  /*50bb0*/  STL.64 [R1+0x250], R16 ;  /* 0x0002501001007387 */ /* 0x0001e80000100a00 */
[----:B------:R-:W-:Y:S04]  /*50bc0*/  STL.64 [R1+0x258], R18 ;  /* 0x0002581201007387 */ /* 0x000fe80000100a00 */
[----:B0-----:R-:W2:Y:S01]  /*50bd0*/  LDL.LU.64 R16, [R1+0x2f00] ;  /* 0x002f000001107983 */ /* 0x001ea20000300a00 */
[----:B------:R-:W-:Y:S01]  /*50be0*/  MOV R15, R20 ;  /* 0x00000014000f7202 */ /* 0x000fe20000000f00 */
[----:B------:R-:W-:-:S02]  /*50bf0*/  IMAD.MOV.U32 R14, RZ, RZ, R21 ;  /* 0x000000ffff0e7224 */ /* 0x000fc400078e0015 */
[----:B------:R-:W3:Y:S04]  /*50c00*/  LDL.LU R20, [R1+0x3d0] ;  /* 0x0003d00001147983 */ /* 0x000ee80000300800 */
[----:B------:R-:W3:Y:S04]  /*50c10*/  LDL.LU R21, [R1+0x3d4] ;  /* 0x0003d40001157983 */ /* 0x000ee80000300800 */
[----:B------:R-:W3:Y:S04]  /*50c20*/  LDL.LU R22, [R1+0x3d8] ;  /* 0x0003d80001167983 */ /* 0x000ee80000300800 */
[----:B------:R-:W3:Y:S04]  /*50c30*/  LDL.LU R23, [R1+0x3dc] ;  /* 0x0003dc0001177983 */ /* 0x000ee80000300800 */
        /* <DEDUP_REMOVED lines=31> */
[----:B------:R0:W-:Y:S04]  /*50e30*/  STL.64 [R1+0x210], R24 ;  /* 0x0002101801007387 */ /* 0x0001e80000100a00 */
[----:B------:R-:W-:Y:S04]  /*50e40*/  STL.64 [R1+0x218], R26 ;  /* 0x0002181a01007387 */ /* 0x000fe80000100a00 */
[----:B0-----:R-:W2:Y:S04]  /*50e50*/  LDL.LU.64 R24, [R1+0x2eb0] ;  /* 0x002eb00001187983 */ /* 0x001ea80000300a00 */
[----:B------:R-:W2:Y:S04]  /*50e60*/  LDL.LU.64 R18, [R1+0x2ea8] ;  /* 0x002ea80001127983 */ /* 0x000ea80000300a00 */
[----:B------:R-:W2:Y:S02]  /*50e70*/  LDL.LU.64 R16, [R1+0x2ea0] ;  /* 0x002ea00001107983 */ /* 0x000ea40000300a00 */
[----:B--2---:R-:W-:-:S15]  /*50e80*/  HMMA.16816.F32 R16, R4, R24, R16 ;  /* 0x000000180410723c */ /* 0x004fde0000001810 */
[----:B------:R-:W-:-:S08]  /*50e90*/  NOP ;  /* 0x0000000000007918 */ /* 0x000fd00000000000 */
[----:B------:R-:W-:Y:S04]  /*50ea0*/  STL.64 [R1+0x200], R16 ;  /* 0x0002001001007387 */ /* 0x000fe80000100a00 */
[----:B------:R0:W-:Y:S04]  /*50eb0*/  STL.64 [R1+0x208], R18 ;  /* 0x0002081201007387 */ /* 0x0001e80000100a00 */
[----:B0-----:R-:W2:Y:S01]  /*50ec0*/  LDL.LU R19, [R1+0x2e98] ;  /* 0x002e980001137983 */ /* 0x001ea20000300800 */
[----:B------:R-:W-:Y:S01]  /*50ed0*/  IMAD.MOV.U32 R15, RZ, RZ, R24 ;  /* 0x000000ffff0f7224 */ /* 0x000fe200078e0018 */
[----:B------:R-:W-:-:S02]  /*50ee0*/  MOV R14, R25 ;  /* 0x00000019000e7202 */ /* 0x000fc40000000f00 */
[----:B------:R-:W3:Y:S04]  /*50ef0*/  LDL.LU.64 R26, [R1+0x2e90] ;  /* 0x002e9000011a7983 */ /* 0x000ee80000300a00 */
[----:B------:R-:W3:Y:S01]  /*50f00*/  LDL.LU.64 R24, [R1+0x2e88] ;  /* 0x002e880001187983 */ /* 0x000ee20000300a00 */
[C---:B----4-:R-:W-:Y:S03]  /*50f10*/  HMMA.16816.F32 R8, R4.reuse, R12, R8 ;  /* 0x0000000c0408723c */ /* 0x050fe60000001808 */
[----:B--2---:R-:W0:Y:S03]  /*50f20*/  LDSM.16.M88.4 R16, [R19+UR6+0x29080] ;  /* 0x029080061310783b */ /* 0x004e260008000200 */
[----:B---3--:R-:W-:Y:S01]  /*50f30*/  HMMA.16816.F32 R20, R4, R24, R20 ;  /* 0x000000180414723c */ /* 0x008fe20000001814 */
[----:B0-----:R-:W-:Y:S04]  /*50f40*/  STL.64 [R1+0x2bb0], R18 ;  /* 0x002bb01201007387 */ /* 0x001fe80000100a00 */
[----:B------:R0:W-:Y:S04]  /*50f50*/  STL.64 [R1+0x2ba8], R16 ;  /* 0x002ba81001007387 */ /* 0x0001e80000100a00 */
[----:B0-----:R-:W2:Y:S04]  /*50f60*/  LDL.LU R16, [R1+0x2f0] ;  /* 0x0002f00001107983 */ /* 0x001ea80000300800 */
[----:B------:R-:W2:Y:S04]  /*50f70*/  LDL.LU R17, [R1+0x2f4] ;  /* 0x0002f40001117983 */ /* 0x000ea80000300800 */
[----:B------:R-:W2:Y:S04]  /*50f80*/  LDL.LU R18, [R1+0x2f8] ;  /* 0x0002f80001127983 */ /* 0x000ea80000300800 */
[----:B------:R-:W2:Y:S04]  /*50f90*/  LDL.LU R19, [R1+0x2fc] ;  /* 0x0002fc0001137983 */ /* 0x000ea80000300800 */
[----:B------:R-:W-:Y:S04]  /*50fa0*/  STL.64 [R1+0x1f0], R8 ;  /* 0x0001f00801007387 */ /* 0x000fe80000100a00 */
[----:B------:R0:W-:Y:S04]  /*50fb0*/  STL.64 [R1+0x1f8], R10 ;  /* 0x0001f80a01007387 */ /* 0x0001e80000100a00 */
[----:B0-----:R-:W3:Y:S04]  /*50fc0*/  LDL.LU.64 R10, [R1+0x2e80] ;  /* 0x002e8000010a7983 */ /* 0x001ee80000300a00 */
[----:B------:R-:W3:Y:S04]  /*50fd0*/  LDL.LU.64 R8, [R1+0x2e78] ;  /* 0x002e780001087983 */ /* 0x000ee80000300a00 */
[----:B------:R0:W-:Y:S04]  /*50fe0*/  STL.64 [R1+0x2d98], R12 ;  /* 0x002d980c01007387 */ /* 0x0001e80000100a00 */
[----:B------:R-:W-:Y:S01]  /*50ff0*/  STL.64 [R1+0x2e28], R14 ;  /* 0x002e280e01007387 */ /* 0x000fe20000100a00 */
[----:B0-----:R-:W-:-:S02]  /*51000*/  MOV R12, R27 ;  /* 0x0000001b000c7202 */ /* 0x001fc40000000f00 */
[----:B------:R-:W-:-:S05]  /*51010*/  MOV R13, R26 ;  /* 0x0000001a000d7202 */ /* 0x000fca0000000f00 */
[----:B------:R0:W-:Y:S04]  /*51020*/  STL.64 [R1+0x2e68], R12 ;  /* 0x002e680c01007387 */ /* 0x0001e80000100a00 */
[----:B0-----:R-:W3:Y:S04]  /*51030*/  LDL.LU R12, [R1+0x2e0] ;  /* 0x0002e000010c7983 */ /* 0x001ee80000300800 */
[----:B------:R-:W3:Y:S04]  /*51040*/  LDL.LU R13, [R1+0x2e4] ;  /* 0x0002e400010d7983 */ /* 0x000ee80000300800 */
[----:B------:R-:W3:Y:S04]  /*51050*/  LDL.LU R14, [R1+0x2e8] ;  /* 0x0002e800010e7983 */ /* 0x000ee80000300800 */
[----:B------:R-:W3:Y:S04]  /*51060*/  LDL.LU R15, [R1+0x2ec] ;  /* 0x0002ec00010f7983 */ /* 0x000ee80000300800 */
[----:B------:R0:W-:Y:S04]  /*51070*/  STL.64 [R1+0x1e0], R20 ;  /* 0x0001e01401007387 */ /* 0x0001e80000100a00 */
[----:B------:R-:W-:Y:S04]  /*51080*/  STL.64 [R1+0x1e8], R22 ;  /* 0x0001e81601007387 */ /* 0x000fe80000100a00 */
[----:B0-----:R-:W2:Y:S02]  /*51090*/  LDL.LU.64 R20, [R1+0x2e70] ;  /* 0x002e700001147983 */ /* 0x001ea40000300a00 */
[----:B--2---:R-:W-:Y:S02]  /*510a0*/  HMMA.16816.F32 R16, R4, R20, R16 ;  /* 0x000000140410723c */ /* 0x004fe40000001810 */
[----:B------:R-:W2:Y:S04]  /*510b0*/  LDL.LU R4, [R1+0x1a0] ;  /* 0x0001a00001047983 */ /* 0x000ea80000300800 */
[----:B------:R-:W2:-:S15]  /*510c0*/  LDL.LU R5, [R1+0x1a4] ;  /* 0x0001a40001057983 */ /* 0x000e9e0000300800 */
[----:B------:R-:W-:-:S02]  /*510d0*/  NOP ;  /* 0x0000000000007918 */ /* 0x000fc40000000000 */
[----:B------:R-:W-:Y:S04]  /*510e0*/  STL.64 [R1+0x2bc0], R18 ;  /* 0x002bc01201007387 */ /* 0x000fe80000100a00 */
[----:B------:R0:W-:Y:S02]  /*510f0*/  STL.64 [R1+0x2bb8], R16 ;  /* 0x002bb81001007387 */ /* 0x0001e40000100a00 */
[----:B0-----:R-:W-:Y:S02]  /*51100*/  MOV R16, R2 ;  /* 0x0000000200107202 */ /* 0x001fe40000000f00 */
[----:B------:R-:W-:-:S07]  /*51110*/  MOV R17, R0 ;  /* 0x0000000000117202 */ /* 0x000fce0000000f00 */
[----:B---3--:R-:W-:Y:S01]  /*51120*/  HMMA.16816.F32 R16, R8, R16, R12 ;  /* 0x000000100810723c */ /* 0x008fe2000000180c */
[----:B------:R-:W2:Y:S01]  /*51130*/  LDL.LU.64 R12, [R1+0x2e68] ;  /* 0x002e6800010c7983 */ /* 0x000ea20000300a00 */
[----:B------:R-:W-:Y:S01]  /*51140*/  MOV R6, R29 ;  /* 0x0000001d00067202 */ /* 0x000fe20000000f00 */
[----:B------:R-:W-:-:S15]  /*51150*/  IMAD.MOV.U32 R7, RZ, RZ, R28 ;  /* 0x000000ffff077224 */ /* 0x000fde00078e001c */
[----:B------:R-:W-:-:S06]  /*51160*/  NOP ;  /* 0x0000000000007918 */ /* 0x000fcc0000000000 */
[----:B------:R-:W-:Y:S01]  /*51170*/  MOV R0, R19 ;  /* 0x0000001300007202 */ /* 0x000fe20000000f00 */
[----:B------:R-:W-:Y:S01]  /*51180*/  IMAD.MOV.U32 R2, RZ, RZ, R18 ;  /* 0x000000ffff027224 */ /* 0x000fe200078e0012 */
[----:B------:R-:W-:Y:S02]  /*51190*/  MOV R29, R17 ;  /* 0x00000011001d7202 */ /* 0x000fe40000000f00 */
[----:B------:R-:W-:Y:S01]  /*511a0*/  MOV R28, R16 ;  /* 0x00000010001c7202 */ /* 0x000fe20000000f00 */
[----:B------:R-:W-:Y:S04]  /*511b0*/  STL [R1+0x2bf4], R0 ;  /* 0x002bf40001007387 */ /* 0x000fe80000100800 */
[----:B------:R-:W-:Y:S04]  /*511c0*/  STL [R1+0x2bf0], R2 ;  /* 0x002bf00201007387 */ /* 0x000fe80000100800 */
[----:B------:R-:W-:Y:S04]  /*511d0*/  STL [R1+0x2bec], R29 ;  /* 0x002bec1d01007387 */ /* 0x000fe80000100800 */
[----:B------:R-:W-:Y:S01]  /*511e0*/  STL [R1+0x2be8], R28 ;  /* 0x002be81c01007387 */ /* 0x000fe20000100800 */
[----:B--2---:R-:W-:-:S15]  /*511f0*/  HMMA.16816.F32 R4, R8, R12, R4 ;  /* 0x0000000c0804723c */ /* 0x004fde0000001804 */
[----:B------:R-:W-:-:S09]  /*51200*/  NOP ;  /* 0x0000000000007918 */ /* 0x000fd20000000000 */
[----:B------:R-:W-:Y:S02]  /*51210*/  MOV R22, R4 ;  /* 0x0000000400167202 */ /* 0x000fe40000000f00 */
[----:B------:R-:W-:Y:S01]  /*51220*/  MOV R23, R5 ;  /* 0x0000000500177202 */ /* 0x000fe20000000f00 */
[----:B------:R-:W2:Y:S04]  /*51230*/  LDL.LU R4, [R1+0x70] ;  /* 0x0000700001047983 */ /* 0x000ea80000300800 */
[----:B------:R-:W2:Y:S04]  /*51240*/  LDL.LU R5, [R1+0x74] ;  /* 0x0000740001057983 */ /* 0x000ea80000300800 */
[----:B--2---:R-:W-:Y:S04]  /*51250*/  STL.64 [R1+0x2e30], R4 ;  /* 0x002e300401007387 */ /* 0x004fe80000100a00 */
[----:B------:R-:W2:Y:S04]  /*51260*/  LDL.LU R16, [R1+0x150] ;  /* 0x0001500001107983 */ /* 0x000ea80000300800 */
[----:B------:R-:W2:Y:S04]  /*51270*/  LDL.LU R17, [R1+0x154] ;  /* 0x0001540001117983 */ /* 0x000ea80000300800 */
[----:B------:R-:W3:Y:S04]  /*51280*/  LDL.LU R18, [R1+0x158] ;  /* 0x0001580001127983 */ /* 0x000ee80000300800 */
[----:B------:R-:W3:Y:S04]  /*51290*/  LDL.LU R19, [R1+0x15c] ;  /* 0x00015c0001137983 */ /* 0x000ee80000300800 */
[----:B---3--:R-:W-:Y:S04]  /*512a0*/  STL.64 [R1+0x2e40], R18 ;  /* 0x002e401201007387 */ /* 0x008fe80000100a00 */
[----:B--2---:R0:W-:Y:S04]  /*512b0*/  STL.64 [R1+0x2e38], R16 ;  /* 0x002e381001007387 */ /* 0x0041e80000100a00 */
[----:B0-----:R-:W2:Y:S04]  /*512c0*/  LDL.LU R16, [R1+0xa0] ;  /* 0x0000a00001107983 */ /* 0x001ea80000300800 */
[----:B------:R-:W2:Y:S04]  /*512d0*/  LDL.LU R17, [R1+0xa4] ;  /* 0x0000a40001117983 */ /* 0x000ea80000300800 */
[----:B--2---:R0:W-:Y:S04]  /*512e0*/  STL.64 [R1+0x2e50], R16 ;  /* 0x002e501001007387 */ /* 0x0041e80000100a00 */
[----:B0-----:R-:W2:Y:S04]  /*512f0*/  LDL.LU R16, [R1+0xb0] ;  /* 0x0000b00001107983 */ /* 0x001ea80000300800 */
[----:B------:R-:W2:Y:S04]  /*51300*/  LDL.LU R17, [R1+0xb4] ;  /* 0x0000b40001117983 */ /* 0x000ea80000300800 */
[----:B------:R-:W3:Y:S04]  /*51310*/  LDL.LU R12, [R1+0x90] ;  /* 0x00009000010c7983 */ /* 0x000ee80000300800 */
[----:B------:R-:W3:Y:S04]  /*51320*/  LDL.LU R13, [R1+0x94] ;  /* 0x00009400010d7983 */ /* 0x000ee80000300800 */
[----:B---3--:R0:W-:Y:S04]  /*51330*/  STL.64 [R1+0x2e48], R12 ;  /* 0x002e480c01007387 */ /* 0x0081e80000100a00 */
[----:B0-----:R-:W3:Y:S04]  /*51340*/  LDL.LU R12, [R1+0x180] ;  /* 0x00018000010c7983 */ /* 0x001ee80000300800 */
[----:B------:R-:W3:Y:S04]  /*51350*/  LDL.LU R13, [R1+0x184] ;  /* 0x00018400010d7983 */ /* 0x000ee80000300800 */
[----:B------:R-:W4:Y:S04]  /*51360*/  LDL.LU R14, [R1+0x188] ;  /* 0x00018800010e7983 */ /* 0x000f280000300800 */
[----:B------:R-:W4:Y:S04]  /*51370*/  LDL.LU R15, [R1+0x18c] ;  /* 0x00018c00010f7983 */ /* 0x000f280000300800 */
[----:B----4-:R-:W-:Y:S04]  /*51380*/  STL.64 [R1+0x2e60], R14 ;  /* 0x002e600e01007387 */ /* 0x010fe80000100a00 */
[----:B---3--:R0:W-:Y:S04]  /*51390*/  STL.64 [R1+0x2e58], R12 ;  /* 0x002e580c01007387 */ /* 0x0081e80000100a00 */
[----:B0-----:R-:W2:Y:S04]  /*513a0*/  LDL.LU R12, [R1+0x190] ;  /* 0x00019000010c7983 */ /* 0x001ea80000300800 */
[----:B------:R-:W2:Y:S04]  /*513b0*/  LDL.LU R13, [R1+0x194] ;  /* 0x00019400010d7983 */ /* 0x000ea80000300800 */
[----:B------:R-:W2:Y:S04]  /*513c0*/  LDL.LU R14, [R1+0x198] ;  /* 0x00019800010e7983 */ /* 0x000ea80000300800 */
[----:B------:R-:W2:Y:S01]  /*513d0*/  LDL.LU R15, [R1+0x19c] ;  /* 0x00019c00010f7983 */ /* 0x000ea20000300800 */
[----:B------:R-:W-:Y:S01]  /*513e0*/  IMAD.MOV.U32 R27, RZ, RZ, R7 ;  /* 0x000000ffff1b7224 */ /* 0x000fe200078e0007 */
[----:B------:R-:W-:-:S02]  /*513f0*/  MOV R26, R6 ;  /* 0x00000006001a7202 */ /* 0x000fc40000000f00 */
[----:B------:R-:W3:Y:S04]  /*51400*/  LDL.LU R4, [R1+0x170] ;  /* 0x0001700001047983 */ /* 0x000ee80000300800 */
[----:B------:R-:W3:Y:S04]  /*51410*/  LDL.LU R5, [R1+0x174] ;  /* 0x0001740001057983 */ /* 0x000ee80000300800 */
[----:B------:R-:W3:Y:S04]  /*51420*/  LDL.LU R6, [R1+0x178] ;  /* 0x0001780001067983 */ /* 0x000ee80000300800 */
[----:B------:R-:W3:Y:S04]  /*51430*/  LDL.LU R7, [R1+0x17c] ;  /* 0x00017c0001077983 */ /* 0x000ee80000300800 */
[----:B------:R-:W-:Y:S04]  /*51440*/  STL [R1+0x2c04], R27 ;  /* 0x002c041b01007387 */ /* 0x000fe80000100800 */
[----:B------:R-:W-:Y:S04]  /*51450*/  STL [R1+0x2c00], R26 ;  /* 0x002c001a01007387 */ /* 0x000fe80000100800 */
[----:B------:R-:W-:Y:S04]  /*51460*/  STL [R1+0x2bfc], R23 ;  /* 0x002bfc1701007387 */ /* 0x000fe80000100800 */
[----:B------:R0:W-:Y:S01]  /*51470*/  STL [R1+0x2bf8], R22 ;  /* 0x002bf81601007387 */ /* 0x0001e20000100800 */
[----:B--2---:R-:W-:Y:S03]  /*51480*/  HMMA.16816.F32 R16, R8, R16, R12 ;  /* 0x000000100810723c */ /* 0x004fe6000000180c */
[----:B------:R-:W2:Y:S04]  /*51490*/  LDL.LU.64 R14, [R1+0x2e60] ;  /* 0x002e6000010e7983 */ /* 0x000ea80000300a00 */
[----:B------:R-:W2:-:S15]  /*514a0*/  LDL.LU.64 R12, [R1+0x2e58] ;  /* 0x002e5800010c7983 */ /* 0x000e9e0000300a00 */
[----:B------:R-:W-:-:S02]  /*514b0*/  NOP ;  /* 0x0000000000007918 */ /* 0x000fc40000000000 */
[----:B------:R-:W-:Y:S02]  /*514c0*/  MOV R0, R16 ;  /* 0x0000001000007202 */ /* 0x000fe40000000f00 */
[----:B------:R-:W-:Y:S02]  /*514d0*/  MOV R2, R17 ;  /* 0x0000001100027202 */ /* 0x000fe40000000f00 */
[----:B------:R-:W2:Y:S01]  /*514e0*/  LDL.LU.64 R16, [R1+0x2e50] ;  /* 0x002e500001107983 */ /* 0x000ea20000300a00 */
[----:B------:R-:W-:Y:S02]  /*514f0*/  MOV R28, R19 ;  /* 0x00000013001c7202 */ /* 0x000fe40000000f00 */
[----:B------:R-:W-:-:S03]  /*51500*/  MOV R29, R18 ;  /* 0x00000012001d7202 */ /* 0x000fc60000000f00 */
[----:B------:R-:W-:Y:S04]  /*51510*/  STL [R1+0x2c14], R28 ;  /* 0x002c141c01007387 */ /* 0x000fe80000100800 */
[----:B------:R-:W-:Y:S04]  /*51520*/  STL [R1+0x2c10], R29 ;  /* 0x002c101d01007387 */ /* 0x000fe80000100800 */
[----:B------:R-:W-:Y:S04]  /*51530*/  STL [R1+0x2c0c], R2 ;  /* 0x002c0c0201007387 */ /* 0x000fe80000100800 */
[----:B------:R-:W-:Y:S01]  /*51540*/  STL [R1+0x2c08], R0 ;  /* 0x002c080001007387 */ /* 0x000fe20000100800 */
[----:B--2---:R-:W-:Y:S03]  /*51550*/  HMMA.16816.F32 R16, R8, R16, R12 ;  /* 0x000000100810723c */ /* 0x004fe6000000180c */
[----:B------:R-:W3:-:S15]  /*51560*/  LDL.LU.64 R12, [R1+0x2e48] ;  /* 0x002e4800010c7983 */ /* 0x000ede0000300a00 */
[----:B------:R-:W-:-:S06]  /*51570*/  NOP ;  /* 0x0000000000007918 */ /* 0x000fcc0000000000 */
[----:B0-----:R-:W-:Y:S02]  /*51580*/  MOV R22, R19 ;  /* 0x0000001300167202 */ /* 0x001fe40000000f00 */
[----:B------:R-:W-:Y:S01]  /*51590*/  MOV R23, R18 ;  /* 0x0000001200177202 */ /* 0x000fe20000000f00 */
[----:B------:R-:W-:Y:S01]  /*515a0*/  IMAD.MOV.U32 R27, RZ, RZ, R16 ;  /* 0x000000ffff1b7224 */ /* 0x000fe200078e0010 */
[----:B------:R-:W-:Y:S01]  /*515b0*/  MOV R26, R17 ;  /* 0x00000011001a7202 */ /* 0x000fe20000000f00 */
[----:B------:R-:W2:Y:S04]  /*515c0*/  LDL.LU.64 R18, [R1+0x2e40] ;  /* 0x002e400001127983 */ /* 0x000ea80000300a00 */
[----:B------:R-:W2:Y:S04]  /*515d0*/  LDL.LU.64 R16, [R1+0x2e38] ;  /* 0x002e380001107983 */ /* 0x000ea80000300a00 */
[----:B------:R-:W-:Y:S04]  /*515e0*/  STL [R1+0x2c24], R22 ;  /* 0x002c241601007387 */ /* 0x000fe80000100800 */
[----:B------:R-:W-:Y:S04]  /*515f0*/  STL [R1+0x2c20], R23 ;  /* 0x002c201701007387 */ /* 0x000fe80000100800 */
[----:B------:R0:W-:Y:S04]  /*51600*/  STL.64 [R1+0x2e08], R20 ;  /* 0x002e081401007387 */ /* 0x0001e80000100a00 */
[----:B0-----:R-:W4:Y:S04]  /*51610*/  LDL.LU R20, [R1+0x80] ;  /* 0x0000800001147983 */ /* 0x001f280000300800 */
[----:B------:R-:W4:Y:S04]  /*51620*/  LDL.LU R21, [R1+0x84] ;  /* 0x0000840001157983 */ /* 0x000f280000300800 */
[----:B------:R-:W-:Y:S04]  /*51630*/  STL [R1+0x2c1c], R26 ;  /* 0x002c1c1a01007387 */ /* 0x000fe80000100800 */
[----:B------:R-:W-:Y:S04]  /*51640*/  STL [R1+0x2c18], R27 ;  /* 0x002c181b01007387 */ /* 0x000fe80000100800 */
[----:B------:R0:W-:Y:S04]  /*51650*/  STL.64 [R1+0x2d90], R24 ;  /* 0x002d901801007387 */ /* 0x0001e80000100a00 */
[----:B0-----:R-:W4:Y:S04]  /*51660*/  LDL.LU R24, [R1+0x160] ;  /* 0x0001600001187983 */ /* 0x001f280000300800 */
[----:B------:R-:W4:Y:S04]  /*51670*/  LDL.LU R25, [R1+0x164] ;  /* 0x0001640001197983 */ /* 0x000f280000300800 */
[----:B------:R-:W4:Y:S04]  /*51680*/  LDL.LU R26, [R1+0x168] ;  /* 0x00016800011a7983 */ /* 0x000f280000300800 */
[----:B------:R-:W4:Y:S01]  /*51690*/  LDL.LU R27, [R1+0x16c] ;  /* 0x00016c00011b7983 */ /* 0x000f220000300800 */
[----:B---3--:R-:W-:Y:S03]  /*516a0*/  HMMA.16816.F32 R12, R8, R12, R4 ;  /* 0x0000000c080c723c */ /* 0x008fe60000001804 */
[----:B------:R-:W2:-:S15]  /*516b0*/  LDL.LU.64 R4, [R1+0x2e30] ;  /* 0x002e300001047983 */ /* 0x000e9e0000300a00 */
[----:B------:R-:W-:-:S06]  /*516c0*/  NOP ;  /* 0x0000000000007918 */ /* 0x000fcc0000000000 */
[----:B------:R-:W-:Y:S02]  /*516d0*/  MOV R0, R15 ;  /* 0x0000000f00007202 */ /* 0x000fe40000000f00 */
[----:B------:R-:W-:Y:S01]  /*516e0*/  MOV R2, R14 ;  /* 0x0000000e00027202 */ /* 0x000fe20000000f00 */
[----:B------:R-:W-:Y:S01]  /*516f0*/  IMAD.MOV.U32 R29, RZ, RZ, R13 ;  /* 0x000000ffff1d7224 */ /* 0x000fe200078e000d */
[----:B------:R-:W-:Y:S01]  /*51700*/  MOV R28, R12 ;  /* 0x0000000c001c7202 */ /* 0x000fe20000000f00 */
[----:B------:R-:W3:Y:S04]  /*51710*/  LDL.LU.64 R14, [R1+0x2e28] ;  /* 0x002e2800010e7983 */ /* 0x000ee80000300a00 */
[----:B------:R-:W-:Y:S04]  /*51720*/  STL [R1+0x2c34], R0 ;  /* 0x002c340001007387 */ /* 0x000fe80000100800 */
[----:B------:R-:W-:Y:S04]  /*51730*/  STL [R1+0x2c30], R2 ;  /* 0x002c300201007387 */ /* 0x000fe80000100800 */
[----:B------:R-:W-:Y:S04]  /*51740*/  STL [R1+0x2c2c], R29 ;  /* 0x002c2c1d01007387 */ /* 0x000fe80000100800 */
[----:B------:R-:W-:Y:S01]  /*51750*/  STL [R1+0x2c28], R28 ;  /* 0x002c281c01007387 */ /* 0x000fe20000100800 */
[----:B----4-:R-:W-:-:S15]  /*51760*/  HMMA.16816.F32 R20, R8, R20, R24 ;  /* 0x000000140814723c */ /* 0x010fde0000001818 */
[----:B------:R-:W-:-:S08]  /*51770*/  NOP ;  /* 0x0000000000007918 */ /* 0x000fd00000000000 */
[----:B------:R-:W-:Y:S04]  /*51780*/  STL.64 [R1+0x160], R20 ;  /* 0x0001601401007387 */ /* 0x000fe80000100a00 */
[----:B------:R-:W-:Y:S01]  /*51790*/  STL.64 [R1+0x168], R22 ;  /* 0x0001681601007387 */ /* 0x000fe20000100a00 */
[----:B--2---:R-:W-:-:S15]  /*517a0*/  HMMA.16816.F32 R4, R8, R4, R16 ;  /* 0x000000040804723c */ /* 0x004fde0000001810 */
[----:B------:R-:W-:-:S09]  /*517b0*/  NOP ;  /* 0x0000000000007918 */ /* 0x000fd20000000000 */
[----:B------:R-:W-:Y:S02]  /*517c0*/  MOV R19, R4 ;  /* 0x0000000400137202 */ /* 0x000fe40000000f00 */
[----:B------:R-:W-:Y:S01]  /*517d0*/  MOV R18, R5 ;  /* 0x0000000500127202 */ /* 0x000fe20000000f00 */
[----:B------:R-:W2:Y:S01]  /*517e0*/  LDL.LU R4, [R1+0x2d0] ;  /* 0x0002d00001047983 */ /* 0x000ea20000300800 */
[----:B------:R-:W-:-:S03]  /*517f0*/  IMAD.MOV.U32 R17, RZ, RZ, R6 ;  /* 0x000000ffff117224 */ /* 0x000fc600078e0006 */
[----:B------:R-:W2:Y:S01]  /*51800*/  LDL.LU R5, [R1+0x2d4] ;  /* 0x0002d40001057983 */ /* 0x000ea20000300800 */
[----:B------:R-:W-:-:S03]  /*51810*/  MOV R16, R7 ;  /* 0x0000000700107202 */ /* 0x000fc60000000f00 */
[----:B------:R-:W4:Y:S04]  /*51820*/  LDL.LU R6, [R1+0x2d8] ;  /* 0x0002d80001067983 */ /* 0x000f280000300800 */
[----:B------:R-:W4:Y:S01]  /*51830*/  LDL.LU R7, [R1+0x2dc] ;  /* 0x0002dc0001077983 */ /* 0x000f220000300800 */
[----:B---3--:R-:W-:Y:S02]  /*51840*/  MOV R12, R15 ;  /* 0x0000000f000c7202 */ /* 0x008fe40000000f00 */
[----:B------:R-:W-:Y:S01]  /*51850*/  MOV R13, R14 ;  /* 0x0000000e000d7202 */ /* 0x000fe20000000f00 */
[----:B----4-:R-:W-:Y:S04]  /*51860*/  STL.64 [R1+0x2da8], R6 ;  /* 0x002da80601007387 */ /* 0x010fe80000100a00 */
        /* <DEDUP_REMOVED lines=10> */
[----:B----4-:R0:W-:Y:S04]  /*51910*/  STL.64 [R1+0x2db8], R4 ;  /* 0x002db80401007387 */ /* 0x0101e80000100a00 */
[----:B------:R-:W2:Y:S04]  /*51920*/  LDL.LU R12, [R1+0x20] ;  /* 0x00002000010c7983 */ /* 0x000ea80000300800 */
[----:B------:R-:W4:Y:S04]  /*51930*/  LDL.LU R3, [R1+0x2e1c] ;  /* 0x002e1c0001037983 */ /* 0x000f280000300800 */
[----:B--2---:R3:W-:Y:S04]  /*51940*/  STL.64 [R1+0x2dc8], R12 ;  /* 0x002dc80c01007387 */ /* 0x0047e80000100a00 */
[----:B0-----:R-:W2:Y:S04]  /*51950*/  LDL.LU R4, [R1+0x100] ;  /* 0x0001000001047983 */ /* 0x001ea80000300800 */
[----:B------:R-:W2:Y:S04]  /*51960*/  LDL.LU R5, [R1+0x104] ;  /* 0x0001040001057983 */ /* 0x000ea80000300800 */
[----:B------:R-:W4:Y:S04]  /*51970*/  LDL.LU R6, [R1+0x108] ;  /* 0x0001080001067983 */ /* 0x000f280000300800 */
[----:B------:R-:W4:Y:S01]  /*51980*/  LDL.LU R7, [R1+0x10c] ;  /* 0x00010c0001077983 */ /* 0x000f220000300800 */
[----:B---3--:R-:W-:Y:S01]  /*51990*/  IMAD.MOV.U32 R12, RZ, RZ, R14 ;  /* 0x000000ffff0c7224 */ /* 0x008fe200078e000e */
[----:B------:R-:W-:-:S02]  /*519a0*/  MOV R13, R15 ;  /* 0x0000000f000d7202 */ /* 0x000fc40000000f00 */
[----:B----4-:R-:W-:Y:S04]  /*519b0*/  STL.64 [R1+0x2dd8], R6 ;  /* 0x002dd80601007387 */ /* 0x010fe80000100a00 */
[----:B--2---:R-:W-:Y:S04]  /*519c0*/  STL.64 [R1+0x2dd0], R4 ;  /* 0x002dd00401007387 */ /* 0x004fe80000100a00 */
[----:B------:R-:W2:Y:S04]  /*519d0*/  LDL.LU R14, [R1+0x2e18] ;  /* 0x002e1800010e7983 */ /* 0x000ea80000300800 */
[----:B------:R-:W3:Y:S04]  /*519e0*/  LDL.LU R15, [R1+0x2e14] ;  /* 0x002e1400010f7983 */ /* 0x000ee80000300800 */
[----:B------:R-:W4:Y:S04]  /*519f0*/  LDL.LU R20, [R1+0x140] ;  /* 0x0001400001147983 */ /* 0x000f280000300800 */
[----:B------:R-:W4:Y:S04]  /*51a00*/  LDL.LU R21, [R1+0x144] ;  /* 0x0001440001157983 */ /* 0x000f280000300800 */
[----:B------:R-:W4:Y:S04]  /*51a10*/  LDL.LU R22, [R1+0x148] ;  /* 0x0001480001167983 */ /* 0x000f280000300800 */
[----:B------:R-:W4:Y:S04]  /*51a20*/  LDL.LU R23, [R1+0x14c] ;  /* 0x00014c0001177983 */ /* 0x000f280000300800 */
[----:B------:R0:W-:Y:S04]  /*51a30*/  STL.64 [R1+0x2de0], R12 ;  /* 0x002de00c01007387 */ /* 0x0001e80000100a00 */
[----:B0-----:R-:W2:Y:S04]  /*51a40*/  LDL.LU R12, [R1+0x40] ;  /* 0x00004000010c7983 */ /* 0x001ea80000300800 */
[----:B------:R-:W2:Y:S04]  /*51a50*/  LDL.LU R13, [R1+0x44] ;  /* 0x00004400010d7983 */ /* 0x000ea80000300800 */
[----:B--2---:R0:W-:Y:S04]  /*51a60*/  STL.64 [R1+0x2df8], R12 ;  /* 0x002df80c01007387 */ /* 0x0041e80000100a00 */
[----:B0-----:R-:W2:Y:S01]  /*51a70*/  LDL.LU R12, [R1+0x50] ;  /* 0x00005000010c7983 */ /* 0x001ea20000300800 */
[----:B------:R-:W-:-:S03]  /*51a80*/  MOV R13, R3 ;  /* 0x00000003000d7202 */ /* 0x000fc60000000f00 */
[----:B------:R-:W4:Y:S04]  /*51a90*/  LDL.LU R3, [R1+0x2e10] ;  /* 0x002e100001037983 */ /* 0x000f280000300800 */
[----:B--2---:R3:W-:Y:S04]  /*51aa0*/  STL.64 [R1+0x2e00], R12 ;  /* 0x002e000c01007387 */ /* 0x0047e80000100a00 */
[----:B------:R-:W2:Y:S04]  /*51ab0*/  LDL.LU R4, [R1+0x110] ;  /* 0x0001100001047983 */ /* 0x000ea80000300800 */
[----:B------:R-:W2:Y:S04]  /*51ac0*/  LDL.LU R5, [R1+0x114] ;  /* 0x0001140001057983 */ /* 0x000ea80000300800 */
[----:B------:R-:W2:Y:S04]  /*51ad0*/  LDL.LU R6, [R1+0x118] ;  /* 0x0001180001067983 */ /* 0x000ea80000300800 */
[----:B------:R-:W2:Y:S01]  /*51ae0*/  LDL.LU R7, [R1+0x11c] ;  /* 0x00011c0001077983 */ /* 0x000ea20000300800 */
[----:B---3--:R-:W-:-:S02]  /*51af0*/  MOV R12, R15 ;  /* 0x0000000f000c7202 */ /* 0x008fc40000000f00 */
[----:B------:R-:W-:-:S07]  /*51b00*/  MOV R13, R14 ;  /* 0x0000000e000d7202 */ /* 0x000fce0000000f00 */
[----:B----4-:R-:W-:-:S15]  /*51b10*/  HMMA.16816.F32 R12, R8, R12, R20 ;  /* 0x0000000c080c723c */ /* 0x010fde0000001814 */
[----:B------:R-:W-:-:S09]  /*51b20*/  NOP ;  /* 0x0000000000007918 */ /* 0x000fd20000000000 */
[----:B------:R-:W-:Y:S01]  /*51b30*/  IMAD.MOV.U32 R29, RZ, RZ, R12 ;  /* 0x000000ffff1d7224 */ /* 0x000fe200078e000c */
[----:B------:R-:W-:Y:S01]  /*51b40*/  MOV R28, R13 ;  /* 0x0000000d001c7202 */ /* 0x000fe20000000f00 */
[----:B--2---:R-:W-:Y:S04]  /*51b50*/  STL.64 [R1+0x2df0], R6 ;  /* 0x002df00601007387 */ /* 0x004fe80000100a00 */
[----:B------:R0:W-:Y:S04]  /*51b60*/  STL.64 [R1+0x2de8], R4 ;  /* 0x002de80401007387 */ /* 0x0001e80000100a00 */
        /* <DEDUP_REMOVED lines=8> */
[----:B------:R0:W-:Y:S04]  /*51bf0*/  STL [R1+0x2c44], R16 ;  /* 0x002c441001007387 */ /* 0x0001e80000100800 */
[----:B------:R1:W-:Y:S04]  /*51c00*/  STL [R1+0x2c40], R17 ;  /* 0x002c401101007387 */ /* 0x0003e80000100800 */
[----:B------:R4:W-:Y:S04]  /*51c10*/  STL [R1+0x2c3c], R18 ;  /* 0x002c3c1201007387 */ /* 0x0009e80000100800 */
[----:B------:R4:W-:Y:S04]  /*51c20*/  STL [R1+0x2c38], R19 ;  /* 0x002c381301007387 */ /* 0x0009e80000100800 */
[----:B0-----:R-:W2:Y:S04]  /*51c30*/  LDL.LU R16, [R1+0x130] ;  /* 0x0001300001107983 */ /* 0x001ea80000300800 */
[----:B-1----:R-:W2:Y:S04]  /*51c40*/  LDL.LU R17, [R1+0x134] ;  /* 0x0001340001117983 */ /* 0x002ea80000300800 */
[----:B----4-:R-:W2:Y:S04]  /*51c50*/  LDL.LU R18, [R1+0x138] ;  /* 0x0001380001127983 */ /* 0x010ea80000300800 */
[----:B------:R-:W2:Y:S04]  /*51c60*/  LDL.LU R19, [R1+0x13c] ;  /* 0x00013c0001137983 */ /* 0x000ea80000300800 */
[----:B------:R-:W4:Y:S04]  /*51c70*/  LDL.LU.64 R20, [R1+0x2e08] ;  /* 0x002e080001147983 */ /* 0x000f280000300a00 */
[----:B------:R-:W2:Y:S01]  /*51c80*/  LDL.LU.64 R12, [R1+0x2e00] ;  /* 0x002e0000010c7983 */ /* 0x000ea20000300a00 */
[----:B------:R-:W-:-:S02]  /*51c90*/  MOV R22, R14 ;  /* 0x0000000e00167202 */ /* 0x000fc40000000f00 */
[----:B------:R-:W-:-:S05]  /*51ca0*/  MOV R23, R15 ;  /* 0x0000000f00177202 */ /* 0x000fca0000000f00 */
[----:B------:R-:W-:Y:S04]  /*51cb0*/  STL [R1+0x2c54], R23 ;  /* 0x002c541701007387 */ /* 0x000fe80000100800 */
[----:B------:R-:W-:Y:S04]  /*51cc0*/  STL [R1+0x2c50], R22 ;  /* 0x002c501601007387 */ /* 0x000fe80000100800 */
[----:B------:R-:W-:Y:S04]  /*51cd0*/  STL [R1+0x2c4c], R28 ;  /* 0x002c4c1c01007387 */ /* 0x000fe80000100800 */
[----:B------:R-:W-:Y:S01]  /*51ce0*/  STL [R1+0x2c48], R29 ;  /* 0x002c481d01007387 */ /* 0x000fe20000100800 */
[----:B--2---:R-:W-:-:S15]  /*51cf0*/  HMMA.16816.F32 R12, R8, R12, R16 ;  /* 0x0000000c080c723c */ /* 0x004fde0000001810 */
[----:B------:R-:W-:-:S08]  /*51d00*/  NOP ;  /* 0x0000000000007918 */ /* 0x000fd00000000000 */
[----:B------:R0:W-:Y:S04]  /*51d10*/  STL.64 [R1+0x130], R12 ;  /* 0x0001300c01007387 */ /* 0x0001e80000100a00 */
[----:B0-----:R-:W2:Y:S01]  /*51d20*/  LDL.LU.64 R12, [R1+0x2df8] ;  /* 0x002df800010c7983 */ /* 0x001ea20000300a00 */
[----:B------:R-:W-:Y:S01]  /*51d30*/  MOV R16, R14 ;  /* 0x0000000e00107202 */ /* 0x000fe20000000f00 */
[----:B------:R-:W-:-:S05]  /*51d40*/  IMAD.MOV.U32 R17, RZ, RZ, R15 ;  /* 0x000000ffff117224 */ /* 0x000fca00078e000f */
[----:B------:R-:W-:Y:S04]  /*51d50*/  STL [R1+0x2c5c], R17 ;  /* 0x002c5c1101007387 */ /* 0x000fe80000100800 */
[----:B------:R0:W-:Y:S04]  /*51d60*/  STL [R1+0x2c58], R16 ;  /* 0x002c581001007387 */ /* 0x0001e80000100800 */
[----:B0-----:R-:W4:Y:S04]  /*51d70*/  LDL.LU R16, [R1+0x1d0] ;  /* 0x0001d00001107983 */ /* 0x001f280000300800 */
[----:B------:R-:W4:Y:S04]  /*51d80*/  LDL.LU R17, [R1+0x1d4] ;  /* 0x0001d40001117983 */ /* 0x000f280000300800 */
[----:B------:R-:W4:Y:S04]  /*51d90*/  LDL.LU R18, [R1+0x1d8] ;  /* 0x0001d80001127983 */ /* 0x000f280000300800 */
[----:B------:R-:W4:Y:S01]  /*51da0*/  LDL.LU R19, [R1+0x1dc] ;  /* 0x0001dc0001137983 */ /* 0x000f220000300800 */
[----:B--2---:R-:W-:Y:S03]  /*51db0*/  HMMA.16816.F32 R12, R8, R12, R4 ;  /* 0x0000000c080c723c */ /* 0x004fe60000001804 */
[----:B------:R-:W2:Y:S04]  /*51dc0*/  LDL.LU.64 R6, [R1+0x2df0] ;  /* 0x002df00001067983 */ /* 0x000ea80000300a00 */
[----:B------:R-:W2:-:S15]  /*51dd0*/  LDL.LU.64 R4, [R1+0x2de8] ;  /* 0x002de80001047983 */ /* 0x000e9e0000300a00 */
[----:B------:R-:W-:-:S01]  /*51de0*/  NOP ;  /* 0x0000000000007918 */ /* 0x000fc20000000000 */
[----:B------:R0:W-:Y:S04]  /*51df0*/  STL.64 [R1+0x120], R12 ;  /* 0x0001200c01007387 */ /* 0x0001e80000100a00 */
[----:B0-----:R-:W2:Y:S01]  /*51e00*/  LDL.LU.64 R12, [R1+0x2de0] ;  /* 0x002de000010c7983 */ /* 0x001ea20000300a00 */
[----:B------:R-:W-:Y:S02]  /*51e10*/  MOV R23, R14 ;  /* 0x0000000e00177202 */ /* 0x000fe40000000f00 */
        /* <DEDUP_REMOVED lines=23> */
[----:B0-----:R-:W3:Y:S02]  /*51f90*/  LDL.LU.64 R12, [R1+0x2d98] ;  /* 0x002d9800010c7983 */ /* 0x001ee40000300a00 */
[----:B---3--:R-:W-:Y:S02]  /*51fa0*/  HMMA.16816.F32 R12, R8, R12, R24 ;  /* 0x0000000c080c723c */ /* 0x008fe40000001818 */
[----:B------:R-:W2:-:S15]  /*51fb0*/  LDL.LU.64 R24, [R1+0x2d90] ;  /* 0x002d900001187983 */ /* 0x000e9e0000300a00 */
[----:B------:R-:W-:-:S06]  /*51fc0*/  NOP ;  /* 0x0000000000007918 */ /* 0x000fcc0000000000 */
[----:B------:R-:W-:Y:S04]  /*51fd0*/  STL.64 [R1+0xe0], R12 ;  /* 0x0000e00c01007387 */ /* 0x000fe80000100a00 */
[----:B------:R0:W-:Y:S04]  /*51fe0*/  STL.64 [R1+0xe8], R14 ;  /* 0x0000e80e01007387 */ /* 0x0001e80000100a00 */
[----:B0-----:R-:W3:Y:S04]  /*51ff0*/  LDL.LU.64 R14, [R1+0x2d88] ;  /* 0x002d8800010e7983 */ /* 0x001ee80000300a00 */
[----:B------:R-:W3:Y:S01]  /*52000*/  LDL.LU.64 R12, [R1+0x2d80] ;  /* 0x002d8000010c7983 */ /* 0x000ee20000300a00 */
[----:B--2---:R-:W-:-:S15]  /*52010*/  HMMA.16816.F32 R4, R8, R24, R4 ;  /* 0x000000180804723c */ /* 0x004fde0000001804 */
[----:B------:R-:W-:-:S08]  /*52020*/  NOP ;  /* 0x0000000000007918 */ /* 0x000fd00000000000 */
[----:B------:R0:W-:Y:S04]  /*52030*/  STL.64 [R1+0x2a60], R6 ;  /* 0x002a600601007387 */ /* 0x0001e80000100a00 */
[----:B------:R-:W-:Y:S04]  /*52040*/  STL.64 [R1+0x2a58], R4 ;  /* 0x002a580401007387 */ /* 0x000fe80000100a00 */
[----:B0-----:R-:W2:Y:S04]  /*52050*/  LDL.LU R6, [R1+0x8] ;  /* 0x0000080001067983 */ /* 0x001ea80000300800 */
[----:B------:R-:W2:Y:S04]  /*52060*/  LDL.LU R7, [R1+0xc] ;  /* 0x00000c0001077983 */ /* 0x000ea80000300800 */
[----:B--2---:R0:W-:Y:S04]  /*52070*/  STL.64 [R1+0x2ce0], R6 ;  /* 0x002ce00601007387 */ /* 0x0041e80000100a00 */
[----:B0-----:R-:W2:Y:S04]  /*52080*/  LDL.LU.64 R6, [R1+0x78] ;  /* 0x0000780001067983 */ /* 0x001ea80000300a00 */
[----:B--2---:R0:W-:Y:S04]  /*52090*/  STL.64 [R1+0x2d08], R6 ;  /* 0x002d080601007387 */ /* 0x0041e80000100a00 */
[----:B0-----:R-:W2:Y:S01]  /*520a0*/  LDL.LU.64 R6, [R1+0x98] ;  /* 0x0000980001067983 */ /* 0x001ea20000300a00 */
[----:B----4-:R-:W-:Y:S03]  /*520b0*/  HMMA.16816.F32 R8, R8, R20, R16 ;  /* 0x000000140808723c */ /* 0x010fe60000001810 */
[----:B--2---:R-:W-:Y:S04]  /*520c0*/  STL.64 [R1+0x2d20], R6 ;  /* 0x002d200601007387 */ /* 0x004fe80000100a00 */
[----:B------:R-:W2:Y:S04]  /*520d0*/  LDL.LU R16, [R1+0x2a0] ;  /* 0x0002a00001107983 */ /* 0x000ea80000300800 */
[----:B------:R-:W2:Y:S04]  /*520e0*/  LDL.LU R17, [R1+0x2a4] ;  /* 0x0002a40001117983 */ /* 0x000ea80000300800 */
[----:B------:R-:W4:Y:S04]  /*520f0*/  LDL.LU R18, [R1+0x2a8] ;  /* 0x0002a80001127983 */ /* 0x000f280000300800 */
[----:B------:R-:W4:Y:S04]  /*52100*/  LDL.LU R19, [R1+0x2ac] ;  /* 0x0002ac0001137983 */ /* 0x000f280000300800 */
[----:B------:R-:W3:Y:S04]  /*52110*/  LDL.LU R24, [R1+0x2c0] ;  /* 0x0002c00001187983 */ /* 0x000ee80000300800 */
[----:B------:R-:W3:Y:S04]  /*52120*/  LDL.LU R25, [R1+0x2c4] ;  /* 0x0002c40001197983 */ /* 0x000ee80000300800 */
[----:B------:R-:W3:Y:S04]  /*52130*/  LDL.LU R26, [R1+0x2c8] ;  /* 0x0002c800011a7983 */ /* 0x000ee80000300800 */
[----:B------:R-:W3:Y:S04]  /*52140*/  LDL.LU R27, [R1+0x2cc] ;  /* 0x0002cc00011b7983 */ /* 0x000ee80000300800 */
[----:B----4-:R0:W-:Y:S04]  /*52150*/  STL.64 [R1+0x2d48], R18 ;  /* 0x002d481201007387 */ /* 0x0101e80000100a00 */
[----:B--2---:R-:W-:Y:S04]  /*52160*/  STL.64 [R1+0x2d40], R16 ;  /* 0x002d401001007387 */ /* 0x004fe80000100a00 */
[----:B0-----:R-:W2:Y:S04]  /*52170*/  LDL.LU.64 R18, [R1+0xc8] ;  /* 0x0000c80001127983 */ /* 0x001ea80000300a00 */
[----:B--2---:R0:W-:Y:S04]  /*52180*/  STL.64 [R1+0x2d58], R18 ;  /* 0x002d581201007387 */ /* 0x0041e80000100a00 */
[----:B0-----:R-:W2:Y:S04]  /*52190*/  LDL.LU.64 R18, [R1+0xd8] ;  /* 0x0000d80001127983 */ /* 0x001ea80000300a00 */
[----:B------:R-:W4:Y:S04]  /*521a0*/  LDL.LU.64 R6, [R1+0xa8] ;  /* 0x0000a80001067983 */ /* 0x000f280000300a00 */
[----:B----4-:R0:W-:Y:S04]  /*521b0*/  STL.64 [R1+0x2d38], R6 ;  /* 0x002d380601007387 */ /* 0x0101e80000100a00 */
[----:B0-----:R-:W4:Y:S01]  /*521c0*/  LDL.LU.64 R6, [R1+0xb8] ;  /* 0x0000b80001067983 */ /* 0x001f220000300a00 */
[----:B---3--:R-:W-:-:S03]  /*521d0*/  MOV R22, R14 ;  /* 0x0000000e00167202 */ /* 0x008fc60000000f00 */
[----:B----4-:R0:W-:Y:S04]  /*521e0*/  STL.64 [R1+0x2d50], R6 ;  /* 0x002d500601007387 */ /* 0x0101e80000100a00 */
[----:B------:R-:W3:Y:S04]  /*521f0*/  LDL.LU R4, [R1+0x2b0] ;  /* 0x0002b00001047983 */ /* 0x000ee80000300800 */
[----:B------:R-:W3:Y:S04]  /*52200*/  LDL.LU R5, [R1+0x2b4] ;  /* 0x0002b40001057983 */ /* 0x000ee80000300800 */
[----:B0-----:R-:W3:Y:S04]  /*52210*/  LDL.LU R6, [R1+0x2b8] ;  /* 0x0002b80001067983 */ /* 0x001ee80000300800 */
[----:B------:R-:W3:Y:S04]  /*52220*/  LDL.LU R7, [R1+0x2bc] ;  /* 0x0002bc0001077983 */ /* 0x000ee80000300800 */
[----:B------:R-:W4:Y:S01]  /*52230*/  LDL.LU R20, [R1+0x270] ;  /* 0x0002700001147983 */ /* 0x000f220000300800 */
[----:B------:R-:W-:Y:S01]  /*52240*/  IMAD.MOV.U32 R23, RZ, RZ, R13 ;  /* 0x000000ffff177224 */ /* 0x000fe200078e000d */
[----:B------:R-:W-:-:S02]  /*52250*/  MOV R21, R15 ;  /* 0x0000000f00157202 */ /* 0x000fc40000000f00 */
[----:B------:R-:W2:Y:S04]  /*52260*/  LDL.LU R15, [R1+0x2d78] ;  /* 0x002d7800010f7983 */ /* 0x000ea80000300800 */
[----:B------:R-:W3:Y:S04]  /*52270*/  LDL.LU R14, [R1+0x2d74] ;  /* 0x002d7400010e7983 */ /* 0x000ee80000300800 */
[----:B------:R-:W2:Y:S04]  /*52280*/  LDL.LU R13, [R1+0x2d70] ;  /* 0x002d7000010d7983 */ /* 0x000ea80000300800 */
[----:B------:R-:W-:Y:S04]  /*52290*/  STL.64 [R1+0x2d18], R22 ;  /* 0x002d181601007387 */ /* 0x000fe80000100a00 */
[----:B----4-:R0:W-:Y:S04]  /*522a0*/  STL.64 [R1+0x2d10], R20 ;  /* 0x002d101401007387 */ /* 0x0101e80000100a00 */
[----:B0-----:R-:W4:Y:S04]  /*522b0*/  LDL.LU R20, [R1+0x280] ;  /* 0x0002800001147983 */ /* 0x001f280000300800 */
[----:B------:R-:W4:Y:S04]  /*522c0*/  LDL.LU R21, [R1+0x284] ;  /* 0x0002840001157983 */ /* 0x000f280000300800 */
[----:B------:R-:W3:Y:S01]  /*522d0*/  LDL.LU R22, [R1+0x288] ;  /* 0x0002880001167983 */ /* 0x000ee20000300800 */
[----:B------:R-:W-:-:S03]  /*522e0*/  MOV R23, R12 ;  /* 0x0000000c00177202 */ /* 0x000fc60000000f00 */
[----:B------:R-:W2:Y:S04]  /*522f0*/  LDL.LU R12, [R1+0x2d6c] ;  /* 0x002d6c00010c7983 */ /* 0x000ea80000300800 */
[----:B---3--:R-:W-:Y:S04]  /*52300*/  STL.64 [R1+0x2d30], R22 ;  /* 0x002d301601007387 */ /* 0x008fe80000100a00 */
[----:B----4-:R2:W-:Y:S02]  /*52310*/  STL.64 [R1+0x2d28], R20 ;  /* 0x002d281401007387 */ /* 0x0105e40000100a00 */
[----:B--2---:R-:W-:-:S02]  /*52320*/  MOV R20, R13 ;  /* 0x0000000d00147202 */ /* 0x004fc40000000f00 */
[----:B------:R-:W-:Y:S01]  /*52330*/  MOV R21, R14 ;  /* 0x0000000e00157202 */ /* 0x000fe20000000f00 */
[----:B------:R-:W2:Y:S04]  /*52340*/  LDL.LU R13, [R1+0x2d68] ;  /* 0x002d6800010d7983 */ /* 0x000ea80000300800 */
[----:B------:R-:W2:Y:S01]  /*52350*/  LDL.LU R14, [R1+0x2d64] ;  /* 0x002d6400010e7983 */ /* 0x000ea20000300800 */
[----:B------:R-:W-:-:S03]  /*52360*/  MOV R22, R15 ;  /* 0x0000000f00167202 */ /* 0x000fc60000000f00 */
[----:B------:R-:W2:Y:S04]  /*52370*/  LDL.LU R15, [R1+0x2d60] ;  /* 0x002d6000010f7983 */ /* 0x000ea80000300800 */
[----:B------:R-:W3:Y:S04]  /*52380*/  LDL.LU R23, [R1+0x29c] ;  /* 0x00029c0001177983 */ /* 0x000ee80000300800 */
[----:B------:R-:W-:Y:S04]  /*52390*/  STL.64 [R1+0x2a70], R10 ;  /* 0x002a700a01007387 */ /* 0x000fe80000100a00 */
[----:B------:R0:W-:Y:S04]  /*523a0*/  STL.64 [R1+0x2a68], R8 ;  /* 0x002a680801007387 */ /* 0x0001e80000100a00 */
[----:B0-----:R-:W4:Y:S04]  /*523b0*/  LDL.LU R8, [R1+0x260] ;  /* 0x0002600001087983 */ /* 0x001f280000300800 */
[----:B------:R-:W4:Y:S04]  /*523c0*/  LDL.LU R9, [R1+0x264] ;  /* 0x0002640001097983 */ /* 0x000f280000300800 */
[----:B------:R-:W4:Y:S01]  /*523d0*/  LDL.LU R10, [R1+0x268] ;  /* 0x00026800010a7983 */ /* 0x000f220000300800 */
[----:B--2---:R-:W-:-:S15]  /*523e0*/  HMMA.16816.F32 R24, R12, R18, R24 ;  /* 0x000000120c18723c */ /* 0x004fde0000001818 */
[----:B------:R-:W-:-:S08]  /*523f0*/  NOP ;  /* 0x0000000000007918 */ /* 0x000fd00000000000 */
[----:B------:R-:W-:Y:S04]  /*52400*/  STL.64 [R1+0x4c0], R24 ;  /* 0x0004c01801007387 */ /* 0x000fe80000100a00 */
[----:B------:R0:W-:Y:S02]  /*52410*/  STL.64 [R1+0x4c8], R26 ;  /* 0x0004c81a01007387 */ /* 0x0001e40000100a00 */
[----:B0-----:R-:W-:Y:S02]  /*52420*/  MOV R26, R18 ;  /* 0x00000012001a7202 */ /* 0x001fe40000000f00 */
[----:B------:R-:W-:Y:S02]  /*52430*/  MOV R27, R19 ;  /* 0x00000013001b7202 */ /* 0x000fe40000000f00 */
[----:B------:R-:W2:Y:S04]  /*52440*/  LDL.LU.64 R18, [R1+0x2d58] ;  /* 0x002d580001127983 */ /* 0x000ea80000300a00 */
[----:B------:R-:W-:Y:S04]  /*52450*/  STL [R1+0x2c6c], R27 ;  /* 0x002c6c1b01007387 */ /* 0x000fe80000100800 */
[----:B------:R0:W-:Y:S04]  /*52460*/  STL [R1+0x2c68], R26 ;  /* 0x002c681a01007387 */ /* 0x0001e80000100800 */
[----:B0-----:R-:W4:Y:S01]  /*52470*/  LDL.LU.64 R26, [R1+0x88] ;  /* 0x00008800011a7983 */ /* 0x001f220000300a00 */
        /* <DEDUP_REMOVED lines=10> */
[----:B--2---:R-:W-:-:S15]  /*52520*/  HMMA.16816.F32 R16, R12, R6, R16 ;  /* 0x000000060c10723c */ /* 0x004fde0000001810 */
[----:B------:R-:W-:-:S08]  /*52530*/  NOP ;  /* 0x0000000000007918 */ /* 0x000fd00000000000 */
[----:B------:R-:W-:Y:S04]  /*52540*/  STL.64 [R1+0x540], R16 ;  /* 0x0005401001007387 */ /* 0x000fe80000100a00 */
[----:B------:R0:W-:Y:S02]  /*52550*/  STL.64 [R1+0x548], R18 ;  /* 0x0005481201007387 */ /* 0x0001e40000100a00 */
[----:B0-----:R-:W-:Y:S01]  /*52560*/  IMAD.MOV.U32 R18, RZ, RZ, R6 ;  /* 0x000000ffff127224 */ /* 0x001fe200078e0006 */
[----:B------:R-:W-:Y:S02]  /*52570*/  MOV R19, R7 ;  /* 0x0000000700137202 */ /* 0x000fe40000000f00 */
[----:B------:R-:W3:Y:S02]  /*52580*/  LDL.LU.64 R6, [R1+0x2d38] ;  /* 0x002d380001067983 */ /* 0x000ee40000300a00 */
[----:B---3--:R-:W-:Y:S06]  /*52590*/  HMMA.16816.F32 R20, R12, R6, R20 ;  /* 0x000000060c14723c */ /* 0x008fec0000001814 */
        /* <DEDUP_REMOVED lines=17> */
[----:B------:R-:W3:Y:S01]  /*526b0*/  LDL.LU.64 R6, [R1+0x2d08] ;  /* 0x002d080001067983 */ /* 0x000ee20000300a00 */
[----:B------:R-:W-:-:S03]  /*526c0*/  IMAD.MOV.U32 R11, RZ, RZ, R3 ;  /* 0x000000ffff0b7224 */ /* 0x000fc600078e0003 */
[----:B------:R-:W-:Y:S04]  /*526d0*/  STL.64 [R1+0x2c78], R18 ;  /* 0x002c781201007387 */ /* 0x000fe80000100a00 */
[----:B------:R2:W-:Y:S01]  /*526e0*/  STL.64 [R1+0x2c70], R16 ;  /* 0x002c701001007387 */ /* 0x0005e20000100a00 */
[----:B----4-:R-:W-:Y:S01]  /*526f0*/  MOV R3, R27 ;  /* 0x0000001b00037202 */ /* 0x010fe20000000f00 */
[C---:B--2---:R-:W-:Y:S06]  /*52700*/  HMMA.16816.F32 R16, R12.reuse, R26, R20 ;  /* 0x0000001a0c10723c */ /* 0x044fec0000001814 */
[----:B---3--:R-:W-:Y:S06]  /*52710*/  HMMA.16816.F32 R8, R12, R6, R8 ;  /* 0x000000060c08723c */ /* 0x008fec0000001808 */
[----:B------:R-:W-:-:S02]  /*52720*/  MOV R22, R6 ;  /* 0x0000000600167202 */ /* 0x000fc40000000f00 */
[----:B------:R-:W-:Y:S02]  /*52730*/  MOV R23, R7 ;  /* 0x0000000700177202 */ /* 0x000fe40000000f00 */
[----:B------:R-:W-:-:S07]  /*52740*/  MOV R20, R26 ;  /* 0x0000001a00147202 */ /* 0x000fce0000000f00 */
[----:B------:R-:W-:Y:S04]  /*52750*/  STL.64 [R1+0x570], R16 ;  /* 0x0005701001007387 */ /* 0x000fe80000100a00 */
[----:B------:R-:W-:Y:S04]  /*52760*/  STL.64 [R1+0x578], R18 ;  /* 0x0005781201007387 */ /* 0x000fe80000100a00 */
[----:B------:R-:W-:Y:S04]  /*52770*/  STL.64 [R1+0x580], R8 ;  /* 0x0005800801007387 */ /* 0x000fe80000100a00 */
[----:B------:R0:W-:Y:S04]  /*52780*/  STL.64 [R1+0x588], R10 ;  /* 0x0005880a01007387 */ /* 0x0001e80000100a00 */
[----:B------:R-:W2:Y:S04]  /*52790*/  LDL.LU R24, [R1+0x250] ;  /* 0x0002500001187983 */ /* 0x000ea80000300800 */
[----:B------:R-:W2:Y:S04]  /*527a0*/  LDL.LU R25, [R1+0x254] ;  /* 0x0002540001197983 */ /* 0x000ea80000300800 */
[----:B------:R-:W2:Y:S04]  /*527b0*/  LDL.LU R26, [R1+0x258] ;  /* 0x00025800011a7983 */ /* 0x000ea80000300800 */
[----:B------:R-:W2:Y:S04]  /*527c0*/  LDL.LU R27, [R1+0x25c] ;  /* 0x00025c00011b7983 */ /* 0x000ea80000300800 */
[----:B0-----:R-:W2:Y:S04]  /*527d0*/  LDL.LU.64 R10, [R1+0x68] ;  /* 0x00006800010a7983 */ /* 0x001ea80000300a00 */
[----:B------:R0:W-:Y:S04]  /*527e0*/  STL.64 [R1+0x2cf0], R22 ;  /* 0x002cf01601007387 */ /* 0x0001e80000100a00 */
[----:B------:R-:W-:Y:S04]  /*527f0*/  STL [R1+0x2ce8], R20 ;  /* 0x002ce81401007387 */ /* 0x000fe80000100800 */
[----:B0-----:R-:W3:Y:S04]  /*52800*/  LDL.LU.64 R22, [R1+0x58] ;  /* 0x0000580001167983 */ /* 0x001ee80000300a00 */
[----:B------:R-:W4:Y:S04]  /*52810*/  LDL.LU R16, [R1+0x1f0] ;  /* 0x0001f00001107983 */ /* 0x000f280000300800 */
[----:B------:R-:W4:Y:S04]  /*52820*/  LDL.LU R17, [R1+0x1f4] ;  /* 0x0001f40001117983 */ /* 0x000f280000300800 */
[----:B------:R-:W2:Y:S04]  /*52830*/  LDL.LU R18, [R1+0x1f8] ;  /* 0x0001f80001127983 */ /* 0x000ea80000300800 */
[----:B------:R-:W2:Y:S04]  /*52840*/  LDL.LU R19, [R1+0x1fc] ;  /* 0x0001fc0001137983 */ /* 0x000ea80000300800 */
[----:B--2---:R-:W-:Y:S04]  /*52850*/  STL.64 [R1+0x2c98], R18 ;  /* 0x002c981201007387 */ /* 0x004fe80000100a00 */
[----:B----4-:R0:W-:Y:S04]  /*52860*/  STL.64 [R1+0x2c90], R16 ;  /* 0x002c901001007387 */ /* 0x0101e80000100a00 */
[----:B0-----:R-:W2:Y:S04]  /*52870*/  LDL.LU R16, [R1+0x200] ;  /* 0x0002000001107983 */ /* 0x001ea80000300800 */
[----:B------:R-:W2:Y:S04]  /*52880*/  LDL.LU R17, [R1+0x204] ;  /* 0x0002040001117983 */ /* 0x000ea80000300800 */
[----:B------:R-:W4:Y:S04]  /*52890*/  LDL.LU R18, [R1+0x208] ;  /* 0x0002080001127983 */ /* 0x000f280000300800 */
[----:B------:R-:W4:Y:S04]  /*528a0*/  LDL.LU R19, [R1+0x20c] ;  /* 0x00020c0001137983 */ /* 0x000f280000300800 */
[----:B------:R-:W3:Y:S04]  /*528b0*/  LDL.LU R4, [R1+0x230] ;  /* 0x0002300001047983 */ /* 0x000ee80000300800 */
[----:B------:R-:W3:Y:S04]  /*528c0*/  LDL.LU R5, [R1+0x234] ;  /* 0x0002340001057983 */ /* 0x000ee80000300800 */
[----:B------:R-:W2:Y:S04]  /*528d0*/  LDL.LU R6, [R1+0x238] ;  /* 0x0002380001067983 */ /* 0x000ea80000300800 */
[----:B------:R-:W2:Y:S04]  /*528e0*/  LDL.LU R7, [R1+0x23c] ;  /* 0x00023c0001077983 */ /* 0x000ea80000300800 */
[----:B--2---:R-:W-:Y:S04]  /*528f0*/  STL.64 [R1+0x2d00], R6 ;  /* 0x002d000601007387 */ /* 0x004fe80000100a00 */
[----:B---3--:R0:W-:Y:S04]  /*52900*/  STL.64 [R1+0x2cf8], R4 ;  /* 0x002cf80401007387 */ /* 0x0081e80000100a00 */
[----:B0-----:R-:W2:Y:S04]  /*52910*/  LDL.LU R4, [R1+0x240] ;  /* 0x0002400001047983 */ /* 0x001ea80000300800 */
[----:B------:R-:W2:Y:S04]  /*52920*/  LDL.LU R5, [R1+0x244] ;  /* 0x0002440001057983 */ /* 0x000ea80000300800 */
[----:B------:R-:W2:Y:S04]  /*52930*/  LDL.LU R6, [R1+0x248] ;  /* 0x0002480001067983 */ /* 0x000ea80000300800 */
[----:B------:R-:W2:Y:S04]  /*52940*/  LDL.LU R7, [R1+0x24c] ;  /* 0x00024c0001077983 */ /* 0x000ea80000300800 */
[----:B----4-:R0:W-:Y:S04]  /*52950*/  STL.64 [R1+0x2ca8], R18 ;  /* 0x002ca81201007387 */ /* 0x0101e80000100a00 */
[----:B------:R-:W-:Y:S04]  /*52960*/  STL.64 [R1+0x2ca0], R16 ;  /* 0x002ca01001007387 */ /* 0x000fe80000100a00 */
[----:B0-----:R-:W3:Y:S01]  /*52970*/  LDL.LU.64 R18, [R1+0x28] ;  /* 0x0000280001127983 */ /* 0x001ee20000300a00 */
[----:B------:R-:W-:Y:S03]  /*52980*/  HMMA.16816.F32 R24, R12, R10, R24 ;  /* 0x0000000a0c18723c */ /* 0x000fe60000001818 */
[----:B---3--:R0:W-:Y:S04]  /*52990*/  STL.64 [R1+0x2cc0], R18 ;  /* 0x002cc01201007387 */ /* 0x0081e80000100a00 */
[----:B0-----:R-:W3:Y:S04]  /*529a0*/  LDL.LU.64 R18, [R1+0x38] ;  /* 0x0000380001127983 */ /* 0x001ee80000300a00 */
[----:B---3--:R0:W-:Y:S04]  /*529b0*/  STL.64 [R1+0x2cd8], R18 ;  /* 0x002cd81201007387 */ /* 0x0081e80000100a00 */
[----:B0-----:R-:W3:Y:S08]  /*529c0*/  LDL.LU.64 R18, [R1+0x48] ;  /* 0x0000480001127983 */ /* 0x001ef00000300a00 */
[----:B------:R-:W-:Y:S04]  /*529d0*/  STL.64 [R1+0x590], R24 ;  /* 0x0005901801007387 */ /* 0x000fe80000100a00 */
[----:B------:R0:W-:Y:S04]  /*529e0*/  STL.64 [R1+0x598], R26 ;  /* 0x0005981a01007387 */ /* 0x0001e80000100a00 */
[----:B------:R-:W4:Y:S04]  /*529f0*/  LDL.LU R8, [R1+0xe0] ;  /* 0x0000e00001087983 */ /* 0x000f280000300800 */
[----:B------:R-:W4:Y:S01]  /*52a00*/  LDL.LU R9, [R1+0xe4] ;  /* 0x0000e40001097983 */ /* 0x000f220000300800 */
[----:B0-----:R-:W-:Y:S01]  /*52a10*/  IMAD.MOV.U32 R27, RZ, RZ, R10 ;  /* 0x000000ffff1b7224 */ /* 0x001fe200078e000a */
[----:B------:R-:W-:-:S02]  /*52a20*/  MOV R26, R11 ;  /* 0x0000000b001a7202 */ /* 0x000fc40000000f00 */
[----:B------:R-:W3:Y:S04]  /*52a30*/  LDL.LU R10, [R1+0xe8] ;  /* 0x0000e800010a7983 */ /* 0x000ee80000300800 */
[----:B------:R-:W3:Y:S01]  /*52a40*/  LDL.LU R11, [R1+0xec] ;  /* 0x0000ec00010b7983 */ /* 0x000ee20000300800 */
[----:B--2---:R-:W-:Y:S03]  /*52a50*/  HMMA.16816.F32 R4, R12, R22, R4 ;  /* 0x000000160c04723c */ /* 0x004fe60000001804 */
[----:B---3--:R0:W-:Y:S04]  /*52a60*/  STL.64 [R1+0x2a80], R10 ;  /* 0x002a800a01007387 */ /* 0x0081e80000100a00 */
[----:B----4-:R1:W-:Y:S04]  /*52a70*/  STL.64 [R1+0x2a78], R8 ;  /* 0x002a780801007387 */ /* 0x0103e80000100a00 */
[----:B0-----:R-:W2:Y:S04]  /*52a80*/  LDL.LU R10, [R1+0x18] ;  /* 0x00001800010a7983 */ /* 0x001ea80000300800 */
[----:B------:R-:W2:Y:S08]  /*52a90*/  LDL.LU R11, [R1+0x1c] ;  /* 0x00001c00010b7983 */ /* 0x000eb00000300800 */
[----:B------:R-:W-:Y:S04]  /*52aa0*/  STL.64 [R1+0x5a0], R4 ;  /* 0x0005a00401007387 */ /* 0x000fe80000100a00 */
[----:B------:R0:W-:Y:S01]  /*52ab0*/  STL.64 [R1+0x5a8], R6 ;  /* 0x0005a80601007387 */ /* 0x0001e20000100a00 */
[----:B-1----:R-:W-:-:S02]  /*52ac0*/  MOV R9, R22 ;  /* 0x0000001600097202 */ /* 0x002fc40000000f00 */
[----:B------:R-:W-:Y:S01]  /*52ad0*/  MOV R8, R23 ;  /* 0x0000001700087202 */ /* 0x000fe20000000f00 */
[----:B0-----:R-:W3:Y:S04]  /*52ae0*/  LDL.LU.64 R6, [R1+0x2d00] ;  /* 0x002d000001067983 */ /* 0x001ee80000300a00 */
[----:B------:R-:W3:Y:S04]  /*52af0*/  LDL.LU.64 R4, [R1+0x2cf8] ;  /* 0x002cf80001047983 */ /* 0x000ee80000300a00 */
[----:B------:R-:W4:Y:S04]  /*52b00*/  LDL.LU.64 R22, [R1+0x2cf0] ;  /* 0x002cf00001167983 */ /* 0x000f280000300a00 */
[----:B------:R-:W4:Y:S04]  /*52b10*/  LDL.LU R20, [R1+0x2ce8] ;  /* 0x002ce80001147983 */ /* 0x000f280000300800 */
[----:B--2---:R-:W-:Y:S04]  /*52b20*/  STL.64 [R1+0x2cb8], R10 ;  /* 0x002cb80a01007387 */ /* 0x004fe80000100a00 */
[----:B------:R0:W-:Y:S04]  /*52b30*/  STL.64 [R1+0x2cb0], R8 ;  /* 0x002cb00801007387 */ /* 0x0001e80000100a00 */
        /* <DEDUP_REMOVED lines=11> */
[----:B------:R-:W3:Y:S04]  /*52bf0*/  LDL.LU R21, [R1+0x470] ;  /* 0x0004700001157983 */ /* 0x000ee80000300800 */
[----:B------:R-:W4:Y:S04]  /*52c00*/  LDL.LU R24, [R1+0x9e0] ;  /* 0x0009e00001187983 */ /* 0x000f280000300800 */
[----:B------:R-:W3:Y:S04]  /*52c10*/  LDL.LU R25, [R1+0x9dc] ;  /* 0x0009dc0001197983 */ /* 0x000ee80000300800 */
[----:B------:R0:W-:Y:S04]  /*52c20*/  STL.64 [R1+0x5b0], R4 ;  /* 0x0005b00401007387 */ /* 0x0001e80000100a00 */
[----:B------:R1:W-:Y:S01]  /*52c30*/  STL.64 [R1+0x5b8], R6 ;  /* 0x0005b80601007387 */ /* 0x0003e20000100a00 */
[----:B0-----:R-:W-:-:S03]  /*52c40*/  MOV R5, R18 ;  /* 0x0000001200057202 */ /* 0x001fc60000000f00 */
[----:B-1----:R-:W4:Y:S01]  /*52c50*/  LDL.LU.64 R6, [R1+0x2ce0] ;  /* 0x002ce00001067983 */ /* 0x002f220000300a00 */
[----:B------:R-:W-:-:S03]  /*52c60*/  IMAD.MOV.U32 R4, RZ, RZ, R19 ;  /* 0x000000ffff047224 */ /* 0x000fc600078e0013 */
[----:B------:R-:W2:Y:S02]  /*52c70*/  LDL.LU.64 R18, [R1+0x2cd8] ;  /* 0x002cd80001127983 */ /* 0x000ea40000300a00 */
[----:B--2---:R-:W-:Y:S06]  /*52c80*/  HMMA.16816.F32 R8, R12, R18, R8 ;  /* 0x000000120c08723c */ /* 0x004fec0000001808 */
[----:B------:R-:W-:Y:S02]  /*52c90*/  MOV R2, R18 ;  /* 0x0000001200027202 */ /* 0x000fe40000000f00 */
[----:B------:R-:W-:-:S15]  /*52ca0*/  MOV R0, R19 ;  /* 0x0000001300007202 */ /* 0x000fde0000000f00 */
[----:B------:R-:W-:Y:S04]  /*52cb0*/  STL.64 [R1+0x5c0], R8 ;  /* 0x0005c00801007387 */ /* 0x000fe80000100a00 */
[----:B------:R0:W-:Y:S04]  /*52cc0*/  STL.64 [R1+0x5c8], R10 ;  /* 0x0005c80a01007387 */ /* 0x0001e80000100a00 */
[----:B0-----:R-:W2:Y:S04]  /*52cd0*/  LDL.LU.64 R10, [R1+0x2cd0] ;  /* 0x002cd000010a7983 */ /* 0x001ea80000300a00 */
[----:B------:R-:W2:Y:S04]  /*52ce0*/  LDL.LU.64 R8, [R1+0x2cc8] ;  /* 0x002cc80001087983 */ /* 0x000ea80000300a00 */
[----:B------:R-:W2:Y:S02]  /*52cf0*/  LDL.LU.64 R18, [R1+0x2cc0] ;  /* 0x002cc00001127983 */ /* 0x000ea40000300a00 */
[----:B--2---:R-:W-:Y:S06]  /*52d00*/  HMMA.16816.F32 R8, R12, R18, R8 ;  /* 0x000000120c08723c */ /* 0x004fec0000001808 */
[----:B------:R-:W-:-:S02]  /*52d10*/  MOV R29, R18 ;  /* 0x00000012001d7202 */ /* 0x000fc40000000f00 */
[----:B------:R-:W-:-:S15]  /*52d20*/  MOV R28, R19 ;  /* 0x00000013001c7202 */ /* 0x000fde0000000f00 */
[----:B------:R-:W-:Y:S04]  /*52d30*/  STL.64 [R1+0x5d0], R8 ;  /* 0x0005d00801007387 */ /* 0x000fe80000100a00 */
[----:B------:R0:W-:Y:S04]  /*52d40*/  STL.64 [R1+0x5d8], R10 ;  /* 0x0005d80a01007387 */ /* 0x0001e80000100a00 */
[----:B0-----:R-:W2:Y:S04]  /*52d50*/  LDL.LU.64 R10, [R1+0x2cb8] ;  /* 0x002cb800010a7983 */ /* 0x001ea80000300a00 */
[----:B------:R-:W3:Y:S04]  /*52d60*/  LDL.LU.64 R8, [R1+0x2cb0] ;  /* 0x002cb00001087983 */ /* 0x000ee80000300a00 */
[----:B------:R-:W2:Y:S04]  /*52d70*/  LDL.LU.64 R18, [R1+0x2ca8] ;  /* 0x002ca80001127983 */ /* 0x000ea80000300a00 */
[----:B------:R-:W2:Y:S02]  /*52d80*/  LDL.LU.64 R16, [R1+0x2ca0] ;  /* 0x002ca00001107983 */ /* 0x000ea40000300a00 */
[----:B--2---:R-:W-:-:S15]  /*52d90*/  HMMA.16816.F32 R16, R12, R10, R16 ;  /* 0x0000000a0c10723c */ /* 0x004fde0000001810 */
[----:B------:R-:W-:-:S08]  /*52da0*/  NOP ;  /* 0x0000000000007918 */ /* 0x000fd00000000000 */
[----:B------:R-:W-:Y:S04]  /*52db0*/  STL.64 [R1+0x5e0], R16 ;  /* 0x0005e01001007387 */ /* 0x000fe80000100a00 */
[----:B------:R0:W-:Y:S04]  /*52dc0*/  STL.64 [R1+0x5e8], R18 ;  /* 0x0005e81201007387 */ /* 0x0001e80000100a00 */
[----:B0-----:R-:W4:Y:S04]  /*52dd0*/  LDL.LU.64 R18, [R1+0x2c98] ;  /* 0x002c980001127983 */ /* 0x001f280000300a00 */
[----:B------:R-:W4:Y:S04]  /*52de0*/  LDL.LU.64 R16, [R1+0x2c90] ;  /* 0x002c900001107983 */ /* 0x000f280000300a00 */
[----:B------:R0:W-:Y:S02]  /*52df0*/  STL.64 [R1+0x2a90], R10 ;  /* 0x002a900a01007387 */ /* 0x0001e40000100a00 */
[----:B0-----:R-:W-:Y:S01]  /*52e00*/  IMAD.MOV.U32 R10, RZ, RZ, R29 ;  /* 0x000000ffff0a7224 */ /* 0x001fe200078e001d */
[----:B------:R-:W-:Y:S01]  /*52e10*/  MOV R11, R28 ;  /* 0x0000001c000b7202 */ /* 0x000fe20000000f00 */
[----:B------:R-:W2:Y:S04]  /*52e20*/  LDL.LU R29, [R1+0x2c8c] ;  /* 0x002c8c00011d7983 */ /* 0x000ea80000300800 */
[----:B------:R-:W2:Y:S04]  /*52e30*/  LDL.LU R28, [R1+0x2c88] ;  /* 0x002c8800011c7983 */ /* 0x000ea80000300800 */
[----:B------:R0:W-:Y:S02]  /*52e40*/  STL.64 [R1+0x2aa8], R10 ;  /* 0x002aa80a01007387 */ /* 0x0001e40000100a00 */
[----:B0-----:R-:W-:-:S02]  /*52e50*/  MOV R10, R2 ;  /* 0x00000002000a7202 */ /* 0x001fc40000000f00 */
[----:B------:R-:W-:Y:S01]  /*52e60*/  MOV R11, R0 ;  /* 0x00000000000b7202 */ /* 0x000fe20000000f00 */
[----:B------:R-:W2:Y:S04]  /*52e70*/  LDL.LU R2, [R1+0x2c84] ;  /* 0x002c840001027983 */ /* 0x000ea80000300800 */
[----:B------:R-:W2:Y:S04]  /*52e80*/  LDL.LU R0, [R1+0x2c80] ;  /* 0x002c800001007983 */ /* 0x000ea80000300800 */
[----:B------:R0:W-:Y:S02]  /*52e90*/  STL.64 [R1+0x2ac0], R10 ;  /* 0x002ac00a01007387 */ /* 0x0001e40000100a00 */
[----:B0-----:R-:W-:Y:S01]  /*52ea0*/  MOV R10, R5 ;  /* 0x00000005000a7202 */ /* 0x001fe20000000f00 */
[----:B------:R-:W-:Y:S01]  /*52eb0*/  IMAD.MOV.U32 R11, RZ, RZ, R4 ;  /* 0x000000ffff0b7224 */ /* 0x000fe200078e0004 */
[----:B----4-:R-:W-:-:S15]  /*52ec0*/  HMMA.16816.F32 R16, R12, R6, R16 ;  /* 0x000000060c10723c */ /* 0x010fde0000001810 */
[----:B------:R-:W-:-:S08]  /*52ed0*/  NOP ;  /* 0x0000000000007918 */ /* 0x000fd00000000000 */
[----:B------:R-:W-:Y:S04]  /*52ee0*/  STL.64 [R1+0x5f0], R16 ;  /* 0x0005f01001007387 */ /* 0x000fe80000100a00 */
[----:B------:R0:W-:Y:S04]  /*52ef0*/  STL.64 [R1+0x5f8], R18 ;  /* 0x0005f81201007387 */ /* 0x0001e80000100a00 */
[----:B0-----:R-:W4:Y:S04]  /*52f00*/  LDL.LU.64 R18, [R1+0x2c78] ;  /* 0x002c780001127983 */ /* 0x001f280000300a00 */
[----:B------:R-:W2:Y:S04]  /*52f10*/  LDL.LU.64 R16, [R1+0x2c70] ;  /* 0x002c700001107983 */ /* 0x000ea80000300a00 */
[----:B------:R-:W-:Y:S04]  /*52f20*/  STL.64 [R1+0x2ad8], R10 ;  /* 0x002ad80a01007387 */ /* 0x000fe80000100a00 */
[----:B------:R0:W-:Y:S04]  /*52f30*/  STL.64 [R1+0x2a88], R6 ;  /* 0x002a880601007387 */ /* 0x0001e80000100a00 */
[----:B------:R-:W4:Y:S04]  /*52f40*/  LDL.LU R4, [R1+0xf0] ;  /* 0x0000f00001047983 */ /* 0x000f280000300800 */
[----:B------:R-:W4:Y:S04]  /*52f50*/  LDL.LU R5, [R1+0xf4] ;  /* 0x0000f40001057983 */ /* 0x000f280000300800 */
[----:B0-----:R-:W2:Y:S04]  /*52f60*/  LDL.LU R6, [R1+0xf8] ;  /* 0x0000f80001067983 */ /* 0x001ea80000300800 */
        /* <DEDUP_REMOVED lines=14> */
[----:B------:R0:W-:Y:S02]  /*53050*/  STL.64 [R1+0x2b08], R10 ;  /* 0x002b080a01007387 */ /* 0x0001e40000100a00 */
[----:B0-----:R-:W-:Y:S01]  /*53060*/  IMAD.MOV.U32 R10, RZ, RZ, R22 ;  /* 0x000000ffff0a7224 */ /* 0x001fe200078e0016 */
[----:B------:R-:W-:Y:S01]  /*53070*/  MOV R11, R23 ;  /* 0x00000017000b7202 */ /* 0x000fe20000000f00 */
        /* <DEDUP_REMOVED lines=13> */
[----:B--2---:R0:W-:Y:S04]  /*53150*/  STL.64 [R1+0x2b30], R10 ;  /* 0x002b300a01007387 */ /* 0x0041e80000100a00 */
[----:B----4-:R-:W-:Y:S01]  /*53160*/  STL.64 [R1+0x2b28], R8 ;  /* 0x002b280801007387 */ /* 0x010fe20000100a00 */
[----:B0-----:R-:W-:-:S02]  /*53170*/  MOV R10, R17 ;  /* 0x00000011000a7202 */ /* 0x001fc40000000f00 */
[----:B------:R-:W-:Y:S01]  /*53180*/  MOV R11, R16 ;  /* 0x00000010000b7202 */ /* 0x000fe20000000f00 */
[----:B------:R-:W2:Y:S04]  /*53190*/  LDL.LU R17, [R1+0x2c5c] ;  /* 0x002c5c0001117983 */ /* 0x000ea80000300800 */
[----:B------:R-:W4:Y:S04]  /*531a0*/  LDL.LU R16, [R1+0x2c58] ;  /* 0x002c580001107983 */ /* 0x000f280000300800 */
[----:B------:R-:W-:Y:S04]  /*531b0*/  STL.64 [R1+0x2b48], R10 ;  /* 0x002b480a01007387 */ /* 0x000fe80000100a00 */
[----:B---3--:R-:W-:Y:S04]  /*531c0*/  STL.64 [R1+0x2ad0], R6 ;  /* 0x002ad00601007387 */ /* 0x008fe80000100a00 */
[----:B------:R0:W-:Y:S04]  /*531d0*/  STL.64 [R1+0x2ac8], R4 ;  /* 0x002ac80401007387 */ /* 0x0001e80000100a00 */
[----:B0-----:R-:W3:Y:S04]  /*531e0*/  LDL.LU R4, [R1+0x120] ;  /* 0x0001200001047983 */ /* 0x001ee80000300800 */
[----:B------:R-:W3:Y:S01]  /*531f0*/  LDL.LU R5, [R1+0x124] ;  /* 0x0001240001057983 */ /* 0x000ee20000300800 */
[----:B------:R-:W-:-:S02]  /*53200*/  MOV R6, R23 ;  /* 0x0000001700067202 */ /* 0x000fc40000000f00 */
[----:B------:R-:W-:Y:S02]  /*53210*/  MOV R10, R28 ;  /* 0x0000001c000a7202 */ /* 0x000fe40000000f00 */
[----:B------:R-:W-:Y:S01]  /*53220*/  MOV R11, R29 ;  /* 0x0000001d000b7202 */ /* 0x000fe20000000f00 */
[----:B------:R-:W2:Y:S01]  /*53230*/  LDL.LU R23, [R1+0x2c54] ;  /* 0x002c540001177983 */ /* 0x000ea20000300800 */
[----:B------:R-:W-:-:S03]  /*53240*/  IMAD.MOV.U32 R7, RZ, RZ, R22 ;  /* 0x000000ffff077224 */ /* 0x000fc600078e0016 */
[----:B------:R-:W2:Y:S04]  /*53250*/  LDL.LU R22, [R1+0x2c50] ;  /* 0x002c500001167983 */ /* 0x000ea80000300800 */
[----:B------:R-:W2:Y:S04]  /*53260*/  LDL.LU R28, [R1+0x2c4c] ;  /* 0x002c4c00011c7983 */ /* 0x000ea80000300800 */
[----:B------:R-:W2:Y:S04]  /*53270*/  LDL.LU R29, [R1+0x2c48] ;  /* 0x002c4800011d7983 */ /* 0x000ea80000300800 */
[----:B------:R-:W-:Y:S04]  /*53280*/  STL.64 [R1+0x2b60], R10 ;  /* 0x002b600a01007387 */ /* 0x000fe80000100a00 */
[----:B------:R-:W-:Y:S04]  /*53290*/  STL.64 [R1+0x2ae8], R6 ;  /* 0x002ae80601007387 */ /* 0x000fe80000100a00 */
[----:B---3--:R0:W-:Y:S04]  /*532a0*/  STL.64 [R1+0x2ae0], R4 ;  /* 0x002ae00401007387 */ /* 0x0081e80000100a00 */
[----:B0-----:R-:W3:Y:S04]  /*532b0*/  LDL.LU R4, [R1+0x130] ;  /* 0x0001300001047983 */ /* 0x001ee80000300800 */
[----:B------:R-:W3:Y:S01]  /*532c0*/  LDL.LU R5, [R1+0x134] ;  /* 0x0001340001057983 */ /* 0x000ee20000300800 */
[----:B----4-:R-:W-:Y:S01]  /*532d0*/  MOV R6, R16 ;  /* 0x0000001000067202 */ /* 0x010fe20000000f00 */
[----:B------:R-:W-:Y:S01]  /*532e0*/  IMAD.MOV.U32 R10, RZ, RZ, R18 ;  /* 0x000000ffff0a7224 */ /* 0x000fe200078e0012 */
[----:B------:R-:W-:Y:S01]  /*532f0*/  MOV R11, R19 ;  /* 0x00000013000b7202 */ /* 0x000fe20000000f00 */
[----:B------:R-:W4:Y:S01]  /*53300*/  LDL.LU R16, [R1+0x2c44] ;  /* 0x002c440001107983 */ /* 0x000f220000300800 */
[----:B--2---:R-:W-:-:S03]  /*53310*/  MOV R7, R17 ;  /* 0x0000001100077202 */ /* 0x004fc60000000f00 */
[----:B------:R-:W2:Y:S04]  /*53320*/  LDL.LU R17, [R1+0x2c40] ;  /* 0x002c400001117983 */ /* 0x000ea80000300800 */
[----:B------:R-:W4:Y:S04]  /*53330*/  LDL.LU R18, [R1+0x2c3c] ;  /* 0x002c3c0001127983 */ /* 0x000f280000300800 */
[----:B------:R-:W4:Y:S04]  /*53340*/  LDL.LU R19, [R1+0x2c38] ;  /* 0x002c380001137983 */ /* 0x000f280000300800 */
[----:B------:R0:W-:Y:S02]  /*53350*/  STL.64 [R1+0x2b78], R10 ;  /* 0x002b780a01007387 */ /* 0x0001e40000100a00 */
[----:B0-----:R-:W-:-:S02]  /*53360*/  MOV R10, R0 ;  /* 0x00000000000a7202 */ /* 0x001fc40000000f00 */
[----:B------:R-:W-:Y:S01]  /*53370*/  MOV R11, R2 ;  /* 0x00000002000b7202 */ /* 0x000fe20000000f00 */
[----:B------:R-:W4:Y:S04]  /*53380*/  LDL.LU R0, [R1+0x2c34] ;  /* 0x002c340001007983 */ /* 0x000f280000300800 */
[----:B------:R-:W4:Y:S04]  /*53390*/  LDL.LU R2, [R1+0x2c30] ;  /* 0x002c300001027983 */ /* 0x000f280000300800 */
[----:B------:R-:W-:Y:S04]  /*533a0*/  STL.64 [R1+0x2b90], R10 ;  /* 0x002b900a01007387 */ /* 0x000fe80000100a00 */
[----:B------:R0:W-:Y:S02]  /*533b0*/  STL.64 [R1+0x2b00], R6 ;  /* 0x002b000601007387 */ /* 0x0001e40000100a00 */
[----:B0-----:R-:W-:-:S02]  /*533c0*/  MOV R6, R22 ;  /* 0x0000001600067202 */ /* 0x001fc40000000f00 */
[----:B------:R-:W-:Y:S02]  /*533d0*/  MOV R7, R23 ;  /* 0x0000001700077202 */ /* 0x000fe40000000f00 */
[----:B------:R-:W-:Y:S02]  /*533e0*/  MOV R10, R26 ;  /* 0x0000001a000a7202 */ /* 0x000fe40000000f00 */
[----:B------:R-:W-:Y:S01]  /*533f0*/  MOV R11, R27 ;  /* 0x0000001b000b7202 */ /* 0x000fe20000000f00 */
[----:B---3--:R0:W-:Y:S02]  /*53400*/  STL.64 [R1+0x2af8], R4 ;  /* 0x002af80401007387 */ /* 0x0081e40000100a00 */
[----:B0-----:R-:W-:Y:S01]  /*53410*/  MOV R4, R29 ;  /* 0x0000001d00047202 */ /* 0x001fe20000000f00 */
[----:B------:R-:W-:Y:S01]  /*53420*/  IMAD.MOV.U32 R5, RZ, RZ, R28 ;  /* 0x000000ffff057224 */ /* 0x000fe200078e001c */
[----:B------:R-:W3:Y:S04]  /*53430*/  LDL.LU R29, [R1+0x2c2c] ;  /* 0x002c2c00011d7983 */ /* 0x000ee80000300800 */
[----:B------:R-:W3:Y:S04]  /*53440*/  LDL.LU R28, [R1+0x2c28] ;  /* 0x002c2800011c7983 */ /* 0x000ee80000300800 */
[----:B------:R-:W3:Y:S04]  /*53450*/  LDL.LU R22, [R1+0x2c24] ;  /* 0x002c240001167983 */ /* 0x000ee80000300800 */
[----:B------:R-:W3:Y:S04]  /*53460*/  LDL.LU R23, [R1+0x2c20] ;  /* 0x002c200001177983 */ /* 0x000ee80000300800 */
[----:B------:R-:W3:Y:S04]  /*53470*/  LDL.LU R26, [R1+0x2c1c] ;  /* 0x002c1c00011a7983 */ /* 0x000ee80000300800 */
[----:B------:R-:W3:Y:S04]  /*53480*/  LDL.LU R27, [R1+0x2c18] ;  /* 0x002c1800011b7983 */ /* 0x000ee80000300800 */
[----:B------:R2:W-:Y:S04]  /*53490*/  STL.64 [R1+0x2b18], R6 ;  /* 0x002b180601007387 */ /* 0x0005e80000100a00 */
[----:B------:R0:W-:Y:S01]  /*534a0*/  STL.64 [R1+0x2b10], R4 ;  /* 0x002b100401007387 */ /* 0x0001e20000100a00 */
[----:B--2---:R-:W-:-:S02]  /*534b0*/  MOV R6, R17 ;  /* 0x0000001100067202 */ /* 0x004fc40000000f00 */
[----:B----4-:R-:W-:Y:S01]  /*534c0*/  MOV R7, R16 ;  /* 0x0000001000077202 */ /* 0x010fe20000000f00 */
[----:B0-----:R-:W-:Y:S01]  /*534d0*/  IMAD.MOV.U32 R4, RZ, RZ, R19 ;  /* 0x000000ffff047224 */ /* 0x001fe200078e0013 */
[----:B------:R-:W-:Y:S01]  /*534e0*/  MOV R5, R18 ;  /* 0x0000001200057202 */ /* 0x000fe20000000f00 */
[----:B------:R-:W2:Y:S04]  /*534f0*/  LDL.LU R16, [R1+0x1e0] ;  /* 0x0001e00001107983 */ /* 0x000ea80000300800 */
[----:B------:R-:W2:Y:S04]  /*53500*/  LDL.LU R17, [R1+0x1e4] ;  /* 0x0001e40001117983 */ /* 0x000ea80000300800 */
[----:B------:R-:W2:Y:S04]  /*53510*/  LDL.LU R18, [R1+0x1e8] ;  /* 0x0001e80001127983 */ /* 0x000ea80000300800 */
[----:B------:R-:W2:Y:S04]  /*53520*/  LDL.LU R19, [R1+0x1ec] ;  /* 0x0001ec0001137983 */ /* 0x000ea80000300800 */
[----:B------:R0:W-:Y:S04]  /*53530*/  STL.64 [R1+0x2b40], R6 ;  /* 0x002b400601007387 */ /* 0x0001e80000100a00 */
[----:B------:R3:W-:Y:S01]  /*53540*/  STL.64 [R1+0x2b38], R4 ;  /* 0x002b380401007387 */ /* 0x0007e20000100a00 */
[----:B0-----:R-:W-:-:S02]  /*53550*/  MOV R6, R2 ;  /* 0x0000000200067202 */ /* 0x001fc40000000f00 */
[----:B------:R-:W-:Y:S01]  /*53560*/  MOV R7, R0 ;  /* 0x0000000000077202 */ /* 0x000fe20000000f00 */
[----:B---3--:R-:W-:Y:S01]  /*53570*/  IMAD.MOV.U32 R5, RZ, RZ, R29 ;  /* 0x000000ffff057224 */ /* 0x008fe200078e001d */
[----:B------:R-:W-:Y:S02]  /*53580*/  MOV R4, R28 ;  /* 0x0000001c00047202 */ /* 0x000fe40000000f00 */
[----:B------:R-:W3:Y:S04]  /*53590*/  LDL.LU R28, [R1+0x2c14] ;  /* 0x002c1400011c7983 */ /* 0x000ee80000300800 */
[----:B------:R-:W4:Y:S04]  /*535a0*/  LDL.LU R29, [R1+0x2c10] ;  /* 0x002c1000011d7983 */ /* 0x000f280000300800 */
        /* <DEDUP_REMOVED lines=8> */
[----:B------:R-:W-:Y:S01]  /*53630*/  IMAD.MOV.U32 R6, RZ, RZ, R23 ;  /* 0x000000ffff067224 */ /* 0x000fe200078e0017 */
[----:B------:R-:W-:Y:S02]  /*53640*/  MOV R7, R22 ;  /* 0x0000001600077202 */ /* 0x000fe40000000f00 */
[----:B------:R-:W2:Y:S04]  /*53650*/  LDL.LU R23, [R1+0x2bfc] ;  /* 0x002bfc0001177983 */ /* 0x000ea80000300800 */
[----:B------:R-:W2:Y:S04]  /*53660*/  LDL.LU R22, [R1+0x2bf8] ;  /* 0x002bf80001167983 */ /* 0x000ea80000300800 */
[----:B------:R3:W-:Y:S04]  /*53670*/  STL.64 [R1+0x2b70], R6 ;  /* 0x002b700601007387 */ /* 0x0007e80000100a00 */
[----:B------:R2:W-:Y:S01]  /*53680*/  STL.64 [R1+0x2b68], R4 ;  /* 0x002b680401007387 */ /* 0x0005e20000100a00 */
[----:B---3--:R-:W-:Y:S01]  /*53690*/  IMAD.MOV.U32 R7, RZ, RZ, R28 ;  /* 0x000000ffff077224 */ /* 0x008fe200078e001c */
[----:B----4-:R-:W-:-:S02]  /*536a0*/  MOV R6, R29 ;  /* 0x0000001d00067202 */ /* 0x010fc40000000f00 */
[----:B--2---:R-:W-:Y:S02]  /*536b0*/  MOV R5, R2 ;  /* 0x0000000200057202 */ /* 0x004fe40000000f00 */
[----:B------:R-:W-:Y:S02]  /*536c0*/  MOV R4, R0 ;  /* 0x0000000000047202 */ /* 0x000fe40000000f00 */
[----:B------:R-:W2:Y:S04]  /*536d0*/  LDL.LU R0, [R1+0x2bf4] ;  /* 0x002bf40001007983 */ /* 0x000ea80000300800 */
[----:B------:R-:W3:Y:S04]  /*536e0*/  LDL.LU R2, [R1+0x2bf0] ;  /* 0x002bf00001027983 */ /* 0x000ee80000300800 */
[----:B------:R-:W4:Y:S04]  /*536f0*/  LDL.LU R29, [R1+0x2bec] ;  /* 0x002bec00011d7983 */ /* 0x000f280000300800 */
[----:B------:R-:W4:Y:S04]  /*53700*/  LDL.LU R28, [R1+0x2be8] ;  /* 0x002be800011c7983 */ /* 0x000f280000300800 */
[----:B------:R0:W-:Y:S04]  /*53710*/  STL.64 [R1+0x2b88], R6 ;  /* 0x002b880601007387 */ /* 0x0001e80000100a00 */
[----:B------:R1:W-:Y:S01]  /*53720*/  STL.64 [R1+0x2b80], R4 ;  /* 0x002b800401007387 */ /* 0x0003e20000100a00 */
[----:B0-----:R-:W-:-:S02]  /*53730*/  MOV R6, R26 ;  /* 0x0000001a00067202 */ /* 0x001fc40000000f00 */
[----:B-1----:R-:W-:Y:S02]  /*53740*/  MOV R5, R23 ;  /* 0x0000001700057202 */ /* 0x002fe40000000f00 */
[----:B------:R-:W-:Y:S02]  /*53750*/  MOV R4, R22 ;  /* 0x0000001600047202 */ /* 0x000fe40000000f00 */
[----:B------:R-:W4:Y:S04]  /*53760*/  LDL.LU R22, [R1+0x2be4] ;  /* 0x002be40001167983 */ /* 0x000f280000300800 */
[----:B------:R-:W4:Y:S04]  /*53770*/  LDL.LU R23, [R1+0x2be0] ;  /* 0x002be00001177983 */ /* 0x000f280000300800 */
[----:B------:R-:W4:Y:S01]  /*53780*/  LDL.LU R26, [R1+0x2bdc] ;  /* 0x002bdc00011a7983 */ /* 0x000f220000300800 */
[----:B------:R-:W-:-:S03]  /*53790*/  MOV R7, R27 ;  /* 0x0000001b00077202 */ /* 0x000fc60000000f00 */
[----:B------:R-:W4:Y:S04]  /*537a0*/  LDL.LU R27, [R1+0x2bd8] ;  /* 0x002bd800011b7983 */ /* 0x000f280000300800 */
[----:B------:R2:W-:Y:S04]  /*537b0*/  STL.64 [R1+0x2ba0], R6 ;  /* 0x002ba00601007387 */ /* 0x0005e80000100a00 */
[----:B------:R4:W-:Y:S01]  /*537c0*/  STL.64 [R1+0x2b98], R4 ;  /* 0x002b980401007387 */ /* 0x0009e20000100a00 */
[----:B--2---:R-:W-:Y:S02]  /*537d0*/  MOV R7, R0 ;  /* 0x0000000000077202 */ /* 0x004fe40000000f00 */
[----:B---3--:R-:W-:-:S02]  /*537e0*/  MOV R6, R2 ;  /* 0x0000000200067202 */ /* 0x008fc40000000f00 */
[----:B----4-:R-:W-:Y:S01]  /*537f0*/  MOV R5, R29 ;  /* 0x0000001d00057202 */ /* 0x010fe20000000f00 */
[----:B------:R-:W-:Y:S02]  /*53800*/  IMAD.MOV.U32 R4, RZ, RZ, R28 ;  /* 0x000000ffff047224 */ /* 0x000fe400078e001c */
[----:B------:R-:W2:Y:S04]  /*53810*/  LDL.LU R28, [R1+0x2bd4] ;  /* 0x002bd400011c7983 */ /* 0x000ea80000300800 */
[----:B------:R-:W3:Y:S04]  /*53820*/  LDL.LU R29, [R1+0x2bd0] ;  /* 0x002bd000011d7983 */ /* 0x000ee80000300800 */
[----:B------:R-:W4:Y:S04]  /*53830*/  LDL.LU R2, [R1+0x2bcc] ;  /* 0x002bcc0001027983 */ /* 0x000f280000300800 */
[----:B------:R-:W4:Y:S01]  /*53840*/  LDL.LU R0, [R1+0x2bc8] ;  /* 0x002bc80001007983 */ /* 0x000f220000300800 */
[----:B------:R-:W-:-:S15]  /*53850*/  HMMA.16816.F32 R16, R12, R26, R16 ;  /* 0x0000001a0c10723c */ /* 0x000fde0000001810 */
[----:B------:R-:W-:-:S08]  /*53860*/  NOP ;  /* 0x0000000000007918 */ /* 0x000fd00000000000 */
[----:B------:R-:W-:Y:S04]  /*53870*/  STL.64 [R1+0x600], R16 ;  /* 0x0006001001007387 */ /* 0x000fe80000100a00 */
[----:B------:R0:W-:Y:S04]  /*53880*/  STL.64 [R1+0x608], R18 ;  /* 0x0006081201007387 */ /* 0x0001e80000100a00 */
[----:B0-----:R-:W2:Y:S04]  /*53890*/  LDL.LU.64 R18, [R1+0x2bc0] ;  /* 0x002bc00001127983 */ /* 0x001ea80000300a00 */
[----:B------:R-:W2:Y:S02]  /*538a0*/  LDL.LU.64 R16, [R1+0x2bb8] ;  /* 0x002bb80001107983 */ /* 0x000ea40000300a00 */
[----:B--2---:R-:W-:Y:S02]  /*538b0*/  HMMA.16816.F32 R12, R12, R22, R16 ;  /* 0x000000160c0c723c */ /* 0x004fe40000001810 */
[----:B------:R-:W2:Y:S04]  /*538c0*/  LDL.LU.64 R18, [R1+0x2bb0] ;  /* 0x002bb00001127983 */ /* 0x000ea80000300a00 */
[----:B------:R-:W2:-:S15]  /*538d0*/  LDL.LU.64 R16, [R1+0x2ba8] ;  /* 0x002ba80001107983 */ /* 0x000e9e0000300a00 */
[----:B------:R-:W-:-:S02]  /*538e0*/  NOP ;  /* 0x0000000000007918 */ /* 0x000fc40000000000 */
        /* <DEDUP_REMOVED lines=37> */
[----:B------:R-:W3:Y:S01]  /*53b40*/  LDL.LU.64 R8, [R1+0x2b28] ;  /* 0x002b280001087983 */ /* 0x000ee20000300a00 */
[----:B------:R-:W-:Y:S01]  /*53b50*/  MOV R14, R20 ;  /* 0x00000014000e7202 */ /* 0x000fe20000000f00 */
[----:B------:R-:W-:-:S02]  /*53b60*/  IMAD.MOV.U32 R15, RZ, RZ, R3 ;  /* 0x000000ffff0f7224 */ /* 0x000fc400078e0003 */
[----:B------:R-:W0:Y:S05]  /*53b70*/  LDC R3, c[0x0][0x280] ;  /* 0x0000a000ff037b82 */ /* 0x000e2a0000000800 */
[----:B---3--:R-:W-:Y:S01]  /*53b80*/  HMMA.16816.F32 R12, R16, R14, R8 ;  /* 0x0000000e100c723c */ /* 0x008fe20000001808 */
[----:B------:R-:W2:Y:S04]  /*53b90*/  LDL.LU.64 R10, [R1+0x2b20] ;  /* 0x002b2000010a7983 */ /* 0x000ea80000300a00 */
[----:B------:R-:W3:-:S15]  /*53ba0*/  LDL.LU R20, [R1+0xc28] ;  /* 0x000c280001147983 */ /* 0x000ede0000300800 */
[----:B------:R-:W-:-:S03]  /*53bb0*/  NOP ;  /* 0x0000000000007918 */ /* 0x000fc60000000000 */
[----:B------:R1:W-:Y:S04]  /*53bc0*/  STL.64 [R1+0x670], R12 ;  /* 0x0006700c01007387 */ /* 0x0003e80000100a00 */
[----:B------:R4:W-:Y:S01]  /*53bd0*/  STL.64 [R1+0x678], R14 ;  /* 0x0006780e01007387 */ /* 0x0009e20000100a00 */
[----:B------:R-:W-:Y:S01]  /*53be0*/  UIADD3 UR4, UR4, 0x80, URZ ;  /* 0x0000008004047890 */ /* 0x000fe2000fffe03f */
[----:B-1----:R-:W1:Y:S02]  /*53bf0*/  LDC R13, c[0x0][0x264] ;  /* 0x00009900ff0d7b82 */ /* 0x002e640000000800 */
[----:B----4-:R-:W4:Y:S04]  /*53c00*/  LDL.LU R15, [R1+0xc2c] ;  /* 0x000c2c00010f7983 */ /* 0x010f280000300800 */
[----:B------:R-:W3:Y:S01]  /*53c10*/  LDL.LU R14, [R1+0xc30] ;  /* 0x000c3000010e7983 */ /* 0x000ee20000300800 */
[----:B--2---:R-:W-:Y:S03]  /*53c20*/  HMMA.16816.F32 R8, R16, R10, R4 ;  /* 0x0000000a1008723c */ /* 0x004fe60000001804 */
[----:B------:R-:W2:Y:S04]  /*53c30*/  LDL.LU.64 R6, [R1+0x2b18] ;  /* 0x002b180001067983 */ /* 0x000ea80000300a00 */
[----:B------:R-:W2:Y:S01]  /*53c40*/  LDL.LU.64 R4, [R1+0x2b10] ;  /* 0x002b100001047983 */ /* 0x000ea20000300a00 */
[----:B------:R-:W1:-:S15]  /*53c50*/  LDC R12, c[0x0][0x254] ;  /* 0x00009500ff0c7b82 */ /* 0x000e5e0000000800 */
        /* <DEDUP_REMOVED lines=52> */
[----:B------:R-:W4:Y:S02]  /*53fa0*/  LDL.LU.64 R4, [R1+0x2a58] ;  /* 0x002a580001047983 */ /* 0x000f240000300a00 */
[----:B----4-:R-:W-:-:S15]  /*53fb0*/  HMMA.16816.F32 R4, R16, R26, R4 ;  /* 0x0000001a1004723c */ /* 0x010fde0000001804 */
[----:B------:R-:W-:-:S08]  /*53fc0*/  NOP ;  /* 0x0000000000007918 */ /* 0x000fd00000000000 */
[----:B------:R-:W-:Y:S04]  /*53fd0*/  STL.64 [R1+0x700], R4 ;  /* 0x0007000401007387 */ /* 0x000fe80000100a00 */
[----:B------:R0:W-:Y:S04]  /*53fe0*/  STL.64 [R1+0x708], R6 ;  /* 0x0007080601007387 */ /* 0x0001e80000100a00 */
[----:B0-----:R-:W4:Y:S01]  /*53ff0*/  LDL.LU R7, [R1+0x9e4] ;  /* 0x0009e40001077983 */ /* 0x001f220000300800 */
[----:B--2---:R-:W-:Y:S01]  /*54000*/  HMMA.16816.F32 R8, R16, R22, R8 ;  /* 0x000000161008723c */ /* 0x004fe20000001808 */
[----:B------:R-:W-:Y:S01]  /*54010*/  FFMA R15, R29, R15, R24 ;  /* 0x0000000f1d0f7223 */ /* 0x000fe20000000018 */
[----:B---3--:R-:W-:Y:S01]  /*54020*/  FFMA R14, R28, R14, R25 ;  /* 0x0000000e1c0e7223 */ /* 0x008fe20000000019 */
[----:B------:R-:W-:-:S15]  /*54030*/  ISETP.LE.AND P1, PT, R3, UR4, PT ;  /* 0x0000000403007c0c */ /* 0x000fde000bf23270 */
[----:B------:R-:W-:-:S05]  /*54040*/  NOP ;  /* 0x0000000000007918 */ /* 0x000fca0000000000 */
[----:B------:R-:W-:Y:S04]  /*54050*/  STL.64 [R1+0x710], R8 ;  /* 0x0007100801007387 */ /* 0x000fe80000100a00 */
[----:B------:R-:W-:Y:S04]  /*54060*/  STL.64 [R1+0x718], R10 ;  /* 0x0007180a01007387 */ /* 0x000fe80000100a00 */
[----:B------:R-:W2:Y:S01]  /*54070*/  LDL.LU R29, [R1+0x2a50] ;  /* 0x002a5000011d7983 */ /* 0x000ea20000300800 */
[----:B----4-:R-:W-:-:S05]  /*54080*/  FFMA R20, R21, R20, R7 ;  /* 0x0000001415147223 */ /* 0x010fca0000000007 */
[----:B------:R-:W-:Y:S04]  /*54090*/  STL [R1+0xc28], R20 ;  /* 0x000c281401007387 */ /* 0x000fe80000100800 */
[----:B------:R-:W3:Y:S04]  /*540a0*/  LDL.LU R28, [R1+0x2a4c] ;  /* 0x002a4c00011c7983 */ /* 0x000ee80000300800 */
[----:B------:R-:W-:Y:S04]  /*540b0*/  STL [R1+0xc2c], R15 ;  /* 0x000c2c0f01007387 */ /* 0x000fe80000100800 */
[----:B------:R-:W-:Y:S04]  /*540c0*/  STL [R1+0xc30], R14 ;  /* 0x000c300e01007387 */ /* 0x000fe80000100800 */
[----:B------:R-:W4:Y:S04]  /*540d0*/  LDL R4, [R1+0x49c] ;  /* 0x00049c0001047983 */ /* 0x000f280000100800 */
[----:B------:R-:W3:Y:S01]  /*540e0*/  LDL R3, [R1+0x498] ;  /* 0x0004980001037983 */ /* 0x000ee20000100800 */
[----:B-1----:R-:W-:-:S02]  /*540f0*/  LEA R2, R13, R2, 0x7 ;  /* 0x000000020d027211 */ /* 0x002fc400078e38ff */
[----:B------:R-:W-:Y:S01]  /*54100*/  LEA R0, R12, R0, 0x7 ;  /* 0x000000000c007211 */ /* 0x000fe200078e38ff */
[----:B----4-:R2:W-:Y:S02]  /*54110*/  STL [R1+0x9e0], R4 ;  /* 0x0009e00401007387 */ /* 0x0105e40000100800 */
[----:B--2---:R-:W-:Y:S02]  /*54120*/  MOV R4, R29 ;  /* 0x0000001d00047202 */ /* 0x004fe40000000f00 */
[----:B------:R1:W5:Y:S04]  /*54130*/  LDL.LU R29, [R1+0x2a48] ;  /* 0x002a4800011d7983 */ /* 0x0003680000300800 */
[----:B---3--:R0:W-:Y:S02]  /*54140*/  STL [R1+0xa68], R3 ;  /* 0x000a680301007387 */ /* 0x0081e40000100800 */
[----:B0-----:R-:W-:-:S02]  /*54150*/  MOV R3, R28 ;  /* 0x0000001c00037202 */ /* 0x001fc40000000f00 */
[----:B------:R1:W5:Y:S04]  /*54160*/  LDL.LU R28, [R1+0x2a44] ;  /* 0x002a4400011c7983 */ /* 0x0003680000300800 */
[----:B------:R1:W-:Y:S04]  /*54170*/  STL [R1+0xa6c], R4 ;  /* 0x000a6c0401007387 */ /* 0x0003e80000100800 */
[----:B------:R1:W-:Y:S01]  /*54180*/  STL [R1+0xa70], R3 ;  /* 0x000a700301007387 */ /* 0x0003e20000100800 */
[----:B------:R-:W-:Y:S05]  /*54190*/  @!P1 BRA `(.L_x_1) ;  /* 0xfffffc3400ac9947 */ /* 0x000fea000383ffff */
.L_x_0:
[----:B0-----:R-:W2:Y:S01]  /*541a0*/  LDL.LU R0, [R1+0x4c0] ;  /* 0x0004c00001007983 */ /* 0x001ea20000300800 */
[----:B------:R-:W-:-:S03]  /*541b0*/  ULDC.64 UR4, c[0x0][0x270] ;  /* 0x00009c0000047ab9 */ /* 0x000fc60000000a00 */
[----:B------:R-:W3:Y:S01]  /*541c0*/  LDL.LU R2, [R1+0x4c4] ;  /* 0x0004c40001027983 */ /* 0x000ee20000300800 */
[----:B-1----:R-:W0:Y:S02]  /*541d0*/  S2R R3, SR_TID.X ;  /* 0x0000000000037919 */ /* 0x002e240000002100 */
[----:B0-----:R-:W-:Y:S01]  /*541e0*/  LOP3.LUT R3, R3, 0x7f, RZ, 0xc0, !PT ;  /* 0x0000007f03037812 */ /* 0x001fe200078ec0ff */
[----:B------:R-:W-:Y:S03]  /*541f0*/  BAR.SYNC.DEFER_BLOCKING 0x0 ;  /* 0x0000000000007b1d */ /* 0x000fe60000010000 */
[----:B------:R-:W-:-:S03]  /*54200*/  ISETP.GE.U32.AND P0, PT, R3, 0x20, PT ;  /* 0x000000200300780c */ /* 0x000fc60003f06070 */
[----:B--2---:R0:W-:Y:S04]  /*54210*/  STL [R1+0x1a4], R0 ;  /* 0x0001a40001007387 */ /* 0x0041e80000100800 */
[----:B0-----:R-:W2:Y:S04]  /*54220*/  LDL.LU R0, [R1+0x4c8] ;  /* 0x0004c80001007983 */ /* 0x001ea80000300800 */
        /* <DEDUP_REMOVED lines=41> */
[----:B-----5:R-:W3:Y:S04]  /*544c0*/  LDL.LU R25, [R1+0x57c] ;  /* 0x00057c0001197983 */ /* 0x020ee80000300800 */
[----:B--2---:R1:W-:Y:S04]  /*544d0*/  STL [R1+0x138], R0 ;  /* 0x0001380001007387 */ /* 0x0043e80000100800 */
[----:B---3--:R-:W-:Y:S04]  /*544e0*/  STL [R1+0x2d84], R25 ;  /* 0x002d841901007387 */ /* 0x008fe80000100800 */
[----:B0-----:R-:W2:Y:S04]  /*544f0*/  LDL.LU R2, [R1+0x580] ;  /* 0x0005800001027983 */ /* 0x001ea80000300800 */
[----:B-1----:R-:W3:Y:S04]  /*54500*/  LDL.LU R0, [R1+0x584] ;  /* 0x0005840001007983 */ /* 0x002ee80000300800 */
[----:B--2---:R0:W-:Y:S04]  /*54510*/  STL [R1+0x164], R2 ;  /* 0x0001640201007387 */ /* 0x0041e80000100800 */
[----:B------:R-:W2:Y:S04]  /*54520*/  LDL.LU R24, [R1+0x588] ;  /* 0x0005880001187983 */ /* 0x000ea80000300800 */
[----:B---3--:R1:W-:Y:S04]  /*54530*/  STL [R1+0x15c], R0 ;  /* 0x00015c0001007387 */ /* 0x0083e80000100800 */
[----:B--2---:R-:W-:Y:S04]  /*54540*/  STL [R1+0x2d88], R24 ;  /* 0x002d881801007387 */ /* 0x004fe80000100800 */
[----:B------:R-:W2:Y:S04]  /*54550*/  LDL.LU R23, [R1+0x58c] ;  /* 0x00058c0001177983 */ /* 0x000ea80000300800 */
[----:B--2---:R-:W-:Y:S04]  /*54560*/  STL [R1+0x2d8c], R23 ;  /* 0x002d8c1701007387 */ /* 0x004fe80000100800 */
        /* <DEDUP_REMOVED lines=48> */
[----:B0-----:R-:W2:Y:S04]  /*54870*/  LDL.LU R2, [R1+0x5f0] ;  /* 0x0005f00001027983 */ /* 0x001ea80000300800 */
[----:B--2---:R0:W-:Y:S04]  /*54880*/  STL [R1+0x2d48], R2 ;  /* 0x002d480201007387 */ /* 0x0041e80000100800 */
[----:B-1----:R-:W2:Y:S04]  /*54890*/  LDL.LU R0, [R1+0x5f4] ;  /* 0x0005f40001007983 */ /* 0x002ea80000300800 */
[----:B--2---:R1:W-:Y:S04]  /*548a0*/  STL [R1+0x2d4c], R0 ;  /* 0x002d4c0001007387 */ /* 0x0043e80000100800 */
[----:B0-----:R-:W2:Y:S04]  /*548b0*/  LDL.LU R2, [R1+0x5f8] ;  /* 0x0005f80001027983 */ /* 0x001ea80000300800 */
[----:B-1----:R-:W3:Y:S04]  /*548c0*/  LDL.LU R0, [R1+0x5fc] ;  /* 0x0005fc0001007983 */ /* 0x002ee80000300800 */
[----:B--2---:R-:W-:Y:S04]  /*548d0*/  STL [R1+0x100], R2 ;  /* 0x0001000201007387 */ /* 0x004fe80000100800 */
        /* <DEDUP_REMOVED lines=18> */
[----:B--2---:R-:W-:Y:S04]  /*54a00*/  STL [R1+0x2df8], R0 ;  /* 0x002df80001007387 */ /* 0x004fe80000100800 */
[----:B------:R-:W2:Y:S04]  /*54a10*/  LDL.LU R2, [R1+0x624] ;  /* 0x0006240001027983 */ /* 0x000ea80000300800 */
[----:B--2---:R0:W-:Y:S04]  /*54a20*/  STL [R1+0x2dfc], R2 ;  /* 0x002dfc0201007387 */ /* 0x0041e80000100800 */
[----:B0-----:R-:W2:Y:S04]  /*54a30*/  LDL.LU R2, [R1+0x628] ;  /* 0x0006280001027983 */ /* 0x001ea80000300800 */
[----:B------:R-:W3:Y:S04]  /*54a40*/  LDL.LU R0, [R1+0x62c] ;  /* 0x00062c0001007983 */ /* 0x000ee80000300800 */
        /* <DEDUP_REMOVED lines=92> */
[----:B0-----:R-:W2:Y:S04]  /*55010*/  LDL.LU R2, [R1+0x6e4] ;  /* 0x0006e40001027983 */ /* 0x001ea80000300800 */
[----:B-1----:R-:W3:Y:S04]  /*55020*/  LDL.LU R0, [R1+0x6e8] ;  /* 0x0006e80001007983 */ /* 0x002ee80000300800 */
        /* <DEDUP_REMOVED lines=13> */
[----:B---3--:R-:W-:Y:S04]  /*55100*/  STL [R1+0x2e5c], R0 ;  /* 0x002e5c0001007387 */ /* 0x008fe80000100800 */
[----:B0-----:R-:W2:Y:S04]  /*55110*/  LDL.LU R2, [R1+0x704] ;  /* 0x0007040001027983 */ /* 0x001ea80000300800 */
[----:B--2---:R0:W-:Y:S04]  /*55120*/  STL [R1+0x2e60], R2 ;  /* 0x002e600201007387 */ /* 0x0041e80000100800 */
[----:B------:R-:W2:Y:S04]  /*55130*/  LDL.LU R4, [R1+0x708] ;  /* 0x0007080001047983 */ /* 0x000ea80000300800 */
[----:B------:R-:W3:Y:S04]  /*55140*/  LDL.LU R3, [R1+0x70c] ;  /* 0x00070c0001037983 */ /* 0x000ee80000300800 */
[----:B--2---:R-:W-:Y:S04]  /*55150*/  STL [R1+0x74], R4 ;  /* 0x0000740401007387 */ /* 0x004fe80000100800 */
[----:B------:R-:W2:Y:S04]  /*55160*/  LDL.LU R5, [R1+0x710] ;  /* 0x0007100001057983 */ /* 0x000ea80000300800 */
[----:B--2---:R1:W-:Y:S04]  /*55170*/  STL [R1+0x2e64], R5 ;  /* 0x002e640501007387 */ /* 0x0043e80000100800 */
[----:B---3--:R-:W-:Y:S04]  /*55180*/  STL [R1+0x78], R3 ;  /* 0x0000780301007387 */ /* 0x008fe80000100800 */
[----:B------:R-:W2:Y:S01]  /*55190*/  LDL.LU R6, [R1+0x714] ;  /* 0x0007140001067983 */ /* 0x000ea20000300800 */
[----:B------:R-:W3:Y:S03]  /*551a0*/  S2R R14, SR_TID.X ;  /* 0x00000000000e7919 */ /* 0x000ee60000002100 */
[----:B--2---:R2:W-:Y:S04]  /*551b0*/  STL [R1+0x2e68], R6 ;  /* 0x002e680601007387 */ /* 0x0045e80000100800 */
[----:B0-----:R-:W4:Y:S04]  /*551c0*/  LDL.LU R2, [R1+0x718] ;  /* 0x0007180001027983 */ /* 0x001f280000300800 */
[----:B------:R-:W2:Y:S01]  /*551d0*/  LDL.LU R0, [R1+0x71c] ;  /* 0x00071c0001007983 */ /* 0x000ea20000300800 */
[C---:B---3--:R-:W-:Y:S01]  /*551e0*/  IMAD.SHL.U32 R26, R14.reuse, 0x800, RZ ;  /* 0x000008000e1a7824 */ /* 0x048fe200078e00ff */
[----:B------:R-:W-:-:S02]  /*551f0*/  LOP3.LUT R27, R14, 0x3f, RZ, 0xc0, !PT ;  /* 0x0000003f0e1b7812 */ /* 0x000fc400078ec0ff */
[----:B------:R-:W-:Y:S02]  /*55200*/  LOP3.LUT R28, R14, 0x40, RZ, 0xc0, !PT ;  /* 0x000000400e1c7812 */ /* 0x000fe400078ec0ff */
[----:B------:R-:W-:-:S04]  /*55210*/  LOP3.LUT R26, R26, 0x3000, RZ, 0xc0, !PT ;  /* 0x000030001a1a7812 */ /* 0x000fc800078ec0ff */
[----:B------:R-:W-:Y:S02]  /*55220*/  LEA R26, R27, R26, 0x4 ;  /* 0x0000001a1b1a7211 */ /* 0x000fe400078e20ff */
[----:B------:R-:W-:-:S04]  /*55230*/  SHF.R.U32.HI R27, RZ, 0x1, R28 ;  /* 0x00000001ff1b7819 */ /* 0x000fc8000001161c */
[----:B-1----:R-:W-:Y:S02]  /*55240*/  LOP3.LUT R5, R26, R27, RZ, 0x3c, !PT ;  /* 0x0000001b1a057212 */ /* 0x002fe400078e3cff */
[----:B------:R-:W3:Y:S04]  /*55250*/  LDL.LU R26, [R1+0xa74] ;  /* 0x000a7400011a7983 */ /* 0x000ee80000300800 */
[----:B------:R0:W-:Y:S04]  /*55260*/  STL [R1+0x228], R5 ;  /* 0x0002280501007387 */ /* 0x0001e80000100800 */
[----:B----4-:R-:W-:Y:S04]  /*55270*/  STL [R1+0x7c], R2 ;  /* 0x00007c0201007387 */ /* 0x010fe80000100800 */
[----:B------:R-:W4:Y:S04]  /*55280*/  LDL.LU R27, [R1+0xc28] ;  /* 0x000c2800011b7983 */ /* 0x000f280000300800 */
[----:B--2---:R-:W-:Y:S04]  /*55290*/  STL [R1+0x80], R0 ;  /* 0x0000800001007387 */ /* 0x004fe80000100800 */
[----:B------:R-:W2:Y:S04]  /*552a0*/  LDL.LU R28, [R1+0xc2c] ;  /* 0x000c2c00011c7983 */ /* 0x000ea80000300800 */
[----:B------:R-:W0:Y:S01]  /*552b0*/  LDL.LU R29, [R1+0xc30] ;  /* 0x000c3000011d7983 */ /* 0x000e220000300800 */
[C---:B---3--:R-:W-:Y:S01]  /*552c0*/  FMUL R10, R26.reuse, 8388608 ;  /* 0x4b0000001a0a7820 */ /* 0x048fe20000400000 */
[----:B------:R-:W-:-:S02]  /*552d0*/  FSETP.GEU.AND P2, PT, R26, 1.175494350822287508e-38, PT ;  /* 0x008000001a00780b */ /* 0x000fc40003f4e000 */
[----:B------:R-:W-:Y:S02]  /*552e0*/  STL [R1+0x2dd0], R26 ;  /* 0x002dd01a01007387 */ /* 0x000fe40000100800 */
[----:B------:R-:W-:Y:S02]  /*552f0*/  FSEL R11, R10, R26, !P2 ;  /* 0x0000001a0a0b7208 */ /* 0x000fe40005000000 */
[C---:B------:R-:W-:Y:S02]  /*55300*/  SHF.L.U32 R6, R14.reuse, 0x4, RZ ;  /* 0x000000040e067819 */ /* 0x040fe400000006ff */
[C---:B------:R-:W-:Y:S02]  /*55310*/  SHF.L.U32 R8, R14.reuse, 0x5, RZ ;  /* 0x000000050e087819 */ /* 0x040fe400000006ff */
[----:B------:R-:W-:Y:S02]  /*55320*/  LOP3.LUT R13, R14, 0x18, RZ, 0xc0, !PT ;  /* 0x000000180e0d7812 */ /* 0x000fe400078ec0ff */
[----:B------:R-:W-:-:S02]  /*55330*/  LOP3.LUT R14, R6, 0x70, RZ, 0xc0, !PT ;  /* 0x00000070060e7812 */ /* 0x000fc400078ec0ff */
[----:B------:R-:W-:Y:S02]  /*55340*/  LOP3.LUT R15, R8, 0xc60, RZ, 0xc0, !PT ;  /* 0x00000c60080f7812 */ /* 0x000fe400078ec0ff */
[----:B------:R-:W-:Y:S01]  /*55350*/  FSEL R12, RZ, -23, P2 ;  /* 0xc1b80000ff0c7808 */ /* 0x000fe20001000000 */
[----:B------:R-:W-:Y:S01]  /*55360*/  VIADD R14, R14, UR6 ;  /* 0x000000060e0e7c36 */ /* 0x000fe20008000000 */
[----:B------:R-:W-:-:S04]  /*55370*/  LEA R15, R13, R15, 0x9 ;  /* 0x0000000f0d0f7211 */ /* 0x000fc800078e48ff */
[----:B------:R-:W-:Y:S01]  /*55380*/  LEA.HI R13, R13, R14, RZ, 0x1f ;  /* 0x0000000e0d0d7211 */ /* 0x000fe200078ff8ff */
[C---:B----4-:R-:W-:Y:S01]  /*55390*/  FMUL R9, R27.reuse, 8388608 ;  /* 0x4b0000001b097820 */ /* 0x050fe20000400000 */
[----:B------:R-:W-:Y:S01]  /*553a0*/  FSETP.GEU.AND P3, PT, R27, 1.175494350822287508e-38, PT ;  /* 0x008000001b00780b */ /* 0x000fe20003f6e000 */
[----:B------:R-:W-:Y:S03]  /*553b0*/  STL [R1+0x2e6c], R27 ;  /* 0x002e6c1b01007387 */ /* 0x000fe60000100800 */
[----:B------:R-:W-:Y:S01]  /*553c0*/  FSEL R9, R9, R27, !P3 ;  /* 0x0000001b09097208 */ /* 0x000fe20005800000 */
[----:B------:R1:W-:Y:S01]  /*553d0*/  STL [R1+0x134], R11 ;  /* 0x0001340b01007387 */ /* 0x0003e20000100800 */
[C---:B--2---:R-:W-:Y:S01]  /*553e0*/  FMUL R7, R28.reuse, 8388608 ;  /* 0x4b0000001c077820 */ /* 0x044fe20000400000 */
[----:B------:R-:W-:Y:S02]  /*553f0*/  FSETP.GEU.AND P4, PT, R28, 1.175494350822287508e-38, PT ;  /* 0x008000001c00780b */ /* 0x000fe40003f8e000 */
[----:B------:R2:W-:Y:S01]  /*55400*/  STL [R1+0x130], R9 ;  /* 0x0001300901007387 */ /* 0x0005e20000100800 */
[C---:B0-----:R-:W-:Y:S01]  /*55410*/  FMUL R5, R29.reuse, 8388608 ;  /* 0x4b0000001d057820 */ /* 0x041fe20000400000 */
[----:B------:R-:W-:-:S02]  /*55420*/  FSETP.GEU.AND P5, PT, R29, 1.175494350822287508e-38, PT ;  /* 0x008000001d00780b */ /* 0x000fc40003fae000 */
[----:B-1----:R-:W-:Y:S02]  /*55430*/  IADD3 R11, R11, -0x3f3504f3, RZ ;  /* 0xc0cafb0d0b0b7810 */ /* 0x002fe40007ffe0ff */
[----:B------:R-:W-:Y:S02]  /*55440*/  FSEL R7, R7, R28, !P4 ;  /* 0x0000001c07077208 */ /* 0x000fe40006000000 */
[----:B--2---:R-:W-:Y:S02]  /*55450*/  IADD3 R9, R9, -0x3f3504f3, RZ ;  /* 0xc0cafb0d09097810 */ /* 0x004fe40007ffe0ff */
[----:B------:R-:W-:Y:S02]  /*55460*/  FSEL R5, R5, R29, !P5 ;  /* 0x0000001d05057208 */ /* 0x000fe40006800000 */
[----:B------:R-:W-:Y:S02]  /*55470*/  LOP3.LUT R11, R11, 0xff800000, RZ, 0xc0, !PT ;  /* 0xff8000000b0b7812 */ /* 0x000fe400078ec0ff */
[----:B------:R-:W-:Y:S01]  /*55480*/  LOP3.LUT R9, R9, 0xff800000, RZ, 0xc0, !PT ;  /* 0xff80000009097812 */ /* 0x000fe200078ec0ff */
[----:B------:R0:W-:Y:S01]  /*55490*/  STL [R1+0x12c], R7 ;  /* 0x00012c0701007387 */ /* 0x0001e20000100800 */
[----:B------:R-:W-:-:S03]  /*554a0*/  FSEL R10, RZ, -23, P3 ;  /* 0xc1b80000ff0a7808 */ /* 0x000fc60001800000 */
[----:B------:R1:W-:Y:S04]  /*554b0*/  STL [R1+0x128], R5 ;  /* 0x0001280501007387 */ /* 0x0003e80000100800 */
[----:B------:R2:W-:Y:S01]  /*554c0*/  STL [R1+0x1d0], R11 ;  /* 0x0001d00b01007387 */ /* 0x0005e20000100800 */
[----:B0-----:R-:W-:-:S03]  /*554d0*/  IADD3 R7, R7, -0x3f3504f3, RZ ;  /* 0xc0cafb0d07077810 */ /* 0x001fc60007ffe0ff */
[----:B------:R0:W-:Y:S01]  /*554e0*/  STL [R1+0x1dc], R9 ;  /* 0x0001dc0901007387 */ /* 0x0001e20000100800 */
[----:B-1----:R-:W-:Y:S02]  /*554f0*/  IADD3 R5, R5, -0x3f3504f3, RZ ;  /* 0xc0cafb0d05057810 */ /* 0x002fe40007ffe0ff */
[----:B------:R-:W-:Y:S02]  /*55500*/  LOP3.LUT R7, R7, 0xff800000, RZ, 0xc0, !PT ;  /* 0xff80000007077812 */ /* 0x000fe400078ec0ff */
[----:B--2---:R-:W-:Y:S02]  /*55510*/  I2FP.F32.S32 R11, R11 ;  /* 0x0000000b000b7245 */ /* 0x004fe40000201400 */
[----:B------:R-:W-:Y:S02]  /*55520*/  LOP3.LUT R5, R5, 0xff800000, RZ, 0xc0, !PT ;  /* 0xff80000005057812 */ /* 0x000fe400078ec0ff */
[----:B0-----:R-:W-:Y:S01]  /*55530*/  I2FP.F32.S32 R9, R9 ;  /* 0x0000000900097245 */ /* 0x001fe20000201400 */
[----:B------:R-:W-:Y:S01]  /*55540*/  FFMA.FTZ R11, R11, 1.1920928955078125e-07, R12 ;  /* 0x340000000b0b7823 */ /* 0x000fe2000001000c */
[----:B------:R0:W-:Y:S03]  /*55550*/  STL [R1+0x1d8], R7 ;  /* 0x0001d80701007387 */ /* 0x0001e60000100800 */
[----:B------:R-:W-:Y:S01]  /*55560*/  FFMA.FTZ R9, R9, 1.1920928955078125e-07, R10 ;  /* 0x3400000009097823 */ /* 0x000fe2000001000a */
[----:B------:R1:W-:Y:S04]  /*55570*/  STL [R1+0x1d4], R5 ;  /* 0x0001d40501007387 */ /* 0x0003e80000100800 */
[----:B------:R-:W-:Y:S04]  /*55580*/  STL [R1+0x274], R13 ;  /* 0x0002740d01007387 */ /* 0x000fe80000100800 */
[----:B------:R-:W-:Y:S04]  /*55590*/  STL [R1+0x200], R11 ;  /* 0x0002000b01007387 */ /* 0x000fe80000100800 */
[----:B------:R-:W-:Y:S04]  /*555a0*/  STL [R1+0x1fc], R9 ;  /* 0x0001fc0901007387 */ /* 0x000fe80000100800 */
[----:B------:R-:W2:Y:S01]  /*555b0*/  LDL.LU R27, [R1+0x6c] ;  /* 0x00006c00011b7983 */ /* 0x000ea20000300800 */
[----:B------:R-:W-:-:S02]  /*555c0*/  FSEL R8, RZ, -23, P4 ;  /* 0xc1b80000ff087808 */ /* 0x000fc40002000000 */
[----:B0-----:R-:W-:Y:S02]  /*555d0*/  I2FP.F32.S32 R7, R7 ;  /* 0x0000000700077245 */ /* 0x001fe40000201400 */
[----:B------:R-:W-:Y:S02]  /*555e0*/  FSEL R6, RZ, -23, P5 ;  /* 0xc1b80000ff067808 */ /* 0x000fe40002800000 */
[----:B-1----:R-:W-:Y:S01]  /*555f0*/  I2FP.F32.S32 R5, R5 ;  /* 0x0000000500057245 */ /* 0x002fe20000201400 */
[----:B------:R-:W-:-:S04]  /*55600*/  FFMA.FTZ R7, R7, 1.1920928955078125e-07, R8 ;  /* 0x3400000007077823 */ /* 0x000fc80000010008 */
[----:B------:R-:W-:Y:S01]  /*55610*/  FFMA.FTZ R5, R5, 1.1920928955078125e-07, R6 ;  /* 0x3400000005057823 */ /* 0x000fe20000010006 */
[----:B------:R-:W-:Y:S01]  /*55620*/  STL [R1+0x1f8], R7 ;  /* 0x0001f80701007387 */ /* 0x000fe20000100800 */
[----:B------:R-:W-:Y:S02]  /*55630*/  FSETP.GT.AND P1, PT, |R29|, 8.50705917302346158658e+37, PT ;  /* 0x7e8000001d00780b */ /* 0x000fe40003f24200 */
[----:B------:R-:W-:Y:S01]  /*55640*/  FSETP.GT.AND P2, PT, |R28|, 8.50705917302346158658e+37, PT ;  /* 0x7e8000001c00780b */ /* 0x000fe20003f44200 */
[----:B--2---:R0:W-:Y:S04]  /*55650*/  STL [R1+0x2e94], R27 ;  /* 0x002e941b01007387 */ /* 0x0041e80000100800 */
[----:B------:R-:W-:Y:S01]  /*55660*/  STL [R1+0x1f4], R5 ;  /* 0x0001f40501007387 */ /* 0x000fe20000100800 */
[----:B0-----:R-:W-:-:S05]  /*55670*/  IMAD.MOV.U32 R27, RZ, RZ, R4 ;  /* 0x000000ffff1b7224 */ /* 0x001fca00078e0004 */
[----:B------:R0:W-:Y:S02]  /*55680*/  STL [R1+0x2e98], R27 ;  /* 0x002e981b01007387 */ /* 0x0001e40000100800 */
[----:B0-----:R-:W-:-:S05]  /*55690*/  MOV R27, R3 ;  /* 0x00000003001b7202 */ /* 0x001fca0000000f00 */
[----:B------:R0:W-:Y:S02]  /*556a0*/  STL [R1+0x2e9c], R27 ;  /* 0x002e9c1b01007387 */ /* 0x0001e40000100800 */
[----:B0-----:R-:W-:-:S05]  /*556b0*/  MOV R27, R2 ;  /* 0x00000002001b7202 */ /* 0x001fca0000000f00 */
[----:B------:R0:W-:Y:S04]  /*556c0*/  STL [R1+0x2ea0], R27 ;  /* 0x002ea01b01007387 */ /* 0x0001e80000100800 */
[----:B------:R-:W2:Y:S04]  /*556d0*/  LDL.LU R6, [R1+0x68] ;  /* 0x0000680001067983 */ /* 0x000ea80000300800 */
[----:B------:R-:W3:Y:S01]  /*556e0*/  LDL.LU R5, [R1+0x64] ;  /* 0x0000640001057983 */ /* 0x000ee20000300800 */
[----:B0-----:R-:W-:-:S03]  /*556f0*/  MOV R27, R0 ;  /* 0x00000000001b7202 */ /* 0x001fc60000000f00 */
        /* <DEDUP_REMOVED lines=18> */
[----:B------:R-:W-:-:S03]  /*55820*/  @P1 FMUL R27, R27, 0.25 ;  /* 0x3e8000001b1b1820 */ /* 0x000fc60000400000 */
[----:B------:R-:W4:Y:S04]  /*55830*/  LDL.LU R18, [R1+0x18] ;  /* 0x0000180001127983 */ /* 0x000f280000300800 */
[----:B------:R-:W4:Y:S04]  /*55840*/  LDL.LU R17, [R1+0x14] ;  /* 0x0000140001117983 */ /* 0x000f280000300800 */
[----:B------:R-:W4:Y:S04]  /*55850*/  LDL.LU R14, [R1+0x10] ;  /* 0x00001000010e7983 */ /* 0x000f280000300800 */
[----:B------:R-:W4:Y:S04]  /*55860*/  LDL.LU R13, [R1+0xc] ;  /* 0x00000c00010d7983 */ /* 0x000f280000300800 */
[----:B------:R-:W4:Y:S04]  /*55870*/  LDL.LU R10, [R1+0x8] ;  /* 0x00000800010a7983 */ /* 0x000f280000300800 */
[----:B------:R-:W4:Y:S04]  /*55880*/  LDL.LU R9, [R1+0x4] ;  /* 0x0000040001097983 */ /* 0x000f280000300800 */
[----:B------:R0:W-:Y:S04]  /*55890*/  STL [R1+0x2e70], R28 ;  /* 0x002e701c01007387 */ /* 0x0001e80000100800 */
[----:B0-----:R-:W2:Y:S04]  /*558a0*/  LDL.LU R28, [R1+0x70] ;  /* 0x00007000011c7983 */ /* 0x001ea80000300800 */
[----:B------:R0:W-:Y:S04]  /*558b0*/  @P1 STL [R1+0x80], R27 ;  /* 0x0000801b01001387 */ /* 0x0001e80000100800 */
[----:B0-----:R-:W3:Y:S02]  /*558c0*/  LDL.LU R27, [R1+0x2ea0] ;  /* 0x002ea000011b7983 */ /* 0x001ee40000300800 */
[----:B---3--:R-:W-:-:S05]  /*558d0*/  @P1 FMUL R27, R27, 0.25 ;  /* 0x3e8000001b1b1820 */ /* 0x008fca0000400000 */
[----:B------:R0:W-:Y:S04]  /*558e0*/  @P1 STL [R1+0x7c], R27 ;  /* 0x00007c1b01001387 */ /* 0x0001e80000100800 */
[----:B0-----:R-:W3:Y:S02]  /*558f0*/  LDL.LU R27, [R1+0x2e9c] ;  /* 0x002e9c00011b7983 */ /* 0x001ee40000300800 */
[----:B---3--:R-:W-:-:S05]  /*55900*/  @P1 FMUL R27, R27, 0.25 ;  /* 0x3e8000001b1b1820 */ /* 0x008fca0000400000 */
[----:B------:R0:W-:Y:S04]  /*55910*/  @P1 STL [R1+0x78], R27 ;  /* 0x0000781b01001387 */ /* 0x0001e80000100800 */
[----:B0-----:R-:W3:Y:S01]  /*55920*/  LDL.LU R27, [R1+0x2e98] ;  /* 0x002e9800011b7983 */ /* 0x001ee20000300800 */
[----:B--2---:R-:W-:Y:S01]  /*55930*/  @P1 FMUL R28, R28, 0.25 ;  /* 0x3e8000001c1c1820 */ /* 0x004fe20000400000 */
[----:B---3--:R-:W-:-:S05]  /*55940*/  @P1 FMUL R27, R27, 0.25 ;  /* 0x3e8000001b1b1820 */ /* 0x008fca0000400000 */
[----:B------:R0:W-:Y:S04]  /*55950*/  @P1 STL [R1+0x74], R27 ;  /* 0x0000741b01001387 */ /* 0x0001e80000100800 */
[----:B0-----:R-:W2:Y:S04]  /*55960*/  LDL.LU R27, [R1+0x2e94] ;  /* 0x002e9400011b7983 */ /* 0x001ea80000300800 */
[----:B------:R0:W-:Y:S04]  /*55970*/  STL [R1+0x2e84], R28 ;  /* 0x002e841c01007387 */ /* 0x0001e80000100800 */
[----:B0-----:R-:W3:Y:S04]  /*55980*/  LDL R28, [R1+0x74] ;  /* 0x00007400011c7983 */ /* 0x001ee80000100800 */
[----:B---3--:R0:W-:Y:S04]  /*55990*/  STL [R1+0x2e88], R28 ;  /* 0x002e881c01007387 */ /* 0x0081e80000100800 */
[----:B0-----:R-:W3:Y:S04]  /*559a0*/  LDL R28, [R1+0x78] ;  /* 0x00007800011c7983 */ /* 0x001ee80000100800 */
[----:B---3--:R0:W-:Y:S04]  /*559b0*/  STL [R1+0x2e8c], R28 ;  /* 0x002e8c1c01007387 */ /* 0x0081e80000100800 */
[----:B0-----:R-:W3:Y:S01]  /*559c0*/  LDL R28, [R1+0x7c] ;  /* 0x00007c00011c7983 */ /* 0x001ee20000100800 */
[----:B------:R-:W-:-:S03]  /*559d0*/  FSETP.GEU.AND P3, PT, |R29|, 1.175494350822287508e-38, PT ;  /* 0x008000001d00780b */ /* 0x000fc60003f6e200 */
[----:B---3--:R0:W-:Y:S04]  /*559e0*/  STL [R1+0x2e90], R28 ;  /* 0x002e901c01007387 */ /* 0x0081e80000100800 */
[----:B0-----:R-:W3:Y:S06]  /*559f0*/  LDL R28, [R1+0x80] ;  /* 0x00008000011c7983 */ /* 0x001eec0000100800 */
[----:B---3--:R-:W-:-:S05]  /*55a00*/  @!P3 FMUL R28, R28, 16777216 ;  /* 0x4b8000001c1cb820 */ /* 0x008fca0000400000 */
[----:B------:R0:W-:Y:S04]  /*55a10*/  @!P3 STL [R1+0x80], R28 ;  /* 0x0000801c0100b387 */ /* 0x0001e80000100800 */
[----:B0-----:R-:W3:Y:S02]  /*55a20*/  LDL.LU R28, [R1+0x2e90] ;  /* 0x002e9000011c7983 */ /* 0x001ee40000300800 */
        /* <DEDUP_REMOVED lines=10> */
[----:B------:R0:W-:Y:S04]  /*55ad0*/  STL [R1+0x2e74], R28 ;  /* 0x002e741c01007387 */ /* 0x0001e80000100800 */
[----:B0-----:R-:W3:Y:S04]  /*55ae0*/  LDL.LU R28, [R1+0x74] ;  /* 0x00007400011c7983 */ /* 0x001ee80000300800 */
[----:B---3--:R0:W-:Y:S04]  /*55af0*/  STL [R1+0x2e78], R28 ;  /* 0x002e781c01007387 */ /* 0x0081e80000100800 */
[----:B0-----:R-:W3:Y:S04]  /*55b00*/  LDL.LU R28, [R1+0x78] ;  /* 0x00007800011c7983 */ /* 0x001ee80000300800 */
[----:B---3--:R0:W-:Y:S04]  /*55b10*/  STL [R1+0x2e7c], R28 ;  /* 0x002e7c1c01007387 */ /* 0x0081e80000100800 */
[----:B0-----:R-:W3:Y:S01]  /*55b20*/  LDL.LU R28, [R1+0x7c] ;  /* 0x00007c00011c7983 */ /* 0x001ee20000300800 */
[----:B------:R-:W-:-:S04]  /*55b30*/  @P1 FMUL R29, R29, 0.25 ;  /* 0x3e8000001d1d1820 */ /* 0x000fc80000400000 */
[----:B------:R-:W-:-:S06]  /*55b40*/  @!P3 FMUL R29, R29, 16777216 ;  /* 0x4b8000001d1db820 */ /* 0x000fcc0000400000 */
[----:B------:R-:W0:Y:S01]  /*55b50*/  MUFU.RCP R29, R29 ;  /* 0x0000001d001d7308 */ /* 0x000e220000001000 */
[----:B---3--:R1:W-:Y:S04]  /*55b60*/  STL [R1+0x2e80], R28 ;  /* 0x002e801c01007387 */ /* 0x0083e80000100800 */
[----:B-1----:R-:W0:Y:S02]  /*55b70*/  LDL.LU R28, [R1+0x80] ;  /* 0x00008000011c7983 */ /* 0x002e240000300800 */
[----:B0-----:R-:W-:-:S05]  /*55b80*/  FMUL R28, R29, R28 ;  /* 0x0000001c1d1c7220 */ /* 0x001fca0000400000 */
[----:B------:R0:W-:Y:S04]  /*55b90*/  STL [R1+0x270], R28 ;  /* 0x0002701c01007387 */ /* 0x0001e80000100800 */
[----:B0-----:R-:W3:Y:S02]  /*55ba0*/  LDL.LU R28, [R1+0x2e80] ;  /* 0x002e8000011c7983 */ /* 0x001ee40000300800 */
[----:B---3--:R-:W-:-:S05]  /*55bb0*/  FMUL R28, R29, R28 ;  /* 0x0000001c1d1c7220 */ /* 0x008fca0000400000 */
[----:B------:R0:W-:Y:S04]  /*55bc0*/  STL [R1+0x268], R28 ;  /* 0x0002681c01007387 */ /* 0x0001e80000100800 */
[----:B0-----:R-:W3:Y:S02]  /*55bd0*/  LDL.LU R28, [R1+0x2e7c] ;  /* 0x002e7c00011c7983 */ /* 0x001ee40000300800 */
[----:B---3--:R-:W-:-:S05]  /*55be0*/  FMUL R28, R29, R28 ;  /* 0x0000001c1d1c7220 */ /* 0x008fca0000400000 */
[----:B------:R0:W-:Y:S04]  /*55bf0*/  STL [R1+0x26c], R28 ;  /* 0x00026c1c01007387 */ /* 0x0001e80000100800 */
[----:B0-----:R-:W3:Y:S02]  /*55c00*/  LDL.LU R28, [R1+0x2e78] ;  /* 0x002e7800011c7983 */ /* 0x001ee40000300800 */
[----:B---3--:R-:W-:-:S05]  /*55c10*/  FMUL R28, R29, R28 ;  /* 0x0000001c1d1c7220 */ /* 0x008fca0000400000 */
[----:B------:R0:W-:Y:S04]  /*55c20*/  STL [R1+0x260], R28 ;  /* 0x0002601c01007387 */ /* 0x0001e80000100800 */
[----:B0-----:R-:W3:Y:S01]  /*55c30*/  LDL.LU R28, [R1+0x2e74] ;  /* 0x002e7400011c7983 */ /* 0x001ee20000300800 */
[----:B--2---:R-:W-:-:S04]  /*55c40*/  @P1 FMUL R27, R27, 0.25 ;  /* 0x3e8000001b1b1820 */ /* 0x004fc80000400000 */
[----:B------:R-:W-:-:S04]  /*55c50*/  @!P3 FMUL R27, R27, 16777216 ;  /* 0x4b8000001b1bb820 */ /* 0x000fc80000400000 */
[----:B------:R-:W-:Y:S01]  /*55c60*/  FMUL R27, R29, R27 ;  /* 0x0000001b1d1b7220 */ /* 0x000fe20000400000 */
[----:B------:R-:W-:Y:S01]  /*55c70*/  @P1 FMUL R6, R6, 0.25 ;  /* 0x3e80000006061820 */ /* 0x000fe20000400000 */
[----:B------:R-:W-:Y:S01]  /*55c80*/  @P1 FMUL R5, R5, 0.25 ;  /* 0x3e80000005051820 */ /* 0x000fe20000400000 */
[----:B----4-:R-:W-:Y:S02]  /*55c90*/  @P1 FMUL R2, R2, 0.25 ;  /* 0x3e80000002021820 */ /* 0x010fe40000400000 */
[----:B------:R-:W-:Y:S01]  /*55ca0*/  @!P3 FMUL R6, R6, 16777216 ;  /* 0x4b8000000606b820 */ /* 0x000fe20000400000 */
[----:B------:R-:W-:Y:S01]  /*55cb0*/  @P1 FMUL R26, R26, 0.25 ;  /* 0x3e8000001a1a1820 */ /* 0x000fe20000400000 */
[----:B------:R-:W-:Y:S01]  /*55cc0*/  @!P3 FMUL R5, R5, 16777216 ;  /* 0x4b8000000505b820 */ /* 0x000fe20000400000 */
[----:B------:R-:W-:Y:S01]  /*55cd0*/  @P1 FMUL R0, R0, 0.25 ;  /* 0x3e80000000001820 */ /* 0x000fe20000400000 */
[----:B------:R-:W-:Y:S01]  /*55ce0*/  @!P3 FMUL R2, R2, 16777216 ;  /* 0x4b8000000202b820 */ /* 0x000fe20000400000 */
[C---:B------:R-:W-:Y:S01]  /*55cf0*/  FMUL R6, R29.reuse, R6 ;  /* 0x000000061d067220 */ /* 0x040fe20000400000 */
[----:B------:R-:W-:Y:S01]  /*55d00*/  @P1 FMUL R22, R22, 0.25 ;  /* 0x3e80000016161820 */ /* 0x000fe20000400000 */
[----:B------:R-:W-:Y:S01]  /*55d10*/  @!P3 FMUL R26, R26, 16777216 ;  /* 0x4b8000001a1ab820 */ /* 0x000fe20000400000 */
[----:B------:R-:W-:Y:S01]  /*55d20*/  FMUL R5, R29, R5 ;  /* 0x000000051d057220 */ /* 0x000fe20000400000 */
        /* <DEDUP_REMOVED lines=14> */
[C---:B------:R-:W-:Y:S01]  /*55e10*/  FMUL R23, R29.reuse, R23 ;  /* 0x000000171d177220 */ /* 0x040fe20000400000 */
[----:B---3--:R-:W-:-:S05]  /*55e20*/  FMUL R28, R29, R28 ;  /* 0x0000001c1d1c7220 */ /* 0x008fca0000400000 */
[----:B------:R0:W-:Y:S04]  /*55e30*/  STL [R1+0x264], R28 ;  /* 0x0002641c01007387 */ /* 0x0001e80000100800 */
[----:B0-----:R-:W2:Y:S04]  /*55e40*/  LDL.LU R28, [R1+0x2e70] ;  /* 0x002e7000011c7983 */ /* 0x001ea80000300800 */
[----:B------:R0:W-:Y:S04]  /*55e50*/  STL [R1+0x258], R27 ;  /* 0x0002581b01007387 */ /* 0x0001e80000100800 */
[----:B0-----:R-:W3:Y:S04]  /*55e60*/  LDL.LU R27, [R1+0x2e6c] ;  /* 0x002e6c00011b7983 */ /* 0x001ee80000300800 */
[----:B------:R0:W-:Y:S01]  /*55e70*/  STL [R1+0x25c], R6 ;  /* 0x00025c0601007387 */ /* 0x0001e20000100800 */
[----:B------:R-:W-:Y:S01]  /*55e80*/  @P1 FMUL R7, R7, 0.25 ;  /* 0x3e80000007071820 */ /* 0x000fe20000400000 */
[----:B------:R-:W-:-:S02]  /*55e90*/  @!P3 FMUL R3, R3, 16777216 ;  /* 0x4b8000000303b820 */ /* 0x000fc40000400000 */
[----:B0-----:R-:W4:Y:S04]  /*55ea0*/  LDL.LU R6, [R1+0x2e68] ;  /* 0x002e680001067983 */ /* 0x001f280000300800 */
[----:B------:R0:W-:Y:S01]  /*55eb0*/  STL [R1+0x254], R5 ;  /* 0x0002540501007387 */ /* 0x0001e20000100800 */
[C---:B------:R-:W-:Y:S01]  /*55ec0*/  FMUL R24, R29.reuse, R24 ;  /* 0x000000181d187220 */ /* 0x040fe20000400000 */
[----:B------:R-:W-:Y:S02]  /*55ed0*/  @P1 FMUL R8, R8, 0.25 ;  /* 0x3e80000008081820 */ /* 0x000fe40000400000 */
[----:B0-----:R-:W2:Y:S04]  /*55ee0*/  LDL.LU R5, [R1+0x2e64] ;  /* 0x002e640001057983 */ /* 0x001ea80000300800 */
[----:B------:R0:W-:Y:S01]  /*55ef0*/  STL [R1+0x250], R2 ;  /* 0x0002500201007387 */ /* 0x0001e20000100800 */
[----:B------:R-:W-:Y:S01]  /*55f00*/  @!P3 FMUL R4, R4, 16777216 ;  /* 0x4b8000000404b820 */ /* 0x000fe20000400000 */
[----:B------:R-:W-:-:S02]  /*55f10*/  FMUL R25, R29, R25 ;  /* 0x000000191d197220 */ /* 0x000fc40000400000 */
[----:B0-----:R-:W2:Y:S04]  /*55f20*/  LDL.LU R2, [R1+0x2e60] ;  /* 0x002e600001027983 */ /* 0x001ea80000300800 */
[----:B------:R0:W-:Y:S01]  /*55f30*/  STL [R1+0x24c], R26 ;  /* 0x00024c1a01007387 */ /* 0x0001e20000100800 */
[----:B------:R-:W-:Y:S01]  /*55f40*/  @P1 FMUL R11, R11, 0.25 ;  /* 0x3e8000000b0b1820 */ /* 0x000fe20000400000 */
[----:B------:R-:W-:Y:S01]  /*55f50*/  @!P3 FMUL R7, R7, 16777216 ;  /* 0x4b8000000707b820 */ /* 0x000fe20000400000 */
[C---:B------:R-:W-:Y:S01]  /*55f60*/  FMUL R3, R29.reuse, R3 ;  /* 0x000000031d037220 */ /* 0x040fe20000400000 */
[----:B0-----:R-:W2:Y:S04]  /*55f70*/  LDL.LU R26, [R1+0xe8] ;  /* 0x0000e800011a7983 */ /* 0x001ea80000300800 */
[----:B------:R0:W-:Y:S01]  /*55f80*/  STL [R1+0x248], R0 ;  /* 0x0002480001007387 */ /* 0x0001e20000100800 */
[----:B------:R-:W-:Y:S01]  /*55f90*/  @P1 FMUL R12, R12, 0.25 ;  /* 0x3e8000000c0c1820 */ /* 0x000fe20000400000 */
[----:B------:R-:W-:Y:S01]  /*55fa0*/  @!P3 FMUL R8, R8, 16777216 ;  /* 0x4b8000000808b820 */ /* 0x000fe20000400000 */
[----:B------:R-:W-:Y:S01]  /*55fb0*/  FMUL R4, R29, R4 ;  /* 0x000000041d047220 */ /* 0x000fe20000400000 */
        /* <DEDUP_REMOVED lines=52> */
[----:B------:R-:W-:Y:S01]  /*56300*/  @!P3 FMUL R13, R13, 16777216 ;  /* 0x4b8000000d0db820 */ /* 0x000fe20000400000 */
[----:B------:R-:W-:Y:S01]  /*56310*/  FMUL R17, R29, R17 ;  /* 0x000000111d117220 */ /* 0x000fe20000400000 */
[----:B------:R-:W-:Y:S01]  /*56320*/  @P1 FMUL R9, R9, 0.25 ;  /* 0x3e80000009091820 */ /* 0x000fe20000400000 */
[----:B0-----:R-:W2:Y:S04]  /*56330*/  LDL.LU R15, [R1+0x2e30] ;  /* 0x002e3000010f7983 */ /* 0x001ea80000300800 */
[----:B------:R0:W-:Y:S01]  /*56340*/  STL [R1+0x1cc], R16 ;  /* 0x0001cc1001007387 */ /* 0x0001e20000100800 */
[----:B------:R-:W-:Y:S01]  /*56350*/  @!P3 FMUL R10, R10, 16777216 ;  /* 0x4b8000000a0ab820 */ /* 0x000fe20000400000 */
[----:B------:R-:W-:-:S02]  /*56360*/  FMUL R14, R29, R14 ;  /* 0x0000000e1d0e7220 */ /* 0x000fc40000400000 */
[----:B0-----:R-:W2:Y:S04]  /*56370*/  LDL.LU R16, [R1+0x2e2c] ;  /* 0x002e2c0001107983 */ /* 0x001ea80000300800 */
[----:B------:R0:W-:Y:S01]  /*56380*/  STL [R1+0x1b4], R19 ;  /* 0x0001b41301007387 */ /* 0x0001e20000100800 */
[----:B------:R-:W-:Y:S01]  /*56390*/  FMUL R13, R29, R13 ;  /* 0x0000000d1d0d7220 */ /* 0x000fe20000400000 */
[----:B------:R-:W-:Y:S02]  /*563a0*/  @!P3 FMUL R9, R9, 16777216 ;  /* 0x4b8000000909b820 */ /* 0x000fe40000400000 */
[----:B0-----:R-:W2:Y:S04]  /*563b0*/  LDL.LU R19, [R1+0x2e28] ;  /* 0x002e280001137983 */ /* 0x001ea80000300800 */
[----:B------:R0:W-:Y:S01]  /*563c0*/  STL [R1+0x1c4], R20 ;  /* 0x0001c41401007387 */ /* 0x0001e20000100800 */
[----:B------:R-:W-:-:S03]  /*563d0*/  FMUL R10, R29, R10 ;  /* 0x0000000a1d0a7220 */ /* 0x000fc60000400000 */
[----:B0-----:R-:W2:Y:S04]  /*563e0*/  LDL.LU R20, [R1+0x2e24] ;  /* 0x002e240001147983 */ /* 0x001ea80000300800 */
[----:B------:R0:W-:Y:S01]  /*563f0*/  STL [R1+0x1ac], R21 ;  /* 0x0001ac1501007387 */ /* 0x0001e20000100800 */
[----:B------:R-:W-:-:S03]  /*56400*/  FMUL R29, R29, R9 ;  /* 0x000000091d1d7220 */ /* 0x000fc60000400000 */
[----:B0-----:R-:W2:Y:S04]  /*56410*/  LDL.LU R21, [R1+0x2e20] ;  /* 0x002e200001157983 */ /* 0x001ea80000300800 */
[----:B------:R0:W-:Y:S04]  /*56420*/  STL [R1+0x1c0], R18 ;  /* 0x0001c01201007387 */ /* 0x0001e80000100800 */
[----:B0-----:R-:W2:Y:S04]  /*56430*/  LDL.LU R18, [R1+0x2e1c] ;  /* 0x002e1c0001127983 */ /* 0x001ea80000300800 */
[----:B------:R0:W-:Y:S04]  /*56440*/  STL [R1+0x80], R17 ;  /* 0x0000801101007387 */ /* 0x0001e80000100800 */
[----:B0-----:R-:W2:Y:S04]  /*56450*/  LDL.LU R17, [R1+0x2e18] ;  /* 0x002e180001117983 */ /* 0x001ea80000300800 */
[----:B------:R0:W-:Y:S01]  /*56460*/  STL [R1+0x1b8], R14 ;  /* 0x0001b80e01007387 */ /* 0x0001e20000100800 */
[----:B---3--:R-:W-:-:S03]  /*56470*/  FSETP.GT.AND P1, PT, |R27|, 8.50705917302346158658e+37, PT ;  /* 0x7e8000001b00780b */ /* 0x008fc60003f24200 */
[----:B0-----:R-:W3:Y:S04]  /*56480*/  LDL.LU R14, [R1+0x2e14] ;  /* 0x002e1400010e7983 */ /* 0x001ee80000300800 */
[----:B------:R0:W-:Y:S04]  /*56490*/  STL [R1+0x7c], R13 ;  /* 0x00007c0d01007387 */ /* 0x0001e80000100800 */
[----:B0-----:R-:W3:Y:S04]  /*564a0*/  LDL.LU R13, [R1+0x2e10] ;  /* 0x002e1000010d7983 */ /* 0x001ee80000300800 */
[----:B------:R0:W-:Y:S04]  /*564b0*/  STL [R1+0x1b0], R10 ;  /* 0x0001b00a01007387 */ /* 0x0001e80000100800 */
[----:B0-----:R-:W3:Y:S04]  /*564c0*/  LDL.LU R10, [R1+0x2e0c] ;  /* 0x002e0c00010a7983 */ /* 0x001ee80000300800 */
[----:B------:R-:W3:Y:S04]  /*564d0*/  LDL.LU R9, [R1+0x2e08] ;  /* 0x002e080001097983 */ /* 0x000ee80000300800 */
[----:B------:R0:W-:Y:S04]  /*564e0*/  STL [R1+0x78], R29 ;  /* 0x0000781d01007387 */ /* 0x0001e80000100800 */
[----:B0-----:R-:W3:Y:S04]  /*564f0*/  LDL.LU R29, [R1+0xe4] ;  /* 0x0000e400011d7983 */ /* 0x001ee80000300800 */
[----:B------:R0:W-:Y:S04]  /*56500*/  STL [R1+0x2dd4], R27 ;  /* 0x002dd41b01007387 */ /* 0x0001e80000100800 */
[----:B0-----:R-:W3:Y:S01]  /*56510*/  LDL.LU R27, [R1+0xec] ;  /* 0x0000ec00011b7983 */ /* 0x001ee20000300800 */
[----:B----4-:R-:W-:Y:S01]  /*56520*/  @P2 FMUL R6, R6, 0.25 ;  /* 0x3e80000006062820 */ /* 0x010fe20000400000 */
[----:B--2---:R-:W-:Y:S01]  /*56530*/  @P2 FMUL R5, R5, 0.25 ;  /* 0x3e80000005052820 */ /* 0x004fe20000400000 */
[----:B------:R-:W-:Y:S01]  /*56540*/  @P2 FMUL R2, R2, 0.25 ;  /* 0x3e80000002022820 */ /* 0x000fe20000400000 */
[----:B------:R-:W-:-:S02]  /*56550*/  @P2 FMUL R0, R0, 0.25 ;  /* 0x3e80000000002820 */ /* 0x000fc40000400000 */
[----:B------:R0:W-:Y:S04]  /*56560*/  STL [R1+0xfc], R6 ;  /* 0x0000fc0601007387 */ /* 0x0001e80000100800 */
[----:B0-----:R-:W2:Y:S04]  /*56570*/  LDL.LU R6, [R1+0x2e04] ;  /* 0x002e040001067983 */ /* 0x001ea80000300800 */
[----:B------:R0:W-:Y:S04]  /*56580*/  STL [R1+0xf8], R5 ;  /* 0x0000f80501007387 */ /* 0x0001e80000100800 */
[----:B0-----:R-:W4:Y:S04]  /*56590*/  LDL.LU R5, [R1+0x2e00] ;  /* 0x002e000001057983 */ /* 0x001f280000300800 */
[----:B------:R0:W-:Y:S04]  /*565a0*/  STL [R1+0xf4], R2 ;  /* 0x0000f40201007387 */ /* 0x0001e80000100800 */
[----:B0-----:R-:W4:Y:S04]  /*565b0*/  LDL.LU R2, [R1+0x2dfc] ;  /* 0x002dfc0001027983 */ /* 0x001f280000300800 */
[----:B------:R0:W-:Y:S04]  /*565c0*/  STL [R1+0xf0], R0 ;  /* 0x0000f00001007387 */ /* 0x0001e80000100800 */
[----:B0-----:R-:W4:Y:S01]  /*565d0*/  LDL.LU R0, [R1+0x2df8] ;  /* 0x002df80001007983 */ /* 0x001f220000300800 */
[----:B---3--:R-:W-:-:S05]  /*565e0*/  @P2 FMUL R27, R27, 0.25 ;  /* 0x3e8000001b1b2820 */ /* 0x008fca0000400000 */
        /* <DEDUP_REMOVED lines=45> */
[----:B------:R-:W-:-:S04]  /*568c0*/  @P2 FMUL R26, R26, 0.25 ;  /* 0x3e8000001a1a2820 */ /* 0x000fc80000400000 */
[----:B------:R-:W-:-:S04]  /*568d0*/  @!P3 FMUL R26, R26, 16777216 ;  /* 0x4b8000001a1ab820 */ /* 0x000fc80000400000 */
[----:B------:R-:W-:Y:S01]  /*568e0*/  FMUL R26, R28, R26 ;  /* 0x0000001a1c1a7220 */ /* 0x000fe20000400000 */
[----:B------:R-:W-:Y:S01]  /*568f0*/  @P2 FMUL R29, R29, 0.25 ;  /* 0x3e8000001d1d2820 */ /* 0x000fe20000400000 */
[----:B------:R-:W-:-:S03]  /*56900*/  @P2 FMUL R22, R22, 0.25 ;  /* 0x3e80000016162820 */ /* 0x000fc60000400000 */
[----:B------:R-:W-:Y:S01]  /*56910*/  @!P3 FMUL R29, R29, 16777216 ;  /* 0x4b8000001d1db820 */ /* 0x000fe20000400000 */
[----:B------:R-:W-:-:S03]  /*56920*/  @!P3 FMUL R22, R22, 16777216 ;  /* 0x4b8000001616b820 */ /* 0x000fc60000400000 */
[----:B------:R-:W-:Y:S01]  /*56930*/  FMUL R29, R28, R29 ;  /* 0x0000001d1c1d7220 */ /* 0x000fe20000400000 */
[----:B------:R-:W-:Y:S01]  /*56940*/  @P2 FMUL R23, R23, 0.25 ;  /* 0x3e80000017172820 */ /* 0x000fe20000400000 */
[----:B------:R-:W-:-:S03]  /*56950*/  @P2 FMUL R24, R24, 0.25 ;  /* 0x3e80000018182820 */ /* 0x000fc60000400000 */
[----:B------:R-:W-:Y:S01]  /*56960*/  @!P3 FMUL R23, R23, 16777216 ;  /* 0x4b8000001717b820 */ /* 0x000fe20000400000 */
[----:B------:R-:W-:Y:S01]  /*56970*/  @!P3 FMUL R24, R24, 16777216 ;  /* 0x4b8000001818b820 */ /* 0x000fe20000400000 */
        /* <DEDUP_REMOVED lines=16> */
[----:B---3--:R-:W-:-:S05]  /*56a80*/  FMUL R27, R28, R27 ;  /* 0x0000001b1c1b7220 */ /* 0x008fca0000400000 */
[----:B------:R0:W-:Y:S04]  /*56a90*/  STL [R1+0x210], R27 ;  /* 0x0002101b01007387 */ /* 0x0001e80000100800 */
[----:B0-----:R-:W3:Y:S04]  /*56aa0*/  LDL.LU R27, [R1+0x2dd4] ;  /* 0x002dd400011b7983 */ /* 0x001ee80000300800 */
[----:B------:R0:W-:Y:S04]  /*56ab0*/  STL [R1+0xf8], R26 ;  /* 0x0000f81a01007387 */ /* 0x0001e80000100800 */
[----:B0-----:R-:W3:Y:S04]  /*56ac0*/  LDL.LU R26, [R1+0x2dd0] ;  /* 0x002dd000011a7983 */ /* 0x001ee80000300800 */
[----:B------:R0:W-:Y:S02]  /*56ad0*/  STL [R1+0x208], R29 ;  /* 0x0002081d01007387 */ /* 0x0001e40000100800 */
[----:B0-----:R-:W-:-:S02]  /*56ae0*/  FMUL R29, R28, R22 ;  /* 0x000000161c1d7220 */ /* 0x001fc40000400000 */
[----:B------:R-:W3:Y:S04]  /*56af0*/  LDL.LU R22, [R1+0x2dcc] ;  /* 0x002dcc0001167983 */ /* 0x000ee80000300800 */
[----:B------:R0:W-:Y:S02]  /*56b00*/  STL [R1+0xf0], R29 ;  /* 0x0000f01d01007387 */ /* 0x0001e40000100800 */
[C---:B0-----:R-:W-:Y:S02]  /*56b10*/  FMUL R29, R28.reuse, R23 ;  /* 0x000000171c1d7220 */ /* 0x041fe40000400000 */
[----:B------:R-:W3:Y:S04]  /*56b20*/  LDL.LU R23, [R1+0x2dc8] ;  /* 0x002dc80001177983 */ /* 0x000ee80000300800 */
        /* <DEDUP_REMOVED lines=21> */
[----:B------:R0:W-:Y:S01]  /*56c80*/  STL [R1+0xd8], R29 ;  /* 0x0000d81d01007387 */ /* 0x0001e20000100800 */
[----:B------:R-:W-:Y:S01]  /*56c90*/  @P2 FMUL R16, R16, 0.25 ;  /* 0x3e80000010102820 */ /* 0x000fe20000400000 */
[----:B0-----:R-:W-:Y:S02]  /*56ca0*/  FMUL R29, R28, R12 ;  /* 0x0000000c1c1d7220 */ /* 0x001fe40000400000 */
[----:B------:R-:W3:Y:S01]  /*56cb0*/  LDL.LU R12, [R1+0x2da8] ;  /* 0x002da800010c7983 */ /* 0x000ee20000300800 */
[----:B------:R-:W-:-:S03]  /*56cc0*/  @!P3 FMUL R16, R16, 16777216 ;  /* 0x4b8000001010b820 */ /* 0x000fc60000400000 */
        /* <DEDUP_REMOVED lines=12> */
[----:B------:R-:W-:Y:S01]  /*56d90*/  @P2 FMUL R18, R18, 0.25 ;  /* 0x3e80000012122820 */ /* 0x000fe20000400000 */
[----:B------:R-:W-:Y:S01]  /*56da0*/  @P2 FMUL R17, R17, 0.25 ;  /* 0x3e80000011112820 */ /* 0x000fe20000400000 */
[----:B0-----:R-:W-:Y:S02]  /*56db0*/  FMUL R29, R28, R19 ;  /* 0x000000131c1d7220 */ /* 0x001fe40000400000 */
[----:B------:R-:W3:Y:S01]  /*56dc0*/  LDL.LU R19, [R1+0x2d9c] ;  /* 0x002d9c0001137983 */ /* 0x000ee20000300800 */
[----:B------:R-:W-:-:S03]  /*56dd0*/  @P2 FMUL R14, R14, 0.25 ;  /* 0x3e8000000e0e2820 */ /* 0x000fc60000400000 */
[----:B------:R0:W-:Y:S01]  /*56de0*/  STL [R1+0x5c], R29 ;  /* 0x00005c1d01007387 */ /* 0x0001e20000100800 */
[----:B------:R-:W-:Y:S01]  /*56df0*/  @P2 FMUL R13, R13, 0.25 ;  /* 0x3e8000000d0d2820 */ /* 0x000fe20000400000 */
[----:B------:R-:W-:Y:S01]  /*56e00*/  @!P3 FMUL R21, R21, 16777216 ;  /* 0x4b8000001515b820 */ /* 0x000fe20000400000 */
[----:B------:R-:W-:Y:S01]  /*56e10*/  @P2 FMUL R10, R10, 0.25 ;  /* 0x3e8000000a0a2820 */ /* 0x000fe20000400000 */
[----:B------:R-:W-:Y:S01]  /*56e20*/  @!P3 FMUL R18, R18, 16777216 ;  /* 0x4b8000001212b820 */ /* 0x000fe20000400000 */
[----:B------:R-:W-:Y:S01]  /*56e30*/  @P2 FMUL R9, R9, 0.25 ;  /* 0x3e80000009092820 */ /* 0x000fe20000400000 */
[----:B------:R-:W-:Y:S01]  /*56e40*/  @!P3 FMUL R17, R17, 16777216 ;  /* 0x4b8000001111b820 */ /* 0x000fe20000400000 */
[----:B0-----:R-:W-:Y:S01]  /*56e50*/  FMUL R29, R28, R20 ;  /* 0x000000141c1d7220 */ /* 0x001fe20000400000 */
[----:B--2---:R-:W-:Y:S01]  /*56e60*/  @P2 FMUL R6, R6, 0.25 ;  /* 0x3e80000006062820 */ /* 0x004fe20000400000 */
[----:B------:R-:W2:Y:S01]  /*56e70*/  LDL.LU R20, [R1+0x2d98] ;  /* 0x002d980001147983 */ /* 0x000ea20000300800 */
[----:B------:R-:W-:Y:S01]  /*56e80*/  @!P3 FMUL R14, R14, 16777216 ;  /* 0x4b8000000e0eb820 */ /* 0x000fe20000400000 */
[----:B----4-:R-:W-:Y:S01]  /*56e90*/  @P2 FMUL R5, R5, 0.25 ;  /* 0x3e80000005052820 */ /* 0x010fe20000400000 */
[----:B------:R-:W-:Y:S01]  /*56ea0*/  @!P3 FMUL R13, R13, 16777216 ;  /* 0x4b8000000d0db820 */ /* 0x000fe20000400000 */
[----:B------:R0:W-:Y:S01]  /*56eb0*/  STL [R1+0x58], R29 ;  /* 0x0000581d01007387 */ /* 0x0001e20000100800 */
[----:B------:R-:W-:Y:S01]  /*56ec0*/  @!P3 FMUL R10, R10, 16777216 ;  /* 0x4b8000000a0ab820 */ /* 0x000fe20000400000 */
[----:B------:R-:W-:Y:S01]  /*56ed0*/  FMUL R18, R28, R18 ;  /* 0x000000121c127220 */ /* 0x000fe20000400000 */
[----:B------:R-:W-:Y:S01]  /*56ee0*/  @P2 FMUL R2, R2, 0.25 ;  /* 0x3e80000002022820 */ /* 0x000fe20000400000 */
[----:B------:R-:W-:Y:S01]  /*56ef0*/  @!P3 FMUL R9, R9, 16777216 ;  /* 0x4b8000000909b820 */ /* 0x000fe20000400000 */
[----:B------:R-:W-:Y:S01]  /*56f00*/  FMUL R17, R28, R17 ;  /* 0x000000111c117220 */ /* 0x000fe20000400000 */
[----:B------:R-:W-:Y:S01]  /*56f10*/  @!P3 FMUL R6, R6, 16777216 ;  /* 0x4b8000000606b820 */ /* 0x000fe20000400000 */
[C---:B------:R-:W-:Y:S01]  /*56f20*/  FMUL R14, R28.reuse, R14 ;  /* 0x0000000e1c0e7220 */ /* 0x040fe20000400000 */
[----:B0-----:R-:W-:Y:S01]  /*56f30*/  FMUL R29, R28, R21 ;  /* 0x000000151c1d7220 */ /* 0x001fe20000400000 */
[----:B------:R-:W-:Y:S01]  /*56f40*/  @P2 FMUL R0, R0, 0.25 ;  /* 0x3e80000000002820 */ /* 0x000fe20000400000 */
[----:B------:R-:W-:Y:S01]  /*56f50*/  @!P3 FMUL R5, R5, 16777216 ;  /* 0x4b8000000505b820 */ /* 0x000fe20000400000 */
[----:B------:R-:W4:Y:S01]  /*56f60*/  LDL.LU R21, [R1+0x2d94] ;  /* 0x002d940001157983 */ /* 0x000f220000300800 */
[C---:B------:R-:W-:Y:S01]  /*56f70*/  FMUL R13, R28.reuse, R13 ;  /* 0x0000000d1c0d7220 */ /* 0x040fe20000400000 */
[----:B------:R-:W-:Y:S01]  /*56f80*/  FMUL R10, R28, R10 ;  /* 0x0000000a1c0a7220 */ /* 0x000fe20000400000 */
[----:B------:R-:W-:Y:S01]  /*56f90*/  @!P3 FMUL R2, R2, 16777216 ;  /* 0x4b8000000202b820 */ /* 0x000fe20000400000 */
[----:B------:R-:W-:Y:S01]  /*56fa0*/  STL [R1+0x54], R29 ;  /* 0x0000541d01007387 */ /* 0x000fe20000100800 */
[C---:B------:R-:W-:Y:S01]  /*56fb0*/  FMUL R9, R28.reuse, R9 ;  /* 0x000000091c097220 */ /* 0x040fe20000400000 */
[----:B------:R-:W-:-:S02]  /*56fc0*/  FMUL R6, R28, R6 ;  /* 0x000000061c067220 */ /* 0x000fc40000400000 */
[----:B------:R-:W-:Y:S01]  /*56fd0*/  STL [R1+0x50], R18 ;  /* 0x0000501201007387 */ /* 0x000fe20000100800 */
[----:B------:R-:W-:Y:S01]  /*56fe0*/  @!P3 FMUL R0, R0, 16777216 ;  /* 0x4b8000000000b820 */ /* 0x000fe20000400000 */
[C---:B------:R-:W-:Y:S02]  /*56ff0*/  FMUL R5, R28.reuse, R5 ;  /* 0x000000051c057220 */ /* 0x040fe40000400000 */
[----:B------:R-:W-:Y:S01]  /*57000*/  STL [R1+0x4c], R17 ;  /* 0x00004c1101007387 */ /* 0x000fe20000100800 */
[----:B------:R-:W-:-:S03]  /*57010*/  FMUL R2, R28, R2 ;  /* 0x000000021c027220 */ /* 0x000fc60000400000 */
[----:B------:R-:W-:Y:S01]  /*57020*/  STL [R1+0x48], R14 ;  /* 0x0000480e01007387 */ /* 0x000fe20000100800 */
[----:B------:R-:W-:-:S03]  /*57030*/  FMUL R0, R28, R0 ;  /* 0x000000001c007220 */ /* 0x000fc60000400000 */
[----:B------:R0:W-:Y:S04]  /*57040*/  STL [R1+0x44], R13 ;  /* 0x0000440d01007387 */ /* 0x0001e80000100800 */
[----:B------:R-:W-:Y:S04]  /*57050*/  STL [R1+0x40], R10 ;  /* 0x0000400a01007387 */ /* 0x000fe80000100800 */
[----:B------:R-:W-:Y:S04]  /*57060*/  STL [R1+0x3c], R9 ;  /* 0x00003c0901007387 */ /* 0x000fe80000100800 */
[----:B------:R-:W-:Y:S04]  /*57070*/  STL [R1+0x38], R6 ;  /* 0x0000380601007387 */ /* 0x000fe80000100800 */
[----:B------:R-:W-:Y:S04]  /*57080*/  STL [R1+0x34], R5 ;  /* 0x0000340501007387 */ /* 0x000fe80000100800 */
[----:B------:R-:W2:Y:S04]  /*57090*/  LDL.LU R28, [R1+0x100] ;  /* 0x00010000011c7983 */ /* 0x000ea80000300800 */
[----:B------:R-:W-:Y:S04]  /*570a0*/  STL [R1+0x30], R2 ;  /* 0x0000300201007387 */ /* 0x000fe80000100800 */
[----:B0-----:R-:W4:Y:S04]  /*570b0*/  LDL.LU R13, [R1+0x138] ;  /* 0x00013800010d7983 */ /* 0x001f280000300800 */
[----:B------:R0:W-:Y:S04]  /*570c0*/  STL [R1+0x2c], R0 ;  /* 0x00002c0001007387 */ /* 0x0001e80000100800 */
[----:B------:R-:W4:Y:S04]  /*570d0*/  LDL.LU R14, [R1+0x144] ;  /* 0x00014400010e7983 */ /* 0x000f280000300800 */
[----:B------:R-:W4:Y:S04]  /*570e0*/  LDL.LU R17, [R1+0x148] ;  /* 0x0001480001117983 */ /* 0x000f280000300800 */
[----:B------:R-:W4:Y:S04]  /*570f0*/  LDL.LU R18, [R1+0x154] ;  /* 0x0001540001127983 */ /* 0x000f280000300800 */
[----:B0-----:R-:W4:Y:S04]  /*57100*/  LDL.LU R0, [R1+0x158] ;  /* 0x0001580001007983 */ /* 0x001f280000300800 */
[----:B------:R-:W4:Y:S04]  /*57110*/  LDL.LU R2, [R1+0x160] ;  /* 0x0001600001027983 */ /* 0x000f280000300800 */
[----:B------:R-:W4:Y:S04]  /*57120*/  LDL.LU R5, [R1+0x168] ;  /* 0x0001680001057983 */ /* 0x000f280000300800 */
[----:B------:R-:W4:Y:S01]  /*57130*/  LDL.LU R6, [R1+0x170] ;  /* 0x0001700001067983 */ /* 0x000f220000300800 */
[----:B---3--:R-:W-:-:S03]  /*57140*/  FSETP.GT.AND P2, PT, |R26|, 8.50705917302346158658e+37, PT ;  /* 0x7e8000001a00780b */ /* 0x008fc60003f44200 */
[----:B------:R-:W3:Y:S04]  /*57150*/  LDL.LU R9, [R1+0x178] ;  /* 0x0001780001097983 */ /* 0x000ee80000300800 */
[----:B------:R-:W3:Y:S04]  /*57160*/  LDL.LU R29, [R1+0x180] ;  /* 0x00018000011d7983 */ /* 0x000ee80000300800 */
[----:B------:R-:W3:Y:S04]  /*57170*/  LDL.LU R10, [R1+0x188] ;  /* 0x00018800010a7983 */ /* 0x000ee80000300800 */
[----:B------:R0:W-:Y:S04]  /*57180*/  STL [R1+0x2d60], R26 ;  /* 0x002d601a01007387 */ /* 0x0001e80000100800 */
[----:B0-----:R-:W2:Y:S01]  /*57190*/  LDL.LU R26, [R1+0x104] ;  /* 0x00010400011a7983 */ /* 0x001ea20000300800 */
[----:B------:R-:W-:Y:S01]  /*571a0*/  @P1 FMUL R22, R22, 0.25 ;  /* 0x3e80000016161820 */ /* 0x000fe20000400000 */
[----:B------:R-:W-:Y:S01]  /*571b0*/  @P1 FMUL R23, R23, 0.25 ;  /* 0x3e80000017171820 */ /* 0x000fe20000400000 */
[----:B------:R-:W-:-:S03]  /*571c0*/  @P1 FMUL R24, R24, 0.25 ;  /* 0x3e80000018181820 */ /* 0x000fc60000400000 */
[----:B------:R0:W-:Y:S04]  /*571d0*/  STL [R1+0x124], R22 ;  /* 0x0001241601007387 */ /* 0x0001e80000100800 */
[----:B0-----:R-:W3:Y:S01]  /*571e0*/  LDL.LU R22, [R1+0x2d90] ;  /* 0x002d900001167983 */ /* 0x001ee20000300800 */
[----:B------:R-:W-:-:S03]  /*571f0*/  @P1 FMUL R25, R25, 0.25 ;  /* 0x3e80000019191820 */ /* 0x000fc60000400000 */
[----:B------:R0:W-:Y:S04]  /*57200*/  STL [R1+0x120], R23 ;  /* 0x0001201701007387 */ /* 0x0001e80000100800 */
[----:B0-----:R-:W3:Y:S04]  /*57210*/  LDL.LU R23, [R1+0x2d8c] ;  /* 0x002d8c0001177983 */ /* 0x001ee80000300800 */
[----:B------:R0:W-:Y:S04]  /*57220*/  STL [R1+0x114], R24 ;  /* 0x0001141801007387 */ /* 0x0001e80000100800 */
[----:B0-----:R-:W3:Y:S04]  /*57230*/  LDL.LU R24, [R1+0x2d88] ;  /* 0x002d880001187983 */ /* 0x001ee80000300800 */
[----:B------:R0:W-:Y:S04]  /*57240*/  STL [R1+0x110], R25 ;  /* 0x0001101901007387 */ /* 0x0001e80000100800 */
[----:B0-----:R-:W3:Y:S01]  /*57250*/  LDL.LU R25, [R1+0x2d84] ;  /* 0x002d840001197983 */ /* 0x001ee20000300800 */
[----:B--2---:R-:W-:-:S05]  /*57260*/  @P1 FMUL R26, R26, 0.25 ;  /* 0x3e8000001a1a1820 */ /* 0x004fca0000400000 */
[----:B------:R0:W-:Y:S04]  /*57270*/  STL [R1+0x2d74], R26 ;  /* 0x002d741a01007387 */ /* 0x0001e80000100800 */
[----:B0-----:R-:W2:Y:S04]  /*57280*/  LDL R26, [R1+0x110] ;  /* 0x00011000011a7983 */ /* 0x001ea80000100800 */
[----:B--2---:R0:W-:Y:S04]  /*57290*/  STL [R1+0x2d78], R26 ;  /* 0x002d781a01007387 */ /* 0x0041e80000100800 */
[----:B0-----:R-:W2:Y:S04]  /*572a0*/  LDL R26, [R1+0x114] ;  /* 0x00011400011a7983 */ /* 0x001ea80000100800 */
[----:B--2---:R0:W-:Y:S04]  /*572b0*/  STL [R1+0x2d7c], R26 ;  /* 0x002d7c1a01007387 */ /* 0x0041e80000100800 */
[----:B0-----:R-:W2:Y:S01]  /*572c0*/  LDL R26, [R1+0x120] ;  /* 0x00012000011a7983 */ /* 0x001ea20000100800 */
[----:B------:R-:W-:-:S03]  /*572d0*/  FSETP.GEU.AND P3, PT, |R27|, 1.175494350822287508e-38, PT ;  /* 0x008000001b00780b */ /* 0x000fc60003f6e200 */
[----:B--2---:R0:W-:Y:S04]  /*572e0*/  STL [R1+0x2d80], R26 ;  /* 0x002d801a01007387 */ /* 0x0041e80000100800 */
[----:B0-----:R-:W2:Y:S06]  /*572f0*/  LDL R26, [R1+0x124] ;  /* 0x00012400011a7983 */ /* 0x001eac0000100800 */
[----:B--2---:R-:W-:-:S05]  /*57300*/  @!P3 FMUL R26, R26, 16777216 ;  /* 0x4b8000001a1ab820 */ /* 0x004fca0000400000 */
[----:B------:R0:W-:Y:S04]  /*57310*/  @!P3 STL [R1+0x124], R26 ;  /* 0x0001241a0100b387 */ /* 0x0001e80000100800 */
[----:B0-----:R-:W2:Y:S02]  /*57320*/  LDL.LU R26, [R1+0x2d80] ;  /* 0x002d8000011a7983 */ /* 0x001ea40000300800 */
        /* <DEDUP_REMOVED lines=10> */
[----:B------:R0:W-:Y:S04]  /*573d0*/  STL [R1+0x2d64], R26 ;  /* 0x002d641a01007387 */ /* 0x0001e80000100800 */
[----:B0-----:R-:W2:Y:S04]  /*573e0*/  LDL.LU R26, [R1+0x110] ;  /* 0x00011000011a7983 */ /* 0x001ea80000300800 */
[----:B--2---:R0:W-:Y:S04]  /*573f0*/  STL [R1+0x2d68], R26 ;  /* 0x002d681a01007387 */ /* 0x0041e80000100800 */
[----:B0-----:R-:W2:Y:S04]  /*57400*/  LDL.LU R26, [R1+0x114] ;  /* 0x00011400011a7983 */ /* 0x001ea80000300800 */
[----:B--2---:R0:W-:Y:S04]  /*57410*/  STL [R1+0x2d6c], R26 ;  /* 0x002d6c1a01007387 */ /* 0x0041e80000100800 */
[----:B0-----:R-:W2:Y:S01]  /*57420*/  LDL.LU R26, [R1+0x120] ;  /* 0x00012000011a7983 */ /* 0x001ea20000300800 */
[----:B------:R-:W-:-:S04]  /*57430*/  @P1 FMUL R27, R27, 0.25 ;  /* 0x3e8000001b1b1820 */ /* 0x000fc80000400000 */
[----:B------:R-:W-:-:S06]  /*57440*/  @!P3 FMUL R27, R27, 16777216 ;  /* 0x4b8000001b1bb820 */ /* 0x000fcc0000400000 */
[----:B------:R-:W0:Y:S01]  /*57450*/  MUFU.RCP R27, R27 ;  /* 0x0000001b001b7308 */ /* 0x000e220000001000 */
[----:B--2---:R1:W-:Y:S04]  /*57460*/  STL [R1+0x2d70], R26 ;  /* 0x002d701a01007387 */ /* 0x0043e80000100800 */
[----:B-1----:R-:W0:Y:S02]  /*57470*/  LDL.LU R26, [R1+0x124] ;  /* 0x00012400011a7983 */ /* 0x002e240000300800 */
[----:B0-----:R-:W-:-:S05]  /*57480*/  FMUL R26, R27, R26 ;  /* 0x0000001a1b1a7220 */ /* 0x001fca0000400000 */
[----:B------:R0:W-:Y:S04]  /*57490*/  STL [R1+0xd4], R26 ;  /* 0x0000d41a01007387 */ /* 0x0001e80000100800 */
[----:B0-----:R-:W2:Y:S02]  /*574a0*/  LDL.LU R26, [R1+0x2d70] ;  /* 0x002d7000011a7983 */ /* 0x001ea40000300800 */
[----:B--2---:R-:W-:-:S05]  /*574b0*/  FMUL R26, R27, R26 ;  /* 0x0000001a1b1a7220 */ /* 0x004fca0000400000 */
[----:B------:R0:W-:Y:S04]  /*574c0*/  STL [R1+0xd0], R26 ;  /* 0x0000d01a01007387 */ /* 0x0001e80000100800 */
[----:B0-----:R-:W2:Y:S02]  /*574d0*/  LDL.LU R26, [R1+0x2d6c] ;  /* 0x002d6c00011a7983 */ /* 0x001ea40000300800 */
[----:B--2---:R-:W-:-:S05]  /*574e0*/  FMUL R26, R27, R26 ;  /* 0x0000001a1b1a7220 */ /* 0x004fca0000400000 */
[----:B------:R0:W-:Y:S04]  /*574f0*/  STL [R1+0xcc], R26 ;  /* 0x0000cc1a01007387 */ /* 0x0001e80000100800 */
[----:B0-----:R-:W2:Y:S02]  /*57500*/  LDL.LU R26, [R1+0x2d68] ;  /* 0x002d6800011a7983 */ /* 0x001ea40000300800 */
[----:B--2---:R-:W-:-:S05]  /*57510*/  FMUL R26, R27, R26 ;  /* 0x0000001a1b1a7220 */ /* 0x004fca0000400000 */
[----:B------:R0:W-:Y:S04]  /*57520*/  STL [R1+0xc8], R26 ;  /* 0x0000c81a01007387 */ /* 0x0001e80000100800 */
[----:B0-----:R-:W2:Y:S01]  /*57530*/  LDL.LU R26, [R1+0x2d64] ;  /* 0x002d6400011a7983 */ /* 0x001ea20000300800 */
[----:B------:R-:W-:Y:S01]  /*57540*/  @P1 FMUL R28, R28, 0.25 ;  /* 0x3e8000001c1c1820 */ /* 0x000fe20000400000 */
[----:B------:R-:W-:-:S03]  /*57550*/  @P1 FMUL R3, R3, 0.25 ;  /* 0x3e80000003031820 */ /* 0x000fc60000400000 */
[----:B------:R-:W-:Y:S01]  /*57560*/  @!P3 FMUL R28, R28, 16777216 ;  /* 0x4b8000001c1cb820 */ /* 0x000fe20000400000 */
[----:B------:R-:W-:Y:S01]  /*57570*/  @P1 FMUL R4, R4, 0.25 ;  /* 0x3e80000004041820 */ /* 0x000fe20000400000 */
[----:B------:R-:W-:Y:S02]  /*57580*/  @P1 FMUL R7, R7, 0.25 ;  /* 0x3e80000007071820 */ /* 0x000fe40000400000 */
[----:B------:R-:W-:Y:S01]  /*57590*/  FMUL R28, R27, R28 ;  /* 0x0000001c1b1c7220 */ /* 0x000fe20000400000 */
[----:B------:R-:W-:Y:S01]  /*575a0*/  @!P3 FMUL R3, R3, 16777216 ;  /* 0x4b8000000303b820 */ /* 0x000fe20000400000 */
[----:B------:R-:W-:Y:S01]  /*575b0*/  @P1 FMUL R8, R8, 0.25 ;  /* 0x3e80000008081820 */ /* 0x000fe20000400000 */
[----:B------:R-:W-:Y:S01]  /*575c0*/  @!P3 FMUL R4, R4, 16777216 ;  /* 0x4b8000000404b820 */ /* 0x000fe20000400000 */
[----:B------:R-:W-:Y:S01]  /*575d0*/  @P1 FMUL R11, R11, 0.25 ;  /* 0x3e8000000b0b1820 */ /* 0x000fe20000400000 */
[----:B------:R-:W-:Y:S01]  /*575e0*/  @!P3 FMUL R7, R7, 16777216 ;  /* 0x4b8000000707b820 */ /* 0x000fe20000400000 */
[----:B------:R-:W-:Y:S01]  /*575f0*/  @!P3 FMUL R8, R8, 16777216 ;  /* 0x4b8000000808b820 */ /* 0x000fe20000400000 */
[----:B------:R-:W-:Y:S01]  /*57600*/  @P1 FMUL R12, R12, 0.25 ;  /* 0x3e8000000c0c1820 */ /* 0x000fe20000400000 */
[----:B------:R-:W-:Y:S01]  /*57610*/  @P1 FMUL R15, R15, 0.25 ;  /* 0x3e8000000f0f1820 */ /* 0x000fe20000400000 */
[----:B------:R-:W-:Y:S01]  /*57620*/  @!P3 FMUL R11, R11, 16777216 ;  /* 0x4b8000000b0bb820 */ /* 0x000fe20000400000 */
[----:B------:R-:W-:Y:S01]  /*57630*/  FMUL R7, R27, R7 ;  /* 0x000000071b077220 */ /* 0x000fe20000400000 */
[----:B------:R-:W-:Y:S01]  /*57640*/  @P1 FMUL R16, R16, 0.25 ;  /* 0x3e80000010101820 */ /* 0x000fe20000400000 */
[----:B------:R-:W-:Y:S01]  /*57650*/  @!P3 FMUL R12, R12, 16777216 ;  /* 0x4b8000000c0cb820 */ /* 0x000fe20000400000 */
[----:B------:R-:W-:Y:S01]  /*57660*/  @!P3 FMUL R15, R15, 16777216 ;  /* 0x4b8000000f0fb820 */ /* 0x000fe20000400000 */
[----:B------:R-:W-:Y:S01]  /*57670*/  @P1 FMUL R19, R19, 0.25 ;  /* 0x3e80000013131820 */ /* 0x000fe20000400000 */
[----:B------:R-:W-:Y:S01]  /*57680*/  @P1 FMUL R20, R20, 0.25 ;  /* 0x3e80000014141820 */ /* 0x000fe20000400000 */
[----:B------:R-:W-:Y:S01]  /*57690*/  @!P3 FMUL R16, R16, 16777216 ;  /* 0x4b8000001010b820 */ /* 0x000fe20000400000 */
[----:B----4-:R-:W-:Y:S01]  /*576a0*/  @P1 FMUL R21, R21, 0.25 ;  /* 0x3e80000015151820 */ /* 0x010fe20000400000 */
[----:B------:R-:W-:Y:S01]  /*576b0*/  @!P3 FMUL R19, R19, 16777216 ;  /* 0x4b8000001313b820 */ /* 0x000fe20000400000 */
[----:B------:R-:W-:Y:S01]  /*576c0*/  @!P3 FMUL R20, R20, 16777216 ;  /* 0x4b8000001414b820 */ /* 0x000fe20000400000 */
[----:B---3--:R-:W-:Y:S01]  /*576d0*/  @P1 FMUL R22, R22, 0.25 ;  /* 0x3e80000016161820 */ /* 0x008fe20000400000 */
[----:B------:R-:W-:Y:S01]  /*576e0*/  @P1 FMUL R23, R23, 0.25 ;  /* 0x3e80000017171820 */ /* 0x000fe20000400000 */
[----:B------:R-:W-:Y:S01]  /*576f0*/  @!P3 FMUL R21, R21, 16777216 ;  /* 0x4b8000001515b820 */ /* 0x000fe20000400000 */
[----:B------:R-:W-:Y:S01]  /*57700*/  @P1 FMUL R25, R25, 0.25 ;  /* 0x3e80000019191820 */ /* 0x000fe20000400000 */
[----:B------:R-:W-:Y:S01]  /*57710*/  @P1 FMUL R24, R24, 0.25 ;  /* 0x3e80000018181820 */ /* 0x000fe20000400000 */
[----:B------:R-:W-:Y:S01]  /*57720*/  @!P3 FMUL R22, R22, 16777216 ;  /* 0x4b8000001616b820 */ /* 0x000fe20000400000 */
[----:B------:R-:W-:Y:S01]  /*57730*/  @P1 FMUL R13, R13, 0.25 ;  /* 0x3e8000000d0d1820 */ /* 0x000fe20000400000 */
[----:B------:R-:W-:Y:S01]  /*57740*/  @!P3 FMUL R23, R23, 16777216 ;  /* 0x4b8000001717b820 */ /* 0x000fe20000400000 */
[----:B------:R-:W-:Y:S01]  /*57750*/  @!P3 FMUL R25, R25, 16777216 ;  /* 0x4b8000001919b820 */ /* 0x000fe20000400000 */
[----:B------:R-:W-:Y:S01]  /*57760*/  @P1 FMUL R14, R14, 0.25 ;  /* 0x3e8000000e0e1820 */ /* 0x000fe20000400000 */
[----:B------:R-:W-:Y:S01]  /*57770*/  @!P3 FMUL R24, R24, 16777216 ;  /* 0x4b8000001818b820 */ /* 0x000fe20000400000 */
[----:B------:R-:W-:Y:S01]  /*57780*/  @P1 FMUL R17, R17, 0.25 ;  /* 0x3e80000011111820 */ /* 0x000fe20000400000 */
[----:B------:R-:W-:Y:S01]  /*57790*/  @!P3 FMUL R13, R13, 16777216 ;  /* 0x4b8000000d0db820 */ /* 0x000fe20000400000 */
[----:B------:R-:W-:Y:S01]  /*577a0*/  @P1 FMUL R18, R18, 0.25 ;  /* 0x3e80000012121820 */ /* 0x000fe20000400000 */
[----:B------:R-:W-:Y:S01]  /*577b0*/  @!P3 FMUL R14, R14, 16777216 ;  /* 0x4b8000000e0eb820 */ /* 0x000fe20000400000 */
[----:B------:R-:W-:Y:S01]  /*577c0*/  @!P3 FMUL R17, R17, 16777216 ;  /* 0x4b8000001111b820 */ /* 0x000fe20000400000 */
[----:B------:R-:W-:Y:S01]  /*577d0*/  @P1 FMUL R0, R0, 0.25 ;  /* 0x3e80000000001820 */ /* 0x000fe20000400000 */
[----:B------:R-:W-:-:S03]  /*577e0*/  @!P3 FMUL R18, R18, 16777216 ;  /* 0x4b8000001212b820 */ /* 0x000fc60000400000 */
[----:B------:R-:W-:Y:S01]  /*577f0*/  @!P3 FMUL R0, R0, 16777216 ;  /* 0x4b8000000000b820 */ /* 0x000fe20000400000 */
[----:B--2---:R-:W-:-:S05]  /*57800*/  FMUL R26, R27, R26 ;  /* 0x0000001a1b1a7220 */ /* 0x004fca0000400000 */
[----:B------:R0:W-:Y:S04]  /*57810*/  STL [R1+0xc4], R26 ;  /* 0x0000c41a01007387 */ /* 0x0001e80000100800 */
[----:B0-----:R-:W2:Y:S04]  /*57820*/  LDL.LU R26, [R1+0x2d60] ;  /* 0x002d6000011a7983 */ /* 0x001ea80000300800 */
[----:B------:R0:W-:Y:S02]  /*57830*/  STL [R1+0xc0], R28 ;  /* 0x0000c01c01007387 */ /* 0x0001e40000100800 */
[C---:B0-----:R-:W-:Y:S01]  /*57840*/  FMUL R28, R27.reuse, R3 ;  /* 0x000000031b1c7220 */ /* 0x041fe20000400000 */
[C---:B------:R-:W-:Y:S01]  /*57850*/  FMUL R3, R27.reuse, R4 ;  /* 0x000000041b037220 */ /* 0x040fe20000400000 */
[----:B------:R-:W-:-:S03]  /*57860*/  FMUL R4, R27, R8 ;  /* 0x000000081b047220 */ /* 0x000fc60000400000 */
[----:B------:R-:W-:Y:S04]  /*57870*/  STL [R1+0xbc], R28 ;  /* 0x0000bc1c01007387 */ /* 0x000fe80000100800 */
[----:B------:R0:W-:Y:S04]  /*57880*/  STL [R1+0xb8], R3 ;  /* 0x0000b80301007387 */ /* 0x0001e80000100800 */
[----:B------:R1:W-:Y:S01]  /*57890*/  STL [R1+0xb4], R7 ;  /* 0x0000b40701007387 */ /* 0x0003e20000100800 */
[----:B0-----:R-:W-:-:S03]  /*578a0*/  FMUL R3, R27, R11 ;  /* 0x0000000b1b037220 */ /* 0x001fc60000400000 */
[----:B------:R0:W-:Y:S01]  /*578b0*/  STL [R1+0xb0], R4 ;  /* 0x0000b00401007387 */ /* 0x0001e20000100800 */
[----:B-1----:R-:W-:-:S03]  /*578c0*/  FMUL R7, R27, R12 ;  /* 0x0000000c1b077220 */ /* 0x002fc60000400000 */
[----:B------:R1:W-:Y:S01]  /*578d0*/  STL [R1+0xac], R3 ;  /* 0x0000ac0301007387 */ /* 0x0003e20000100800 */
[----:B0-----:R-:W-:-:S03]  /*578e0*/  FMUL R4, R27, R15 ;  /* 0x0000000f1b047220 */ /* 0x001fc60000400000 */
[----:B------:R0:W-:Y:S01]  /*578f0*/  STL [R1+0xa8], R7 ;  /* 0x0000a80701007387 */ /* 0x0001e20000100800 */
[----:B-1----:R-:W-:-:S03]  /*57900*/  FMUL R3, R27, R16 ;  /* 0x000000101b037220 */ /* 0x002fc60000400000 */
[----:B------:R1:W-:Y:S04]  /*57910*/  STL [R1+0xa4], R4 ;  /* 0x0000a40401007387 */ /* 0x0003e80000100800 */
[----:B------:R3:W-:Y:S01]  /*57920*/  STL [R1+0xa0], R3 ;  /* 0x0000a00301007387 */ /* 0x0007e20000100800 */
[C---:B0-----:R-:W-:Y:S01]  /*57930*/  FMUL R7, R27.reuse, R19 ;  /* 0x000000131b077220 */ /* 0x041fe20000400000 */
[----:B-1----:R-:W-:-:S04]  /*57940*/  FMUL R4, R27, R20 ;  /* 0x000000141b047220 */ /* 0x002fc80000400000 */
[----:B------:R0:W-:Y:S01]  /*57950*/  STL [R1+0x9c], R7 ;  /* 0x00009c0701007387 */ /* 0x0001e20000100800 */
[----:B---3--:R-:W-:-:S03]  /*57960*/  FMUL R3, R27, R21 ;  /* 0x000000151b037220 */ /* 0x008fc60000400000 */
[----:B------:R1:W-:Y:S01]  /*57970*/  STL [R1+0x98], R4 ;  /* 0x0000980401007387 */ /* 0x0003e20000100800 */
[----:B------:R-:W-:-:S03]  /*57980*/  FMUL R28, R27, R25 ;  /* 0x000000191b1c7220 */ /* 0x000fc60000400000 */
[----:B------:R3:W-:Y:S01]  /*57990*/  STL [R1+0x20], R3 ;  /* 0x0000200301007387 */ /* 0x0007e20000100800 */
[C---:B0-----:R-:W-:Y:S01]  /*579a0*/  FMUL R7, R27.reuse, R22 ;  /* 0x000000161b077220 */ /* 0x041fe20000400000 */
[----:B-1----:R-:W-:-:S04]  /*579b0*/  FMUL R4, R27, R23 ;  /* 0x000000171b047220 */ /* 0x002fc80000400000 */
[----:B------:R0:W-:Y:S01]  /*579c0*/  STL [R1+0x1c], R7 ;  /* 0x00001c0701007387 */ /* 0x0001e20000100800 */
[C---:B---3--:R-:W-:Y:S01]  /*579d0*/  FMUL R3, R27.reuse, R24 ;  /* 0x000000181b037220 */ /* 0x048fe20000400000 */
[C---:B------:R-:W-:Y:S02]  /*579e0*/  FMUL R24, R27.reuse, R13 ;  /* 0x0000000d1b187220 */ /* 0x040fe40000400000 */
[----:B------:R-:W-:Y:S01]  /*579f0*/  STL [R1+0x18], R4 ;  /* 0x0000180401007387 */ /* 0x000fe20000100800 */
[C---:B------:R-:W-:Y:S01]  /*57a00*/  FMUL R25, R27.reuse, R14 ;  /* 0x0000000e1b197220 */ /* 0x040fe20000400000 */
[C---:B------:R-:W-:Y:S02]  /*57a10*/  FMUL R23, R27.reuse, R17 ;  /* 0x000000111b177220 */ /* 0x040fe40000400000 */
[----:B------:R-:W-:Y:S01]  /*57a20*/  STL [R1+0x2cd8], R28 ;  /* 0x002cd81c01007387 */ /* 0x000fe20000100800 */
[----:B------:R-:W-:-:S03]  /*57a30*/  FMUL R22, R27, R18 ;  /* 0x000000121b167220 */ /* 0x000fc60000400000 */
[----:B------:R1:W-:Y:S04]  /*57a40*/  STL [R1+0x10], R3 ;  /* 0x0000100301007387 */ /* 0x0003e80000100800 */
[----:B------:R-:W3:Y:S04]  /*57a50*/  LDL.LU R13, [R1+0x2d5c] ;  /* 0x002d5c00010d7983 */ /* 0x000ee80000300800 */
[----:B------:R-:W-:Y:S04]  /*57a60*/  STL [R1+0x2cdc], R24 ;  /* 0x002cdc1801007387 */ /* 0x000fe80000100800 */
[----:B------:R-:W4:Y:S04]  /*57a70*/  LDL.LU R14, [R1+0x2d58] ;  /* 0x002d5800010e7983 */ /* 0x000f280000300800 */
[----:B------:R1:W-:Y:S01]  /*57a80*/  STL [R1+0x2ce0], R25 ;  /* 0x002ce01901007387 */ /* 0x0003e20000100800 */
[----:B0-----:R-:W-:-:S03]  /*57a90*/  FMUL R7, R27, R0 ;  /* 0x000000001b077220 */ /* 0x001fc60000400000 */
[----:B------:R-:W2:Y:S04]  /*57aa0*/  LDL.LU R17, [R1+0x2d54] ;  /* 0x002d540001117983 */ /* 0x000ea80000300800 */
[----:B------:R-:W-:Y:S04]  /*57ab0*/  STL [R1+0x2ce4], R23 ;  /* 0x002ce41701007387 */ /* 0x000fe80000100800 */
[----:B------:R-:W2:Y:S04]  /*57ac0*/  LDL.LU R18, [R1+0x2d50] ;  /* 0x002d500001127983 */ /* 0x000ea80000300800 */
[----:B------:R-:W-:Y:S04]  /*57ad0*/  STL [R1+0x2ce8], R22 ;  /* 0x002ce81601007387 */ /* 0x000fe80000100800 */
[----:B------:R-:W2:Y:S01]  /*57ae0*/  LDL.LU R0, [R1+0x2d4c] ;  /* 0x002d4c0001007983 */ /* 0x000ea20000300800 */
[----:B------:R-:W-:Y:S01]  /*57af0*/  @P1 FMUL R2, R2, 0.25 ;  /* 0x3e80000002021820 */ /* 0x000fe20000400000 */
[----:B------:R-:W-:Y:S01]  /*57b00*/  @P1 FMUL R5, R5, 0.25 ;  /* 0x3e80000005051820 */ /* 0x000fe20000400000 */
[----:B------:R-:W-:-:S02]  /*57b10*/  @P1 FMUL R6, R6, 0.25 ;  /* 0x3e80000006061820 */ /* 0x000fc40000400000 */
[----:B------:R-:W-:Y:S01]  /*57b20*/  @!P3 FMUL R2, R2, 16777216 ;  /* 0x4b8000000202b820 */ /* 0x000fe20000400000 */
[----:B------:R-:W-:Y:S01]  /*57b30*/  @P1 FMUL R9, R9, 0.25 ;  /* 0x3e80000009091820 */ /* 0x000fe20000400000 */
[----:B------:R-:W-:Y:S01]  /*57b40*/  @!P3 FMUL R5, R5, 16777216 ;  /* 0x4b8000000505b820 */ /* 0x000fe20000400000 */
[----:B------:R-:W-:Y:S01]  /*57b50*/  @!P3 FMUL R6, R6, 16777216 ;  /* 0x4b8000000606b820 */ /* 0x000fe20000400000 */
[----:B-1----:R-:W-:Y:S01]  /*57b60*/  FMUL R3, R27, R2 ;  /* 0x000000021b037220 */ /* 0x002fe20000400000 */
[----:B------:R-:W-:Y:S01]  /*57b70*/  @!P3 FMUL R9, R9, 16777216 ;  /* 0x4b8000000909b820 */ /* 0x000fe20000400000 */
[----:B------:R-:W-:Y:S01]  /*57b80*/  FMUL R11, R27, R5 ;  /* 0x000000051b0b7220 */ /* 0x000fe20000400000 */
[----:B------:R-:W-:Y:S01]  /*57b90*/  @P1 FMUL R29, R29, 0.25 ;  /* 0x3e8000001d1d1820 */ /* 0x000fe20000400000 */
[----:B------:R-:W-:Y:S01]  /*57ba0*/  STL [R1+0x2cec], R7 ;  /* 0x002cec0701007387 */ /* 0x000fe20000100800 */
[C---:B------:R-:W-:Y:S01]  /*57bb0*/  FMUL R16, R27.reuse, R6 ;  /* 0x000000061b107220 */ /* 0x040fe20000400000 */
[----:B------:R-:W-:-:S02]  /*57bc0*/  FMUL R12, R27, R9 ;  /* 0x000000091b0c7220 */ /* 0x000fc40000400000 */
[----:B------:R-:W2:Y:S01]  /*57bd0*/  LDL.LU R2, [R1+0x2d48] ;  /* 0x002d480001027983 */ /* 0x000ea20000300800 */
[----:B------:R-:W-:-:S03]  /*57be0*/  @!P3 FMUL R29, R29, 16777216 ;  /* 0x4b8000001d1db820 */ /* 0x000fc60000400000 */
[----:B------:R-:W-:Y:S04]  /*57bf0*/  STL [R1+0x2cf0], R3 ;  /* 0x002cf00301007387 */ /* 0x000fe80000100800 */
[----:B------:R-:W2:Y:S04]  /*57c00*/  LDL.LU R5, [R1+0x2d44] ;  /* 0x002d440001057983 */ /* 0x000ea80000300800 */
[----:B------:R-:W-:Y:S01]  /*57c10*/  STL [R1+0x2cf4], R11 ;  /* 0x002cf40b01007387 */ /* 0x000fe20000100800 */
[----:B------:R-:W-:-:S03]  /*57c20*/  FMUL R15, R27, R29 ;  /* 0x0000001d1b0f7220 */ /* 0x000fc60000400000 */
[----:B------:R-:W2:Y:S04]  /*57c30*/  LDL.LU R6, [R1+0x2d40] ;  /* 0x002d400001067983 */ /* 0x000ea80000300800 */
[----:B------:R-:W-:Y:S04]  /*57c40*/  STL [R1+0x2cf8], R16 ;  /* 0x002cf81001007387 */ /* 0x000fe80000100800 */
[----:B------:R-:W2:Y:S01]  /*57c50*/  LDL.LU R9, [R1+0x2d3c] ;  /* 0x002d3c0001097983 */ /* 0x000ea20000300800 */
[----:B------:R-:W-:-:S03]  /*57c60*/  @P1 FMUL R10, R10, 0.25 ;  /* 0x3e8000000a0a1820 */ /* 0x000fc60000400000 */
[----:B------:R-:W-:Y:S04]  /*57c70*/  STL [R1+0x2cfc], R12 ;  /* 0x002cfc0c01007387 */ /* 0x000fe80000100800 */
[----:B------:R-:W2:Y:S04]  /*57c80*/  LDL.LU R25, [R1+0x190] ;  /* 0x0001900001197983 */ /* 0x000ea80000300800 */
[----:B------:R-:W2:Y:S04]  /*57c90*/  LDL.LU R24, [R1+0x198] ;  /* 0x0001980001187983 */ /* 0x000ea80000300800 */
[----:B------:R-:W2:Y:S01]  /*57ca0*/  LDL.LU R28, [R1+0x1a0] ;  /* 0x0001a000011c7983 */ /* 0x000ea20000300800 */
[----:B------:R-:W-:-:S03]  /*57cb0*/  @!P3 FMUL R10, R10, 16777216 ;  /* 0x4b8000000a0ab820 */ /* 0x000fc60000400000 */
[----:B------:R-:W2:Y:S04]  /*57cc0*/  LDL.LU R29, [R1+0x140] ;  /* 0x00014000011d7983 */ /* 0x000ea80000300800 */
[----:B------:R0:W-:Y:S01]  /*57cd0*/  STL [R1+0x2d00], R15 ;  /* 0x002d000f01007387 */ /* 0x0001e20000100800 */
[----:B------:R-:W-:-:S03]  /*57ce0*/  FMUL R27, R27, R10 ;  /* 0x0000000a1b1b7220 */ /* 0x000fc60000400000 */
        /* <DEDUP_REMOVED lines=10> */
[----:B------:R0:W-:Y:S04]  /*57d90*/  STL [R1+0x2d04], R27 ;  /* 0x002d041b01007387 */ /* 0x0001e80000100800 */
[----:B0-----:R-:W2:Y:S04]  /*57da0*/  LDL.LU R27, [R1+0x13c] ;  /* 0x00013c00011b7983 */ /* 0x001ea80000300800 */
[----:B------:R-:W2:Y:S04]  /*57db0*/  LDL.LU R8, [R1+0x194] ;  /* 0x0001940001087983 */ /* 0x000ea80000300800 */
[----:B------:R-:W2:Y:S04]  /*57dc0*/  LDL.LU R4, [R1+0x19c] ;  /* 0x00019c0001047983 */ /* 0x000ea80000300800 */
[----:B------:R-:W2:Y:S04]  /*57dd0*/  LDL.LU R21, [R1+0x1a4] ;  /* 0x0001a40001157983 */ /* 0x000ea80000300800 */
[----:B------:R-:W2:Y:S01]  /*57de0*/  LDL.LU R23, [R1+0x1a8] ;  /* 0x0001a80001177983 */ /* 0x000ea20000300800 */
[----:B---3--:R-:W-:-:S05]  /*57df0*/  @P2 FMUL R13, R13, 0.25 ;  /* 0x3e8000000d0d2820 */ /* 0x008fca0000400000 */
[----:B------:R0:W-:Y:S01]  /*57e00*/  STL [R1+0x11c], R13 ;  /* 0x00011c0d01007387 */ /* 0x0001e20000100800 */
[----:B----4-:R-:W-:-:S03]  /*57e10*/  @P2 FMUL R14, R14, 0.25 ;  /* 0x3e8000000e0e2820 */ /* 0x010fc60000400000 */
[----:B0-----:R-:W3:Y:S01]  /*57e20*/  LDL.LU R13, [R1+0x2d34] ;  /* 0x002d3400010d7983 */ /* 0x001ee20000300800 */
[----:B--2---:R-:W-:-:S03]  /*57e30*/  @P2 FMUL R17, R17, 0.25 ;  /* 0x3e80000011112820 */ /* 0x004fc60000400000 */
[----:B------:R0:W-:Y:S01]  /*57e40*/  STL [R1+0x118], R14 ;  /* 0x0001180e01007387 */ /* 0x0001e20000100800 */
[----:B------:R-:W-:-:S03]  /*57e50*/  @P2 FMUL R18, R18, 0.25 ;  /* 0x3e80000012122820 */ /* 0x000fc60000400000 */
[----:B0-----:R-:W2:Y:S01]  /*57e60*/  LDL.LU R14, [R1+0x2d30] ;  /* 0x002d3000010e7983 */ /* 0x001ea20000300800 */
[----:B------:R-:W-:-:S03]  /*57e70*/  @P2 FMUL R0, R0, 0.25 ;  /* 0x3e80000000002820 */ /* 0x000fc60000400000 */
[----:B------:R0:W-:Y:S04]  /*57e80*/  STL [R1+0x10c], R17 ;  /* 0x00010c1101007387 */ /* 0x0001e80000100800 */
[----:B0-----:R-:W4:Y:S04]  /*57e90*/  LDL.LU R17, [R1+0x2d2c] ;  /* 0x002d2c0001117983 */ /* 0x001f280000300800 */
[----:B------:R0:W-:Y:S04]  /*57ea0*/  STL [R1+0x108], R18 ;  /* 0x0001081201007387 */ /* 0x0001e80000100800 */
[----:B0-----:R-:W4:Y:S04]  /*57eb0*/  LDL.LU R18, [R1+0x2d28] ;  /* 0x002d280001127983 */ /* 0x001f280000300800 */
        /* <DEDUP_REMOVED lines=45> */
[----:B------:R-:W-:Y:S01]  /*58190*/  @P2 FMUL R2, R2, 0.25 ;  /* 0x3e80000002022820 */ /* 0x000fe20000400000 */
[----:B------:R-:W-:Y:S01]  /*581a0*/  @P2 FMUL R5, R5, 0.25 ;  /* 0x3e80000005052820 */ /* 0x000fe20000400000 */
[----:B------:R-:W-:Y:S02]  /*581b0*/  @P2 FMUL R6, R6, 0.25 ;  /* 0x3e80000006062820 */ /* 0x000fe40000400000 */
[----:B------:R-:W-:Y:S01]  /*581c0*/  @!P1 FMUL R2, R2, 16777216 ;  /* 0x4b80000002029820 */ /* 0x000fe20000400000 */
[----:B------:R-:W-:Y:S01]  /*581d0*/  @P2 FMUL R9, R9, 0.25 ;  /* 0x3e80000009092820 */ /* 0x000fe20000400000 */
[----:B------:R-:W-:Y:S01]  /*581e0*/  @!P1 FMUL R5, R5, 16777216 ;  /* 0x4b80000005059820 */ /* 0x000fe20000400000 */
[----:B------:R-:W-:Y:S01]  /*581f0*/  @P2 FMUL R10, R10, 0.25 ;  /* 0x3e8000000a0a2820 */ /* 0x000fe20000400000 */
[----:B------:R-:W-:Y:S01]  /*58200*/  @!P1 FMUL R6, R6, 16777216 ;  /* 0x4b80000006069820 */ /* 0x000fe20000400000 */
[----:B------:R-:W-:Y:S01]  /*58210*/  @P2 FMUL R13, R13, 0.25 ;  /* 0x3e8000000d0d2820 */ /* 0x000fe20000400000 */
[----:B------:R-:W-:Y:S01]  /*58220*/  @!P1 FMUL R9, R9, 16777216 ;  /* 0x4b80000009099820 */ /* 0x000fe20000400000 */
[----:B------:R-:W-:Y:S01]  /*58230*/  FMUL R5, R26, R5 ;  /* 0x000000051a057220 */ /* 0x000fe20000400000 */
[----:B--2---:R-:W-:Y:S01]  /*58240*/  @P2 FMUL R14, R14, 0.25 ;  /* 0x3e8000000e0e2820 */ /* 0x004fe20000400000 */
[----:B------:R-:W-:Y:S01]  /*58250*/  @!P1 FMUL R10, R10, 16777216 ;  /* 0x4b8000000a0a9820 */ /* 0x000fe20000400000 */
[----:B----4-:R-:W-:Y:S01]  /*58260*/  @P2 FMUL R17, R17, 0.25 ;  /* 0x3e80000011112820 */ /* 0x010fe20000400000 */
[----:B------:R-:W-:Y:S01]  /*58270*/  @!P1 FMUL R13, R13, 16777216 ;  /* 0x4b8000000d0d9820 */ /* 0x000fe20000400000 */
[----:B------:R-:W-:Y:S01]  /*58280*/  @P2 FMUL R18, R18, 0.25 ;  /* 0x3e80000012122820 */ /* 0x000fe20000400000 */
[----:B------:R-:W-:Y:S01]  /*58290*/  @!P1 FMUL R14, R14, 16777216 ;  /* 0x4b8000000e0e9820 */ /* 0x000fe20000400000 */
[----:B------:R-:W-:Y:S01]  /*582a0*/  @P2 FMUL R29, R29, 0.25 ;  /* 0x3e8000001d1d2820 */ /* 0x000fe20000400000 */
[----:B------:R-:W-:Y:S01]  /*582b0*/  @P2 FMUL R27, R27, 0.25 ;  /* 0x3e8000001b1b2820 */ /* 0x000fe20000400000 */
[----:B------:R-:W-:Y:S01]  /*582c0*/  @!P1 FMUL R17, R17, 16777216 ;  /* 0x4b80000011119820 */ /* 0x000fe20000400000 */
[----:B------:R-:W-:Y:S01]  /*582d0*/  @!P1 FMUL R18, R18, 16777216 ;  /* 0x4b80000012129820 */ /* 0x000fe20000400000 */
[----:B------:R-:W-:Y:S01]  /*582e0*/  @!P1 FMUL R29, R29, 16777216 ;  /* 0x4b8000001d1d9820 */ /* 0x000fe20000400000 */
[----:B------:R-:W-:Y:S01]  /*582f0*/  @!P1 FMUL R27, R27, 16777216 ;  /* 0x4b8000001b1b9820 */ /* 0x000fe20000400000 */
[----:B------:R-:W-:Y:S01]  /*58300*/  @P2 FMUL R15, R15, 0.25 ;  /* 0x3e8000000f0f2820 */ /* 0x000fe20000400000 */
[----:B------:R-:W-:Y:S01]  /*58310*/  @P2 FMUL R12, R12, 0.25 ;  /* 0x3e8000000c0c2820 */ /* 0x000fe20000400000 */
[----:B------:R-:W-:Y:S01]  /*58320*/  @P2 FMUL R16, R16, 0.25 ;  /* 0x3e80000010102820 */ /* 0x000fe20000400000 */
[----:B------:R-:W-:Y:S01]  /*58330*/  FMUL R29, R26, R29 ;  /* 0x0000001d1a1d7220 */ /* 0x000fe20000400000 */
[----:B------:R-:W-:Y:S01]  /*58340*/  @P2 FMUL R11, R11, 0.25 ;  /* 0x3e8000000b0b2820 */ /* 0x000fe20000400000 */
[----:B------:R-:W-:Y:S01]  /*58350*/  @P2 FMUL R3, R3, 0.25 ;  /* 0x3e80000003032820 */ /* 0x000fe20000400000 */
[----:B------:R-:W-:Y:S01]  /*58360*/  @!P1 FMUL R15, R15, 16777216 ;  /* 0x4b8000000f0f9820 */ /* 0x000fe20000400000 */
        /* <DEDUP_REMOVED lines=11> */
[----:B------:R-:W-:Y:S01]  /*58420*/  @P2 FMUL R20, R20, 0.25 ;  /* 0x3e80000014142820 */ /* 0x000fe20000400000 */
[----:B------:R-:W-:Y:S01]  /*58430*/  @P2 FMUL R28, R28, 0.25 ;  /* 0x3e8000001c1c2820 */ /* 0x000fe20000400000 */
[----:B------:R-:W-:Y:S01]  /*58440*/  @P2 FMUL R8, R8, 0.25 ;  /* 0x3e80000008082820 */ /* 0x000fe20000400000 */
[----:B------:R-:W-:Y:S01]  /*58450*/  @P2 FMUL R4, R4, 0.25 ;  /* 0x3e80000004042820 */ /* 0x000fe20000400000 */
[----:B------:R-:W-:Y:S01]  /*58460*/  @P2 FMUL R21, R21, 0.25 ;  /* 0x3e80000015152820 */ /* 0x000fe20000400000 */
[----:B------:R-:W-:Y:S01]  /*58470*/  @!P1 FMUL R22, R22, 16777216 ;  /* 0x4b80000016169820 */ /* 0x000fe20000400000 */
        /* <DEDUP_REMOVED lines=9> */
[C---:B------:R-:W-:Y:S01]  /*58510*/  FMUL R19, R26.reuse, R19 ;  /* 0x000000131a137220 */ /* 0x040fe20000400000 */
[C---:B------:R-:W-:Y:S01]  /*58520*/  FMUL R20, R26.reuse, R20 ;  /* 0x000000141a147220 */ /* 0x040fe20000400000 */
[C---:B------:R-:W-:Y:S01]  /*58530*/  FMUL R8, R26.reuse, R8 ;  /* 0x000000081a087220 */ /* 0x040fe20000400000 */
[C---:B------:R-:W-:Y:S01]  /*58540*/  FMUL R4, R26.reuse, R4 ;  /* 0x000000041a047220 */ /* 0x040fe20000400000 */
[C---:B------:R-:W-:Y:S01]  /*58550*/  FMUL R21, R26.reuse, R21 ;  /* 0x000000151a157220 */ /* 0x040fe20000400000 */
[----:B---3--:R-:W-:-:S05]  /*58560*/  FMUL R0, R26, R0 ;  /* 0x000000001a007220 */ /* 0x008fca0000400000 */
[----:B------:R0:W-:Y:S02]  /*58570*/  STL [R1+0x8c], R0 ;  /* 0x00008c0001007387 */ /* 0x0001e40000100800 */
[C---:B0-----:R-:W-:Y:S01]  /*58580*/  FMUL R0, R26.reuse, R2 ;  /* 0x000000021a007220 */ /* 0x041fe20000400000 */
[----:B------:R-:W-:-:S04]  /*58590*/  FMUL R2, R26, R6 ;  /* 0x000000061a027220 */ /* 0x000fc80000400000 */
        /* <DEDUP_REMOVED lines=13> */
[----:B------:R-:W-:Y:S01]  /*58670*/  STL [R1+0x64], R5 ;  /* 0x0000640501007387 */ /* 0x000fe20000100800 */
[----:B0-----:R-:W-:-:S03]  /*58680*/  FMUL R0, R26, R27 ;  /* 0x0000001b1a007220 */ /* 0x001fc60000400000 */
[----:B------:R-:W2:Y:S04]  /*58690*/  LDL.LU R27, [R1+0x2d04] ;  /* 0x002d0400011b7983 */ /* 0x000ea80000300800 */
[----:B------:R0:W-:Y:S04]  /*586a0*/  STL [R1], R2 ;  /* 0x0000000201007387 */ /* 0x0001e80000100800 */
[----:B------:R-:W-:Y:S01]  /*586b0*/  STL [R1+0x2cb0], R29 ;  /* 0x002cb01d01007387 */ /* 0x000fe20000100800 */
[----:B------:R-:W-:-:S03]  /*586c0*/  FMUL R10, R26, R16 ;  /* 0x000000101a0a7220 */ /* 0x000fc60000400000 */
[----:B------:R1:W-:Y:S01]  /*586d0*/  STL [R1+0x60], R0 ;  /* 0x0000600001007387 */ /* 0x0003e20000100800 */
[C---:B0-----:R-:W-:Y:S01]  /*586e0*/  FMUL R2, R26.reuse, R12 ;  /* 0x0000000c1a027220 */ /* 0x041fe20000400000 */
[C---:B------:R-:W-:Y:S01]  /*586f0*/  FMUL R6, R26.reuse, R11 ;  /* 0x0000000b1a067220 */ /* 0x040fe20000400000 */
[C---:B------:R-:W-:Y:S01]  /*58700*/  FMUL R14, R26.reuse, R3 ;  /* 0x000000031a0e7220 */ /* 0x040fe20000400000 */
[C---:B------:R-:W-:Y:S01]  /*58710*/  FMUL R18, R26.reuse, R7 ;  /* 0x000000071a127220 */ /* 0x040fe20000400000 */
[C---:B-1----:R-:W-:Y:S02]  /*58720*/  FMUL R0, R26.reuse, R15 ;  /* 0x0000000f1a007220 */ /* 0x042fe40000400000 */
[----:B------:R-:W3:Y:S04]  /*58730*/  LDL.LU R15, [R1+0x2d00] ;  /* 0x002d0000010f7983 */ /* 0x000ee80000300800 */
[----:B------:R-:W2:Y:S01]  /*58740*/  LDL.LU R12, [R1+0x2cfc] ;  /* 0x002cfc00010c7983 */ /* 0x000ea20000300800 */
[----:B------:R-:W-:-:S03]  /*58750*/  FMUL R9, R26, R22 ;  /* 0x000000161a097220 */ /* 0x000fc60000400000 */
[----:B------:R-:W3:Y:S01]  /*58760*/  LDL.LU R16, [R1+0x2cf8] ;  /* 0x002cf80001107983 */ /* 0x000ee20000300800 */
[----:B------:R-:W-:-:S03]  /*58770*/  FMUL R17, R26, R23 ;  /* 0x000000171a117220 */ /* 0x000fc60000400000 */
[----:B------:R-:W4:Y:S01]  /*58780*/  LDL.LU R11, [R1+0x2cf4] ;  /* 0x002cf400010b7983 */ /* 0x000f220000300800 */
[----:B------:R-:W-:-:S03]  /*58790*/  FMUL R5, R26, R25 ;  /* 0x000000191a057220 */ /* 0x000fc60000400000 */
[----:B------:R-:W4:Y:S01]  /*587a0*/  LDL.LU R3, [R1+0x2cf0] ;  /* 0x002cf00001037983 */ /* 0x000f220000300800 */
[----:B------:R-:W-:-:S03]  /*587b0*/  FMUL R13, R26, R24 ;  /* 0x000000181a0d7220 */ /* 0x000fc60000400000 */
[----:B------:R-:W4:Y:S01]  /*587c0*/  LDL.LU R7, [R1+0x2cec] ;  /* 0x002cec0001077983 */ /* 0x000f220000300800 */
[----:B------:R-:W-:-:S03]  /*587d0*/  FMUL R26, R26, R28 ;  /* 0x0000001c1a1a7220 */ /* 0x000fc60000400000 */
[----:B------:R-:W4:Y:S04]  /*587e0*/  LDL.LU R22, [R1+0x2ce8] ;  /* 0x002ce80001167983 */ /* 0x000f280000300800 */
[----:B------:R-:W4:Y:S04]  /*587f0*/  LDL.LU R23, [R1+0x2ce4] ;  /* 0x002ce40001177983 */ /* 0x000f280000300800 */
[----:B------:R-:W4:Y:S04]  /*58800*/  LDL.LU R25, [R1+0x2ce0] ;  /* 0x002ce00001197983 */ /* 0x000f280000300800 */
[----:B------:R-:W4:Y:S04]  /*58810*/  LDL.LU R24, [R1+0x2cdc] ;  /* 0x002cdc0001187983 */ /* 0x000f280000300800 */
[----:B------:R-:W4:Y:S04]  /*58820*/  LDL.LU R28, [R1+0x2cd8] ;  /* 0x002cd800011c7983 */ /* 0x000f280000300800 */
[----:B------:R-:W4:Y:S01]  /*58830*/  LDL.LU R29, [R1+0x134] ;  /* 0x00013400011d7983 */ /* 0x000f220000300800 */
[----:B------:R-:W-:-:S02]  /*58840*/  F2FP.F16.F32.PACK_AB R5, R5, R26 ;  /* 0x0000001a0505723e */ /* 0x000fc400000000ff */
[----:B------:R-:W0:Y:S01]  /*58850*/  S2R R26, SR_TID.X ;  /* 0x00000000001a7919 */ /* 0x000e220000002100 */
[----:B------:R-:W-:Y:S02]  /*58860*/  F2FP.F16.F32.PACK_AB R9, R9, R13 ;  /* 0x0000000d0909723e */ /* 0x000fe400000000ff */
[----:B------:R-:W-:Y:S02]  /*58870*/  F2FP.F16.F32.PACK_AB R8, R8, R17 ;  /* 0x000000110808723e */ /* 0x000fe400000000ff */
[----:B------:R-:W-:Y:S02]  /*58880*/  F2FP.F16.F32.PACK_AB R4, R4, R21 ;  /* 0x000000150404723e */ /* 0x000fe400000000ff */
[----:B--2---:R-:W-:Y:S02]  /*58890*/  F2FP.F16.F32.PACK_AB R12, R12, R27 ;  /* 0x0000001b0c0c723e */ /* 0x004fe400000000ff */
[----:B---3--:R-:W-:Y:S02]  /*588a0*/  F2FP.F16.F32.PACK_AB R16, R16, R15 ;  /* 0x0000000f1010723e */ /* 0x008fe400000000ff */
[----:B----4-:R-:W-:Y:S01]  /*588b0*/  F2FP.F16.F32.PACK_AB R13, R7, R11 ;  /* 0x0000000b070d723e */ /* 0x010fe200000000ff */
[C---:B0-----:R-:W-:Y:S01]  /*588c0*/  IMAD.SHL.U32 R11, R26.reuse, 0x20, RZ ;  /* 0x000000201a0b7824 */ /* 0x041fe200078e00ff */
[----:B------:R-:W-:-:S02]  /*588d0*/  SHF.L.U32 R7, R26, 0x2, RZ ;  /* 0x000000021a077819 */ /* 0x000fc400000006ff */
[----:B------:R-:W-:Y:S02]  /*588e0*/  F2FP.F16.F32.PACK_AB R17, R22, R3 ;  /* 0x000000031611723e */ /* 0x000fe400000000ff */
[----:B------:R-:W-:Y:S02]  /*588f0*/  LOP3.LUT R22, R11, 0xc60, RZ, 0xc0, !PT ;  /* 0x00000c600b167812 */ /* 0x000fe400078ec0ff */
[----:B------:R-:W-:Y:S02]  /*58900*/  LOP3.LUT R11, R7, 0x70, RZ, 0xc0, !PT ;  /* 0x00000070070b7812 */ /* 0x000fe400078ec0ff */
[----:B------:R-:W-:Y:S01]  /*58910*/  F2FP.F16.F32.PACK_AB R7, R19, R20 ;  /* 0x000000141307723e */ /* 0x000fe200000000ff */
[----:B------:R0:W-:Y:S04]  /*58920*/  STL [R1+0x2cb4], R29 ;  /* 0x002cb41d01007387 */ /* 0x0001e80000100800 */
[----:B0-----:R-:W2:Y:S04]  /*58930*/  LDL.LU R29, [R1+0x10] ;  /* 0x00001000011d7983 */ /* 0x001ea80000300800 */
[----:B------:R-:W2:Y:S04]  /*58940*/  LDL.LU R15, [R1+0x1c] ;  /* 0x00001c00010f7983 */ /* 0x000ea80000300800 */
[----:B------:R-:W3:Y:S04]  /*58950*/  LDL.LU R27, [R1+0x20] ;  /* 0x00002000011b7983 */ /* 0x000ee80000300800 */
[----:B------:R-:W3:Y:S04]  /*58960*/  LDL.LU R21, [R1+0x18] ;  /* 0x0000180001157983 */ /* 0x000ee80000300800 */
[----:B------:R-:W4:Y:S01]  /*58970*/  LDL.LU R20, [R1+0x1c8] ;  /* 0x0001c80001147983 */ /* 0x000f220000300800 */
[----:B------:R-:W-:-:S04]  /*58980*/  LOP3.LUT R26, R26, 0x18, RZ, 0xc0, !PT ;  /* 0x000000181a1a7812 */ /* 0x000fc800078ec0ff */
[----:B------:R-:W-:-:S04]  /*58990*/  LEA R26, R26, R22, 0x9 ;  /* 0x000000161a1a7211 */ /* 0x000fc800078e48ff */
[----:B------:R-:W-:Y:S02]  /*589a0*/  LOP3.LUT R3, R26, R11, RZ, 0x3c, !PT ;  /* 0x0000000b1a037212 */ /* 0x000fe400078e3cff */
[----:B------:R-:W-:Y:S01]  /*589b0*/  F2FP.F16.F32.PACK_AB R11, R0, R2 ;  /* 0x00000002000b723e */ /* 0x000fe200000000ff */
[----:B----4-:R-:W-:Y:S04]  /*589c0*/  STL [R1+0x2cb8], R20 ;  /* 0x002cb81401007387 */ /* 0x010fe80000100800 */
        /* <DEDUP_REMOVED lines=12> */
[----:B0-----:R-:W4:Y:S01]  /*58a90*/  LDL.LU R2, [R1+0x38] ;  /* 0x0000380001027983 */ /* 0x001f220000300800 */
[----:B--2---:R-:W-:-:S02]  /*58aa0*/  F2FP.F16.F32.PACK_AB R15, R15, R29 ;  /* 0x0000001d0f0f723e */ /* 0x004fc400000000ff */
[----:B------:R-:W-:Y:S02]  /*58ab0*/  F2FP.F16.F32.PACK_AB R6, R6, R18 ;  /* 0x000000120606723e */ /* 0x000fe400000000ff */
[----:B------:R-:W-:Y:S02]  /*58ac0*/  F2FP.F16.F32.PACK_AB R18, R28, R25 ;  /* 0x000000191c12723e */ /* 0x000fe400000000ff */
[----:B------:R-:W-:Y:S02]  /*58ad0*/  F2FP.F16.F32.PACK_AB R10, R10, R14 ;  /* 0x0000000e0a0a723e */ /* 0x000fe400000000ff */
[----:B------:R-:W-:Y:S02]  /*58ae0*/  F2FP.F16.F32.PACK_AB R14, R24, R23 ;  /* 0x00000017180e723e */ /* 0x000fe400000000ff */
[----:B---3--:R-:W-:Y:S01]  /*58af0*/  F2FP.F16.F32.PACK_AB R19, R27, R21 ;  /* 0x000000151b13723e */ /* 0x008fe200000000ff */
[----:B------:R-:W-:Y:S04]  /*58b00*/  STS.128 [R3+UR6], R4 ;  /* 0x0000000403007988 */ /* 0x000fe80008000c06 */
[----:B----4-:R0:W-:Y:S04]  /*58b10*/  STL [R1+0x2cd4], R2 ;  /* 0x002cd40201007387 */ /* 0x0101e80000100800 */
        /* <DEDUP_REMOVED lines=12> */
[----:B------:R-:W2:Y:S04]  /*58be0*/  LDL.LU R4, [R1+0x2c] ;  /* 0x00002c0001047983 */ /* 0x000ea80000300800 */
[----:B------:R-:W3:Y:S04]  /*58bf0*/  LDL.LU R5, [R1+0x3c] ;  /* 0x00003c0001057983 */ /* 0x000ee80000300800 */
[----:B------:R-:W4:Y:S04]  /*58c00*/  LDL.LU R6, [R1+0x4c] ;  /* 0x00004c0001067983 */ /* 0x000f280000300800 */
[----:B------:R-:W4:Y:S04]  /*58c10*/  LDL.LU R7, [R1+0x5c] ;  /* 0x00005c0001077983 */ /* 0x000f280000300800 */
[----:B------:R0:W-:Y:S04]  /*58c20*/  STS.128 [R3+UR6+0x200], R8 ;  /* 0x0002000803007988 */ /* 0x0001e80008000c06 */
[----:B------:R1:W-:Y:S04]  /*58c30*/  STS.128 [R3+UR6+0x80], R12 ;  /* 0x0000800c03007988 */ /* 0x0003e80008000c06 */
[----:B------:R1:W-:Y:S04]  /*58c40*/  STS.128 [R3+UR6+0x280], R16 ;  /* 0x0002801003007988 */ /* 0x0003e80008000c06 */
[----:B0-----:R-:W3:Y:S04]  /*58c50*/  LDL.LU R8, [R1+0x30] ;  /* 0x0000300001087983 */ /* 0x001ee80000300800 */
[----:B------:R-:W4:Y:S04]  /*58c60*/  LDL.LU R9, [R1+0x40] ;  /* 0x0000400001097983 */ /* 0x000f280000300800 */
[----:B------:R-:W4:Y:S04]  /*58c70*/  LDL.LU R10, [R1+0x50] ;  /* 0x00005000010a7983 */ /* 0x000f280000300800 */
        /* <DEDUP_REMOVED lines=8> */
[----:B------:R-:W4:Y:S01]  /*58d00*/  LDL.LU R19, [R1+0x1c4] ;  /* 0x0001c40001137983 */ /* 0x000f220000300800 */
[----:B--2---:R-:W-:-:S03]  /*58d10*/  F2FP.F16.F32.PACK_AB R4, R2, R4 ;  /* 0x000000040204723e */ /* 0x004fc600000000ff */
[----:B------:R-:W3:Y:S02]  /*58d20*/  LDL.LU R2, [R1+0x2cd4] ;  /* 0x002cd40001027983 */ /* 0x000ee40000300800 */
[----:B---3--:R-:W-:Y:S02]  /*58d30*/  F2FP.F16.F32.PACK_AB R8, R2, R8 ;  /* 0x000000080208723e */ /* 0x008fe400000000ff */
[----:B------:R-:W4:Y:S02]  /*58d40*/  LDL.LU R2, [R1+0x2cd0] ;  /* 0x002cd00001027983 */ /* 0x000f240000300800 */
[----:B----4-:R-:W-:Y:S02]  /*58d50*/  F2FP.F16.F32.PACK_AB R12, R2, R12 ;  /* 0x0000000c020c723e */ /* 0x010fe400000000ff */
[----:B------:R-:W2:Y:S02]  /*58d60*/  LDL.LU R2, [R1+0x2ccc] ;  /* 0x002ccc0001027983 */ /* 0x000ea40000300800 */
[----:B--2---:R-:W-:-:S02]  /*58d70*/  F2FP.F16.F32.PACK_AB R5, R2, R5 ;  /* 0x000000050205723e */ /* 0x004fc400000000ff */
[----:B------:R-:W2:Y:S02]  /*58d80*/  LDL.LU R2, [R1+0x2cc8] ;  /* 0x002cc80001027983 */ /* 0x000ea40000300800 */
[----:B--2---:R-:W-:Y:S02]  /*58d90*/  F2FP.F16.F32.PACK_AB R9, R2, R9 ;  /* 0x000000090209723e */ /* 0x004fe400000000ff */
[----:B------:R-:W2:Y:S02]  /*58da0*/  LDL.LU R2, [R1+0x2cc4] ;  /* 0x002cc40001027983 */ /* 0x000ea40000300800 */
[----:B--2---:R-:W-:Y:S02]  /*58db0*/  F2FP.F16.F32.PACK_AB R13, R2, R13 ;  /* 0x0000000d020d723e */ /* 0x004fe400000000ff */
[----:B------:R-:W2:Y:S01]  /*58dc0*/  LDL.LU R2, [R1+0x2cc0] ;  /* 0x002cc00001027983 */ /* 0x000ea20000300800 */
[----:B------:R-:W-:Y:S02]  /*58dd0*/  F2FP.F16.F32.PACK_AB R10, R20, R10 ;  /* 0x0000000a140a723e */ /* 0x000fe400000000ff */
[----:B------:R-:W-:-:S02]  /*58de0*/  F2FP.F16.F32.PACK_AB R14, R29, R14 ;  /* 0x0000000e1d0e723e */ /* 0x000fc400000000ff */
[----:B--2---:R-:W-:Y:S02]  /*58df0*/  F2FP.F16.F32.PACK_AB R6, R2, R6 ;  /* 0x000000060206723e */ /* 0x004fe400000000ff */
[----:B------:R-:W2:Y:S04]  /*58e00*/  LDL.LU R2, [R1+0x2cbc] ;  /* 0x002cbc0001027983 */ /* 0x000ea80000300800 */
[----:B------:R-:W2:Y:S04]  /*58e10*/  LDL.LU R20, [R1+0x2cb8] ;  /* 0x002cb80001147983 */ /* 0x000ea80000300800 */
[----:B------:R-:W3:Y:S01]  /*58e20*/  LDL.LU R29, [R1+0x2cb4] ;  /* 0x002cb400011d7983 */ /* 0x000ee20000300800 */
[----:B------:R-:W-:-:S05]  /*58e30*/  F2FP.F16.F32.PACK_AB R11, R15, R11 ;  /* 0x0000000b0f0b723e */ /* 0x000fca00000000ff */
[----:B------:R0:W-:Y:S04]  /*58e40*/  STS.128 [R3+UR6+0x300], R8 ;  /* 0x0003000803007988 */ /* 0x0001e80008000c06 */
[----:B0-----:R-:W4:Y:S04]  /*58e50*/  LDL.LU R10, [R1+0x12c] ;  /* 0x00012c00010a7983 */ /* 0x001f280000300800 */
[----:B------:R-:W4:Y:S01]  /*58e60*/  LDL.LU R11, [R1+0x128] ;  /* 0x00012800010b7983 */ /* 0x000f220000300800 */
[----:B--2---:R-:W-:-:S05]  /*58e70*/  F2FP.F16.F32.PACK_AB R15, R2, R20 ;  /* 0x00000014020f723e */ /* 0x004fca00000000ff */
[----:B------:R0:W-:Y:S04]  /*58e80*/  STS.128 [R3+UR6+0x180], R12 ;  /* 0x0001800c03007988 */ /* 0x0001e80008000c06 */
[----:B0-----:R-:W2:Y:S04]  /*58e90*/  LDL.LU R15, [R1+0x130] ;  /* 0x00013000010f7983 */ /* 0x001ea80000300800 */
[----:B------:R-:W2:Y:S01]  /*58ea0*/  LDL.LU R13, [R1+0x200] ;  /* 0x00020000010d7983 */ /* 0x000ea20000300800 */
[----:B---3--:R-:W-:Y:S02]  /*58eb0*/  IADD3 R0, R29, -R0, RZ ;  /* 0x800000001d007210 */ /* 0x008fe40007ffe0ff */
[----:B------:R-:W-:Y:S01]  /*58ec0*/  MOV R20, 0x3dc6b27f ;  /* 0x3dc6b27f00147802 */ /* 0x000fe20000000f00 */
[----:B------:R-:W3:Y:S02]  /*58ed0*/  LDL.LU R12, [R1+0x1fc] ;  /* 0x0001fc00010c7983 */ /* 0x000ee40000300800 */
[----:B------:R-:W-:Y:S01]  /*58ee0*/  FADD R0, R0, -1 ;  /* 0xbf80000000007421 */ /* 0x000fe20000000000 */
[----:B------:R-:W-:Y:S01]  /*58ef0*/  F2FP.F16.F32.PACK_AB R7, R16, R7 ;  /* 0x000000071007723e */ /* 0x000fe200000000ff */
[----:B------:R-:W3:Y:S01]  /*58f00*/  LDL.LU R14, [R1+0x1f4] ;  /* 0x0001f400010e7983 */ /* 0x000ee20000300800 */
[----:B------:R-:W-:Y:S01]  /*58f10*/  F2FP.F16.F32.PACK_AB R16, R17, R18 ;  /* 0x000000121110723e */ /* 0x000fe200000000ff */
[----:B------:R-:W-:Y:S01]  /*58f20*/  FFMA.FTZ R2, R0, R20, -0.16845393180847167969 ;  /* 0xbe2c7f3000027423 */ /* 0x000fe20000010014 */
[----:B------:R-:W-:-:S02]  /*58f30*/  F2FP.F16.F32.PACK_AB R17, R19, R25 ;  /* 0x000000191311723e */ /* 0x000fc400000000ff */
[----:B------:R-:W-:Y:S02]  /*58f40*/  F2FP.F16.F32.PACK_AB R19, R24, R22 ;  /* 0x000000161813723e */ /* 0x000fe400000000ff */
[----:B------:R-:W3:Y:S01]  /*58f50*/  LDL.LU R24, [R1] ;  /* 0x0000000001187983 */ /* 0x000ee20000300800 */
[----:B------:R-:W-:Y:S01]  /*58f60*/  F2FP.F16.F32.PACK_AB R18, R28, R23 ;  /* 0x000000171c12723e */ /* 0x000fe200000000ff */
[C---:B------:R-:W-:Y:S02]  /*58f70*/  FFMA.FTZ R2, R0.reuse, R2, 0.1716887056827545166 ;  /* 0x3e2fcf2a00027423 */ /* 0x040fe40000010002 */
[----:B------:R-:W3:Y:S04]  /*58f80*/  LDL.LU R25, [R1+0x8] ;  /* 0x0000080001197983 */ /* 0x000ee80000300800 */
[----:B------:R4:W-:Y:S04]  /*58f90*/  STS.128 [R3+UR6+0x100], R4 ;  /* 0x0001000403007988 */ /* 0x0009e80008000c06 */
[----:B------:R-:W3:Y:S01]  /*58fa0*/  LDL.LU R28, [R1+0x4] ;  /* 0x00000400011c7983 */ /* 0x000ee20000300800 */
[----:B------:R-:W-:-:S03]  /*58fb0*/  FFMA.FTZ R2, R0, R2, -0.17900948226451873779 ;  /* 0xbe374e4300027423 */ /* 0x000fc60000010002 */
[----:B------:R-:W3:Y:S04]  /*58fc0*/  LDL.LU R23, [R1+0x14] ;  /* 0x0000140001177983 */ /* 0x000ee80000300800 */
[----:B------:R0:W-:Y:S01]  /*58fd0*/  STS.128 [R3+UR6+0x380], R16 ;  /* 0x0003801003007988 */ /* 0x0001e20008000c06 */
[----:B----4-:R-:W-:Y:S01]  /*58fe0*/  IMAD.IADD R5, R10, 0x1, -R27 ;  /* 0x000000010a057824 */ /* 0x010fe200078e0a1b */
[----:B------:R-:W-:Y:S01]  /*58ff0*/  IADD3 R6, R11, -R21, RZ ;  /* 0x800000150b067210 */ /* 0x000fe20007ffe0ff */
[----:B------:R-:W-:-:S04]  /*59000*/  FFMA.FTZ R7, R0, R2, 0.20512372255325317383 ;  /* 0x3e520bf400077423 */ /* 0x000fc80000010002 */
[----:B------:R-:W-:-:S04]  /*59010*/  FFMA.FTZ R7, R0, R7, -0.24046532809734344482 ;  /* 0xbe763c8b00077423 */ /* 0x000fc80000010007 */
[----:B------:R-:W-:-:S04]  /*59020*/  FFMA.FTZ R7, R0, R7, 0.28857114911079406738 ;  /* 0x3e93bf9900077423 */ /* 0x000fc80000010007 */
[----:B------:R-:W-:-:S04]  /*59030*/  FFMA.FTZ R7, R0, R7, -0.36067417263984680176 ;  /* 0xbeb8aa4900077423 */ /* 0x000fc80000010007 */
[----:B------:R-:W-:Y:S01]  /*59040*/  FFMA.FTZ R7, R0, R7, 0.48089820146560668945 ;  /* 0x3ef6384a00077423 */ /* 0x000fe20000010007 */
[----:B------:R-:W-:-:S03]  /*59050*/  ISETP.GE.U32.AND P4, PT, R29, 0x7f800000, PT ;  /* 0x7f8000001d00780c */ /* 0x000fc60003f86070 */
[----:B------:R-:W-:-:S04]  /*59060*/  FFMA.FTZ R7, R0, R7, -0.72134751081466674805 ;  /* 0xbf38aa3b00077423 */ /* 0x000fc80000010007 */
[----:B------:R-:W-:-:S04]  /*59070*/  FMUL R7, R0, R7 ;  /* 0x0000000700077220 */ /* 0x000fc80000400000 */
[----:B------:R-:W-:-:S04]  /*59080*/  FMUL R7, R0, R7 ;  /* 0x0000000700077220 */ /* 0x000fc80000400000 */
[----:B------:R-:W-:Y:S01]  /*59090*/  FFMA.FTZ R7, R0, 1.4426950216293334961, R7 ;  /* 0x3fb8aa3b00077823 */ /* 0x000fe20000010007 */
[----:B------:R-:W-:Y:S02]  /*590a0*/  @P4 MOV R0, 0x7f800000 ;  /* 0x7f80000000004802 */ /* 0x000fe40000000f00 */
[----:B------:R-:W-:Y:S02]  /*590b0*/  FSETP.NEU.AND P2, PT, R29, RZ, PT ;  /* 0x000000ff1d00720b */ /* 0x000fe40003f4d000 */
[----:B--2---:R-:W-:Y:S02]  /*590c0*/  IADD3 R4, R15, -R26, RZ ;  /* 0x8000001a0f047210 */ /* 0x004fe40007ffe0ff */
[----:B------:R-:W2:Y:S04]  /*590d0*/  LDL.LU R26, [R1+0xc] ;  /* 0x00000c00011a7983 */ /* 0x000ea80000300800 */
[----:B------:R-:W4:Y:S04]  /*590e0*/  LDL.LU R22, [R1+0x28] ;  /* 0x0000280001167983 */ /* 0x000f280000300800 */
[----:B------:R-:W4:Y:S04]  /*590f0*/  LDL.LU R27, [R1+0x24] ;  /* 0x00002400011b7983 */ /* 0x000f280000300800 */
[----:B------:R-:W2:Y:S04]  /*59100*/  LDL R21, [R1+0x228] ;  /* 0x0002280001157983 */ /* 0x000ea80000100800 */
[----:B0-----:R-:W4:Y:S01]  /*59110*/  LDL.LU R19, [R1+0x1f8] ;  /* 0x0001f80001137983 */ /* 0x001f220000300800 */
[----:B------:R-:W-:Y:S01]  /*59120*/  FADD R13, R13, R7 ;  /* 0x000000070d0d7221 */ /* 0x000fe20000000000 */
[----:B------:R-:W-:-:S02]  /*59130*/  @P4 FFMA.FTZ R13, R29, R0, +INF ;  /* 0x7f8000001d0d4423 */ /* 0x000fc40000010000 */
[----:B------:R-:W2:Y:S01]  /*59140*/  LDL.LU R29, [R1+0x2cb0] ;  /* 0x002cb000011d7983 */ /* 0x000ea20000300800 */
[----:B------:R-:W-:Y:S01]  /*59150*/  FADD R4, R4, -1 ;  /* 0xbf80000004047421 */ /* 0x000fe20000000000 */
[----:B------:R-:W-:-:S03]  /*59160*/  FADD R5, R5, -1 ;  /* 0xbf80000005057421 */ /* 0x000fc60000000000 */
[-C--:B------:R-:W-:Y:S01]  /*59170*/  FFMA.FTZ R2, R4, R20.reuse, -0.16845393180847167969 ;  /* 0xbe2c7f3004027423 */ /* 0x080fe20000010014 */
[----:B------:R-:W-:Y:S01]  /*59180*/  FADD R6, R6, -1 ;  /* 0xbf80000006067421 */ /* 0x000fe20000000000 */
[C---:B------:R-:W-:Y:S02]  /*59190*/  FFMA.FTZ R8, R5.reuse, R20, -0.16845393180847167969 ;  /* 0xbe2c7f3005087423 */ /* 0x040fe40000010014 */
[----:B------:R-:W-:Y:S01]  /*591a0*/  FFMA.FTZ R2, R4, R2, 0.1716887056827545166 ;  /* 0x3e2fcf2a04027423 */ /* 0x000fe20000010002 */
[----:B------:R-:W-:Y:S01]  /*591b0*/  FFMA.FTZ R9, R6, R20, -0.16845393180847167969 ;  /* 0xbe2c7f3006097423 */ /* 0x000fe20000010014 */
[C---:B------:R-:W-:Y:S02]  /*591c0*/  FFMA.FTZ R8, R5.reuse, R8, 0.1716887056827545166 ;  /* 0x3e2fcf2a05087423 */ /* 0x040fe40000010008 */
[----:B------:R-:W-:Y:S01]  /*591d0*/  FFMA.FTZ R2, R4, R2, -0.17900948226451873779 ;  /* 0xbe374e4304027423 */ /* 0x000fe20000010002 */
[----:B------:R-:W-:Y:S01]  /*591e0*/  FFMA.FTZ R9, R6, R9, 0.1716887056827545166 ;  /* 0x3e2fcf2a06097423 */ /* 0x000fe20000010009 */
[----:B------:R-:W-:-:S02]  /*591f0*/  FFMA.FTZ R8, R5, R8, -0.17900948226451873779 ;  /* 0xbe374e4305087423 */ /* 0x000fc40000010008 */
[----:B------:R-:W-:Y:S01]  /*59200*/  FFMA.FTZ R2, R4, R2, 0.20512372255325317383 ;  /* 0x3e520bf404027423 */ /* 0x000fe20000010002 */
[----:B------:R-:W-:Y:S01]  /*59210*/  FFMA.FTZ R9, R6, R9, -0.17900948226451873779 ;  /* 0xbe374e4306097423 */ /* 0x000fe20000010009 */
[C---:B------:R-:W-:Y:S02]  /*59220*/  FFMA.FTZ R8, R5.reuse, R8, 0.20512372255325317383 ;  /* 0x3e520bf405087423 */ /* 0x040fe40000010008 */
[----:B------:R-:W-:Y:S01]  /*59230*/  FFMA.FTZ R2, R4, R2, -0.24046532809734344482 ;  /* 0xbe763c8b04027423 */ /* 0x000fe20000010002 */
[----:B------:R-:W-:Y:S01]  /*59240*/  FFMA.FTZ R9, R6, R9, 0.20512372255325317383 ;  /* 0x3e520bf406097423 */ /* 0x000fe20000010009 */
[C---:B------:R-:W-:Y:S02]  /*59250*/  FFMA.FTZ R8, R5.reuse, R8, -0.24046532809734344482 ;  /* 0xbe763c8b05087423 */ /* 0x040fe40000010008 */
[----:B------:R-:W-:Y:S01]  /*59260*/  FFMA.FTZ R2, R4, R2, 0.28857114911079406738 ;  /* 0x3e93bf9904027423 */ /* 0x000fe20000010002 */
[----:B------:R-:W-:Y:S01]  /*59270*/  FFMA.FTZ R9, R6, R9, -0.24046532809734344482 ;  /* 0xbe763c8b06097423 */ /* 0x000fe20000010009 */
[----:B------:R-:W-:-:S02]  /*59280*/  FFMA.FTZ R8, R5, R8, 0.28857114911079406738 ;  /* 0x3e93bf9905087423 */ /* 0x000fc40000010008 */
[----:B------:R-:W-:Y:S01]  /*59290*/  FFMA.FTZ R2, R4, R2, -0.36067417263984680176 ;  /* 0xbeb8aa4904027423 */ /* 0x000fe20000010002 */
[----:B------:R-:W-:Y:S01]  /*592a0*/  FFMA.FTZ R9, R6, R9, 0.28857114911079406738 ;  /* 0x3e93bf9906097423 */ /* 0x000fe20000010009 */
[C---:B------:R-:W-:Y:S02]  /*592b0*/  FFMA.FTZ R8, R5.reuse, R8, -0.36067417263984680176 ;  /* 0xbeb8aa4905087423 */ /* 0x040fe40000010008 */
[----:B------:R-:W-:Y:S01]  /*592c0*/  FFMA.FTZ R2, R4, R2, 0.48089820146560668945 ;  /* 0x3ef6384a04027423 */ /* 0x000fe20000010002 */
[----:B------:R-:W-:Y:S01]  /*592d0*/  FFMA.FTZ R9, R6, R9, -0.36067417263984680176 ;  /* 0xbeb8aa4906097423 */ /* 0x000fe20000010009 */
[----:B------:R-:W-:Y:S02]  /*592e0*/  FFMA.FTZ R8, R5, R8, 0.48089820146560668945 ;  /* 0x3ef6384a05087423 */ /* 0x000fe40000010008 */
[----:B------:R-:W-:Y:S01]  /*592f0*/  FFMA.FTZ R2, R4, R2, -0.72134751081466674805 ;  /* 0xbf38aa3b04027423 */ /* 0x000fe20000010002 */
[----:B------:R-:W-:Y:S01]  /*59300*/  FFMA.FTZ R9, R6, R9, 0.48089820146560668945 ;  /* 0x3ef6384a06097423 */ /* 0x000fe20000010009 */
[----:B------:R-:W-:-:S02]  /*59310*/  ISETP.GE.U32.AND P5, PT, R15, 0x7f800000, PT ;  /* 0x7f8000000f00780c */ /* 0x000fc40003fa6070 */
[----:B------:R-:W-:Y:S01]  /*59320*/  FMUL R2, R4, R2 ;  /* 0x0000000204027220 */ /* 0x000fe20000400000 */
[----:B------:R-:W-:Y:S01]  /*59330*/  ISETP.GE.U32.AND P3, PT, R10, 0x7f800000, PT ;  /* 0x7f8000000a00780c */ /* 0x000fe20003f66070 */
[----:B------:R-:W-:Y:S01]  /*59340*/  FFMA.FTZ R8, R5, R8, -0.72134751081466674805 ;  /* 0xbf38aa3b05087423 */ /* 0x000fe20000010008 */
[----:B------:R-:W-:Y:S01]  /*59350*/  FFMA.FTZ R9, R6, R9, -0.72134751081466674805 ;  /* 0xbf38aa3b06097423 */ /* 0x000fe20000010009 */
[----:B------:R-:W-:Y:S01]  /*59360*/  ISETP.GE.U32.AND P1, PT, R11, 0x7f800000, PT ;  /* 0x7f8000000b00780c */ /* 0x000fe20003f26070 */
[----:B------:R-:W-:Y:S01]  /*59370*/  FMUL R2, R4, R2 ;  /* 0x0000000204027220 */ /* 0x000fe20000400000 */
[C---:B------:R-:W-:Y:S01]  /*59380*/  FMUL R8, R5.reuse, R8 ;  /* 0x0000000805087220 */ /* 0x040fe20000400000 */
[----:B------:R-:W-:Y:S02]  /*59390*/  FMUL R9, R6, R9 ;  /* 0x0000000906097220 */ /* 0x000fe40000400000 */
[----:B------:R-:W-:Y:S01]  /*593a0*/  FFMA.FTZ R2, R4, 1.4426950216293334961, R2 ;  /* 0x3fb8aa3b04027823 */ /* 0x000fe20000010002 */
[----:B------:R-:W-:Y:S01]  /*593b0*/  FMUL R8, R5, R8 ;  /* 0x0000000805087220 */ /* 0x000fe20000400000 */
[----:B------:R-:W-:-:S02]  /*593c0*/  FMUL R9, R6, R9 ;  /* 0x0000000906097220 */ /* 0x000fc40000400000 */
[----:B---3--:R-:W-:Y:S01]  /*593d0*/  FADD R12, R12, R2 ;  /* 0x000000020c0c7221 */ /* 0x008fe20000000000 */
[----:B------:R-:W-:Y:S01]  /*593e0*/  @P5 MOV R2, 0x7f800000 ;  /* 0x7f80000000025802 */ /* 0x000fe20000000f00 */
[----:B------:R-:W-:Y:S01]  /*593f0*/  FFMA.FTZ R8, R5, 1.4426950216293334961, R8 ;  /* 0x3fb8aa3b05087823 */ /* 0x000fe20000010008 */
[----:B------:R-:W-:Y:S01]  /*59400*/  @P3 MOV R0, 0x7f800000 ;  /* 0x7f80000000003802 */ /* 0x000fe20000000f00 */
[----:B------:R-:W-:Y:S01]  /*59410*/  FFMA.FTZ R9, R6, 1.4426950216293334961, R9 ;  /* 0x3fb8aa3b06097823 */ /* 0x000fe20000010009 */
[----:B------:R-:W-:Y:S02]  /*59420*/  @P1 IMAD.MOV.U32 R4, RZ, RZ, 0x7f800000 ;  /* 0x7f800000ff041424 */ /* 0x000fe400078e00ff */
[----:B------:R-:W-:Y:S01]  /*59430*/  @P5 FFMA.FTZ R12, R15, R2, +INF ;  /* 0x7f8000000f0c5423 */ /* 0x000fe20000010002 */
[----:B------:R-:W-:Y:S01]  /*59440*/  FADD R5, R14, R9 ;  /* 0x000000090e057221 */ /* 0x000fe20000000000 */
[----:B------:R-:W-:Y:S01]  /*59450*/  @P1 FFMA.FTZ R5, R11, R4, +INF ;  /* 0x7f8000000b051423 */ /* 0x000fe20000010004 */
[----:B------:R-:W-:Y:S04]  /*59460*/  STL [R1+0x244], R13 ;  /* 0x0002440d01007387 */ /* 0x000fe80000100800 */
[----:B------:R-:W-:Y:S01]  /*59470*/  STL [R1+0x240], R12 ;  /* 0x0002400c01007387 */ /* 0x000fe20000100800 */
[----:B------:R-:W-:-:S02]  /*59480*/  FSETP.NEU.AND P5, PT, R10, RZ, PT ;  /* 0x000000ff0a00720b */ /* 0x000fc40003fad000 */
[----:B------:R-:W-:Y:S01]  /*59490*/  F2FP.F16.F32.PACK_AB R25, R25, R28 ;  /* 0x0000001c1919723e */ /* 0x000fe200000000ff */
[----:B------:R-:W-:Y:S01]  /*594a0*/  BAR.SYNC.DEFER_BLOCKING 0x0 ;  /* 0x0000000000007b1d */ /* 0x000fe20000010000 */
[----:B----4-:R-:W-:Y:S01]  /*594b0*/  FADD R6, R19, R8 ;  /* 0x0000000813067221 */ /* 0x010fe20000000000 */
[----:B------:R-:W-:Y:S01]  /*594c0*/  @P3 FFMA.FTZ R6, R10, R0, +INF ;  /* 0x7f8000000a063423 */ /* 0x000fe20000010000 */
[----:B------:R-:W-:-:S03]  /*594d0*/  FSETP.NEU.AND P3, PT, R11, RZ, PT ;  /* 0x000000ff0b00720b */ /* 0x000fc60003f6d000 */
[----:B--2---:R-:W-:Y:S04]  /*594e0*/  LDS.128 R8, [R21+UR6+0x400] ;  /* 0x0004000615087984 */ /* 0x004fe80008000c00 */
[----:B------:R-:W-:Y:S04]  /*594f0*/  STL [R1+0x23c], R6 ;  /* 0x00023c0601007387 */ /* 0x000fe80000100800 */
[----:B------:R-:W-:Y:S04]  /*59500*/  STL [R1+0x238], R5 ;  /* 0x0002380501007387 */ /* 0x000fe80000100800 */
[----:B------:R-:W0:Y:S01]  /*59510*/  LDS.128 R4, [R21+UR6] ;  /* 0x0000000615047984 */ /* 0x000e220008000c00 */
[----:B------:R-:W-:-:S02]  /*59520*/  F2FP.F16.F32.PACK_AB R26, R23, R26 ;  /* 0x0000001a171a723e */ /* 0x000fc400000000ff */
[----:B------:R-:W-:Y:S02]  /*59530*/  F2FP.F16.F32.PACK_AB R27, R22, R27 ;  /* 0x0000001b161b723e */ /* 0x000fe400000000ff */
[----:B------:R-:W-:-:S03]  /*59540*/  F2FP.F16.F32.PACK_AB R24, R24, R29 ;  /* 0x0000001d1818723e */ /* 0x000fc600000000ff */
[----:B------:R1:W-:Y:S04]  /*59550*/  STL.64 [R1+0x2c98], R26 ;  /* 0x002c981a01007387 */ /* 0x0003e80000100a00 */
[----:B------:R-:W-:Y:S01]  /*59560*/  STL.64 [R1+0x2c90], R24 ;  /* 0x002c901801007387 */ /* 0x000fe20000100a00 */
[----:B-1----:R-:W-:-:S05]  /*59570*/  LOP3.LUT R27, R21, 0x40, RZ, 0x3c, !PT ;  /* 0x00000040151b7812 */ /* 0x002fca00078e3cff */
[----:B------:R-:W-:Y:S04]  /*59580*/  STL [R1+0x6c], R27 ;  /* 0x00006c1b01007387 */ /* 0x000fe80000100800 */
[----:B0-----:R-:W-:Y:S04]  /*59590*/  STL.64 [R1], R4 ;  /* 0x0000000401007387 */ /* 0x001fe80000100a00 */
[----:B------:R-:W-:Y:S04]  /*595a0*/  STL.64 [R1+0x8], R6 ;  /* 0x0000080601007387 */ /* 0x000fe80000100a00 */
[----:B------:R-:W-:Y:S04]  /*595b0*/  STL [R1+0x2c5c], R8 ;  /* 0x002c5c0801007387 */ /* 0x000fe80000100800 */
[----:B------:R-:W-:Y:S04]  /*595c0*/  STL [R1+0x2c54], R9 ;  /* 0x002c540901007387 */ /* 0x000fe80000100800 */
[----:B------:R-:W-:Y:S04]  /*595d0*/  STL [R1+0x2c4c], R10 ;  /* 0x002c4c0a01007387 */ /* 0x000fe80000100800 */
[----:B------:R-:W-:Y:S04]  /*595e0*/  STL [R1+0x2c44], R11 ;  /* 0x002c440b01007387 */ /* 0x000fe80000100800 */
[----:B------:R-:W0:Y:S04]  /*595f0*/  LDS.128 R8, [R21+UR6+0x800] ;  /* 0x0008000615087984 */ /* 0x000e280008000c00 */
[----:B------:R-:W2:Y:S04]  /*59600*/  LDL.LU R12, [R1+0x60] ;  /* 0x00006000010c7983 */ /* 0x000ea80000300800 */
[----:B------:R-:W1:Y:S04]  /*59610*/  LDS.128 R4, [R21+UR6+0xc00] ;  /* 0x000c000615047984 */ /* 0x000e680008000c00 */
[----:B0-----:R-:W-:Y:S04]  /*59620*/  STL.64 [R1+0x20], R8 ;  /* 0x0000200801007387 */ /* 0x001fe80000100a00 */
[----:B------:R-:W-:Y:S04]  /*59630*/  STL.64 [R1+0x28], R10 ;  /* 0x0000280a01007387 */ /* 0x000fe80000100a00 */
[----:B------:R-:W3:Y:S04]  /*59640*/  LDL.LU R16, [R1+0x98] ;  /* 0x0000980001107983 */ /* 0x000ee80000300800 */
[----:B-1----:R-:W-:Y:S04]  /*59650*/  STL.64 [R1+0x40], R4 ;  /* 0x0000400401007387 */ /* 0x002fe80000100a00 */
[----:B------:R-:W-:Y:S01]  /*59660*/  STL.64 [R1+0x48], R6 ;  /* 0x0000480601007387 */ /* 0x000fe20000100a00 */
[----:B------:R-:W-:-:S03]  /*59670*/  FSETP.NEU.AND P4, PT, R15, RZ, PT ;  /* 0x000000ff0f00720b */ /* 0x000fc60003f8d000 */
[----:B------:R-:W0:Y:S04]  /*59680*/  LDS.128 R4, [R27+UR6] ;  /* 0x000000061b047984 */ /* 0x000e280008000c00 */
[----:B---3--:R1:W-:Y:S04]  /*59690*/  STL [R1+0x2c88], R16 ;  /* 0x002c881001007387 */ /* 0x0083e80000100800 */
[----:B-1----:R-:W3:Y:S04]  /*596a0*/  LDL.LU R16, [R1+0x64] ;  /* 0x0000640001107983 */ /* 0x002ee80000300800 */
[----:B------:R-:W4:Y:S04]  /*596b0*/  LDL.LU R20, [R1+0x9c] ;  /* 0x00009c0001147983 */ /* 0x000f280000300800 */
[----:B----4-:R1:W-:Y:S04]  /*596c0*/  STL [R1+0x2c84], R20 ;  /* 0x002c841401007387 */ /* 0x0103e80000100800 */
[----:B-1----:R-:W4:Y:S04]  /*596d0*/  LDL.LU R20, [R1+0xa0] ;  /* 0x0000a00001147983 */ /* 0x002f280000300800 */
[----:B------:R-:W2:Y:S04]  /*596e0*/  LDL.LU R13, [R1+0x68] ;  /* 0x00006800010d7983 */ /* 0x000ea80000300800 */
[----:B--2---:R1:W-:Y:S04]  /*596f0*/  STL [R1+0x2c80], R13 ;  /* 0x002c800d01007387 */ /* 0x0043e80000100800 */
[----:B-1----:R-:W2:Y:S04]  /*59700*/  LDL.LU R13, [R1+0xa4] ;  /* 0x0000a400010d7983 */ /* 0x002ea80000300800 */
[----:B------:R-:W3:Y:S04]  /*59710*/  LDL.LU R17, [R1+0xa8] ;  /* 0x0000a80001117983 */ /* 0x000ee80000300800 */
        /* <DEDUP_REMOVED lines=11> */
[----:B------:R-:W3:Y:S04]  /*597d0*/  LDL.LU R18, [R1+0xb8] ;  /* 0x0000b80001127983 */ /* 0x000ee80000300800 */
[----:B------:R-:W3:Y:S04]  /*597e0*/  LDL.LU R0, [R1+0xc4] ;  /* 0x0000c40001007983 */ /* 0x000ee80000300800 */
[----:B------:R-:W3:Y:S04]  /*597f0*/  LDL.LU R22, [R1+0xbc] ;  /* 0x0000bc0001167983 */ /* 0x000ee80000300800 */
[----:B------:R-:W2:Y:S04]  /*59800*/  LDL.LU R15, [R1+0x94] ;  /* 0x00009400010f7983 */ /* 0x000ea80000300800 */
[----:B--2---:R-:W-:Y:S04]  /*59810*/  STL.64 [R1+0x2ca8], R14 ;  /* 0x002ca80e01007387 */ /* 0x004fe80000100a00 */
[----:B------:R-:W-:Y:S04]  /*59820*/  STL.64 [R1+0x2ca0], R12 ;  /* 0x002ca00c01007387 */ /* 0x000fe80000100a00 */
[----:B------:R-:W2:Y:S04]  /*59830*/  LDL.LU R28, [R1+0x90] ;  /* 0x00009000011c7983 */ /* 0x000ea80000300800 */
[----:B------:R-:W2:Y:S04]  /*59840*/  LDL.LU R19, [R1+0xc8] ;  /* 0x0000c80001137983 */ /* 0x000ea80000300800 */
[----:B------:R-:W2:Y:S04]  /*59850*/  LDL.LU R23, [R1+0xcc] ;  /* 0x0000cc0001177983 */ /* 0x000ea80000300800 */
[----:B------:R-:W4:Y:S04]  /*59860*/  LDL.LU R8, [R1+0x20c] ;  /* 0x00020c0001087983 */ /* 0x000f280000300800 */
[----:B------:R-:W1:Y:S04]  /*59870*/  LDS.128 R12, [R27+UR6+0x400] ;  /* 0x000400061b0c7984 */ /* 0x000e680008000c00 */
[----:B----4-:R4:W-:Y:S04]  /*59880*/  STL [R1+0x2c64], R8 ;  /* 0x002c640801007387 */ /* 0x0109e80000100800 */
[----:B----4-:R-:W4:Y:S04]  /*59890*/  LDL.LU R8, [R1+0xe8] ;  /* 0x0000e80001087983 */ /* 0x010f280000300800 */
[----:B----4-:R4:W-:Y:S04]  /*598a0*/  STL [R1+0x2c68], R8 ;  /* 0x002c680801007387 */ /* 0x0109e80000100800 */
[----:B----4-:R-:W4:Y:S04]  /*598b0*/  LDL.LU R8, [R1+0xdc] ;  /* 0x0000dc0001087983 */ /* 0x010f280000300800 */
[----:B----4-:R4:W-:Y:S04]  /*598c0*/  STL [R1+0x2c6c], R8 ;  /* 0x002c6c0801007387 */ /* 0x0109e80000100800 */
[----:B----4-:R-:W4:Y:S04]  /*598d0*/  LDL.LU R8, [R1+0xd4] ;  /* 0x0000d40001087983 */ /* 0x010f280000300800 */
[----:B------:R-:W4:Y:S04]  /*598e0*/  LDL.LU R2, [R1+0x204] ;  /* 0x0002040001027983 */ /* 0x000f280000300800 */
[----:B0-----:R0:W-:Y:S04]  /*598f0*/  STL [R1+0x2c60], R4 ;  /* 0x002c600401007387 */ /* 0x0011e80000100800 */
[----:B0-----:R-:W2:Y:S04]  /*59900*/  LDL.LU R4, [R1+0xd0] ;  /* 0x0000d00001047983 */ /* 0x001ea80000300800 */
[----:B------:R-:W-:Y:S04]  /*59910*/  STL [R1+0x2c58], R5 ;  /* 0x002c580501007387 */ /* 0x000fe80000100800 */
[----:B------:R-:W-:Y:S04]  /*59920*/  STL [R1+0x2c50], R6 ;  /* 0x002c500601007387 */ /* 0x000fe80000100800 */
[----:B------:R-:W-:Y:S04]  /*59930*/  STL [R1+0x2c48], R7 ;  /* 0x002c480701007387 */ /* 0x000fe80000100800 */
[----:B-1----:R-:W-:Y:S04]  /*59940*/  STL.64 [R1+0x10], R12 ;  /* 0x0000100c01007387 */ /* 0x002fe80000100a00 */
[----:B------:R-:W-:Y:S04]  /*59950*/  STL.64 [R1+0x18], R14 ;  /* 0x0000180e01007387 */ /* 0x000fe80000100a00 */
[----:B------:R-:W0:Y:S04]  /*59960*/  LDS.128 R12, [R27+UR6+0x800] ;  /* 0x000800061b0c7984 */ /* 0x000e280008000c00 */
[----:B------:R-:W1:Y:S04]  /*59970*/  LDS.128 R24, [R27+UR6+0xc00] ;  /* 0x000c00061b187984 */ /* 0x000e680008000c00 */
[----:B0-----:R0:W-:Y:S01]  /*59980*/  STL [R1+0x3c], R15 ;  /* 0x00003c0f01007387 */ /* 0x0011e20000100800 */
[----:B------:R-:W-:-:S02]  /*59990*/  MOV R7, R14 ;  /* 0x0000000e00077202 */ /* 0x000fc40000000f00 */
[----:B------:R-:W-:Y:S02]  /*599a0*/  MOV R5, R12 ;  /* 0x0000000c00057202 */ /* 0x000fe40000000f00 */
[----:B------:R-:W-:Y:S01]  /*599b0*/  MOV R6, R13 ;  /* 0x0000000d00067202 */ /* 0x000fe20000000f00 */
[----:B-1----:R-:W-:Y:S01]  /*599c0*/  IMAD.MOV.U32 R10, RZ, RZ, R25 ;  /* 0x000000ffff0a7224 */ /* 0x002fe200078e0019 */
[----:B------:R-:W-:Y:S01]  /*599d0*/  MOV R11, R26 ;  /* 0x0000001a000b7202 */ /* 0x000fe20000000f00 */
[----:B0-----:R-:W3:Y:S01]  /*599e0*/  LDL.LU.64 R14, [R1+0x2ca8] ;  /* 0x002ca800010e7983 */ /* 0x001ee20000300a00 */
[----:B------:R-:W-:-:S03]  /*599f0*/  MOV R9, R24 ;  /* 0x0000001800097202 */ /* 0x000fc60000000f00 */
[----:B------:R-:W4:Y:S04]  /*59a00*/  LDL.LU.64 R12, [R1+0x2ca0] ;  /* 0x002ca000010c7983 */ /* 0x000f280000300a00 */
[----:B------:R0:W-:Y:S04]  /*59a10*/  STL [R1+0x5c], R27 ;  /* 0x00005c1b01007387 */ /* 0x0001e80000100800 */
[----:B0-----:R-:W2:Y:S04]  /*59a20*/  LDL.LU.64 R26, [R1+0x2c98] ;  /* 0x002c9800011a7983 */ /* 0x001ea80000300a00 */
[----:B------:R-:W2:Y:S01]  /*59a30*/  LDL.LU.64 R24, [R1+0x2c90] ;  /* 0x002c900001187983 */ /* 0x000ea20000300a00 */
[----:B------:R-:W-:Y:S01]  /*59a40*/  BAR.SYNC.DEFER_BLOCKING 0x0 ;  /* 0x0000000000007b1d */ /* 0x000fe20000010000 */
[----:B----4-:R-:W-:-:S05]  /*59a50*/  F2FP.F16.F32.PACK_AB R12, R16, R12 ;  /* 0x0000000c100c723e */ /* 0x010fca00000000ff */
[----:B--2---:R0:W-:Y:S04]  /*59a60*/  STS.128 [R3+UR6], R24 ;  /* 0x0000001803007988 */ /* 0x0041e80008000c06 */
[----:B0-----:R-:W2:Y:S04]  /*59a70*/  LDL.LU R24, [R1+0xd8] ;  /* 0x0000d80001187983 */ /* 0x001ea80000300800 */
[----:B------:R-:W4:Y:S04]  /*59a80*/  LDL.LU R25, [R1+0xe0] ;  /* 0x0000e00001197983 */ /* 0x000f280000300800 */
[----:B------:R-:W4:Y:S04]  /*59a90*/  LDL.LU R26, [R1+0xf8] ;  /* 0x0000f800011a7983 */ /* 0x000f280000300800 */
[----:B------:R-:W4:Y:S04]  /*59aa0*/  LDL.LU R27, [R1+0xf0] ;  /* 0x0000f000011b7983 */ /* 0x000f280000300800 */
[----:B------:R-:W3:Y:S02]  /*59ab0*/  LDL.LU R16, [R1+0x2c88] ;  /* 0x002c880001107983 */ /* 0x000ee40000300800 */
[----:B---3--:R-:W-:-:S02]  /*59ac0*/  F2FP.F16.F32.PACK_AB R16, R20, R16 ;  /* 0x000000101410723e */ /* 0x008fc400000000ff */
[----:B------:R-:W3:Y:S02]  /*59ad0*/  LDL.LU R20, [R1+0x2c84] ;  /* 0x002c840001147983 */ /* 0x000ee40000300800 */
[----:B---3--:R-:W-:Y:S02]  /*59ae0*/  F2FP.F16.F32.PACK_AB R20, R13, R20 ;  /* 0x000000140d14723e */ /* 0x008fe400000000ff */
[----:B------:R-:W3:Y:S02]  /*59af0*/  LDL.LU R13, [R1+0x2c80] ;  /* 0x002c8000010d7983 */ /* 0x000ee40000300800 */
[----:B---3--:R-:W-:Y:S02]  /*59b00*/  F2FP.F16.F32.PACK_AB R13, R17, R13 ;  /* 0x0000000d110d723e */ /* 0x008fe400000000ff */
[----:B------:R-:W3:Y:S02]  /*59b10*/  LDL.LU R17, [R1+0x2c7c] ;  /* 0x002c7c0001117983 */ /* 0x000ee40000300800 */
[----:B---3--:R-:W-:-:S02]  /*59b20*/  F2FP.F16.F32.PACK_AB R17, R21, R17 ;  /* 0x000000111511723e */ /* 0x008fc400000000ff */
[----:B------:R-:W3:Y:S02]  /*59b30*/  LDL.LU R21, [R1+0x2c78] ;  /* 0x002c780001157983 */ /* 0x000ee40000300800 */
[----:B---3--:R-:W-:Y:S02]  /*59b40*/  F2FP.F16.F32.PACK_AB R21, R14, R21 ;  /* 0x000000150e15723e */ /* 0x008fe400000000ff */
[----:B------:R-:W3:Y:S01]  /*59b50*/  LDL.LU R14, [R1+0x2c74] ;  /* 0x002c7400010e7983 */ /* 0x000ee20000300800 */
[----:B------:R-:W-:Y:S02]  /*59b60*/  F2FP.F16.F32.PACK_AB R22, R0, R22 ;  /* 0x000000160016723e */ /* 0x000fe400000000ff */
[----:B------:R-:W-:Y:S02]  /*59b70*/  F2FP.F16.F32.PACK_AB R19, R4, R19 ;  /* 0x000000130413723e */ /* 0x000fe400000000ff */
[----:B------:R-:W-:Y:S02]  /*59b80*/  F2FP.F16.F32.PACK_AB R23, R8, R23 ;  /* 0x000000170817723e */ /* 0x000fe400000000ff */
[----:B---3--:R-:W-:-:S02]  /*59b90*/  F2FP.F16.F32.PACK_AB R14, R29, R14 ;  /* 0x0000000e1d0e723e */ /* 0x008fc400000000ff */
[----:B------:R-:W3:Y:S04]  /*59ba0*/  LDL.LU R29, [R1+0x2c70] ;  /* 0x002c7000011d7983 */ /* 0x000ee80000300800 */
[----:B------:R-:W3:Y:S04]  /*59bb0*/  LDL.LU R0, [R1+0x214] ;  /* 0x0002140001007983 */ /* 0x000ee80000300800 */
[----:B------:R-:W3:Y:S04]  /*59bc0*/  LDL.LU R4, [R1+0xec] ;  /* 0x0000ec0001047983 */ /* 0x000ee80000300800 */
[----:B------:R-:W2:Y:S02]  /*59bd0*/  LDL.LU R8, [R1+0x2c6c] ;  /* 0x002c6c0001087983 */ /* 0x000ea40000300800 */
[----:B--2---:R-:W-:-:S02]  /*59be0*/  F2FP.F16.F32.PACK_AB R24, R8, R24 ;  /* 0x000000180818723e */ /* 0x004fc400000000ff */
[----:B------:R-:W4:Y:S01]  /*59bf0*/  LDL.LU R8, [R1+0x2c68] ;  /* 0x002c680001087983 */ /* 0x000f220000300800 */
[----:B------:R-:W-:Y:S02]  /*59c00*/  F2FP.F16.F32.PACK_AB R15, R15, R28 ;  /* 0x0000001c0f0f723e */ /* 0x000fe400000000ff */
[----:B----4-:R-:W-:Y:S02]  /*59c10*/  F2FP.F16.F32.PACK_AB R25, R8, R25 ;  /* 0x000000190819723e */ /* 0x010fe400000000ff */
[----:B------:R-:W2:Y:S01]  /*59c20*/  LDL.LU R8, [R1+0x2c64] ;  /* 0x002c640001087983 */ /* 0x000ea20000300800 */
[----:B------:R-:W-:Y:S02]  /*59c30*/  F2FP.F16.F32.PACK_AB R26, R26, R27 ;  /* 0x0000001b1a1a723e */ /* 0x000fe400000000ff */
[----:B---3--:R-:W-:Y:S01]  /*59c40*/  F2FP.F16.F32.PACK_AB R18, R29, R18 ;  /* 0x000000121d12723e */ /* 0x008fe200000000ff */
[----:B------:R0:W-:Y:S01]  /*59c50*/  STS.128 [R3+UR6+0x200], R12 ;  /* 0x0002000c03007988 */ /* 0x0001e20008000c06 */
[----:B------:R-:W1:Y:S03]  /*59c60*/  LDC.64 R28, c[0x0][0x228] ;  /* 0x00008a00ff1c7b82 */ /* 0x000e660000000a00 */
[----:B------:R3:W-:Y:S04]  /*59c70*/  STS.128 [R3+UR6+0x80], R16 ;  /* 0x0000801003007988 */ /* 0x0007e80008000c06 */
[----:B------:R4:W-:Y:S01]  /*59c80*/  STS.128 [R3+UR6+0x280], R20 ;  /* 0x0002801403007988 */ /* 0x0009e20008000c06 */
[----:B--2---:R-:W-:-:S03]  /*59c90*/  F2FP.F16.F32.PACK_AB R27, R8, R2 ;  /* 0x00000002081b723e */ /* 0x004fc600000000ff */
[----:B------:R-:W2:Y:S04]  /*59ca0*/  LDL R2, [R1+0x2a40] ;  /* 0x002a400001027983 */ /* 0x000ea80000100800 */
[----:B------:R-:W2:Y:S04]  /*59cb0*/  LDL.LU R8, [R1+0x224] ;  /* 0x0002240001087983 */ /* 0x000ea80000300800 */
[----:B0-----:R-:W2:Y:S04]  /*59cc0*/  LDL.LU R12, [R1+0x218] ;  /* 0x00021800010c7983 */ /* 0x001ea80000300800 */
[----:B------:R-:W2:Y:S04]  /*59cd0*/  LDL.LU R13, [R1+0x234] ;  /* 0x00023400010d7983 */ /* 0x000ea80000300800 */
[----:B------:R-:W2:Y:S04]  /*59ce0*/  LDL.LU R14, [R1+0x254] ;  /* 0x00025400010e7983 */ /* 0x000ea80000300800 */
[----:B------:R-:W2:Y:S04]  /*59cf0*/  LDL.LU R15, [R1+0x260] ;  /* 0x00026000010f7983 */ /* 0x000ea80000300800 */
[----:B---3--:R-:W3:Y:S04]  /*59d00*/  LDL.LU R19, [R1+0x4c] ;  /* 0x00004c0001137983 */ /* 0x008ee80000300800 */
[----:B------:R-:W3:Y:S04]  /*59d10*/  LDL.LU R16, [R1+0x220] ;  /* 0x0002200001107983 */ /* 0x000ee80000300800 */
[----:B------:R-:W3:Y:S04]  /*59d20*/  LDL.LU R17, [R1+0x248] ;  /* 0x0002480001117983 */ /* 0x000ee80000300800 */
[----:B----4-:R-:W4:Y:S04]  /*59d30*/  LDL.LU R20, [R1+0xe4] ;  /* 0x0000e40001147983 */ /* 0x010f280000300800 */
[----:B------:R-:W4:Y:S04]  /*59d40*/  LDL.LU R21, [R1+0xf4] ;  /* 0x0000f40001157983 */ /* 0x000f280000300800 */
[----:B------:R-:W4:Y:S04]  /*59d50*/  LDL.LU R22, [R1+0x210] ;  /* 0x0002100001167983 */ /* 0x000f280000300800 */
[----:B------:R-:W4:Y:S04]  /*59d60*/  LDL.LU R23, [R1+0x208] ;  /* 0x0002080001177983 */ /* 0x000f280000300800 */
[----:B------:R0:W-:Y:S04]  /*59d70*/  STS.128 [R3+UR6+0x100], R24 ;  /* 0x0001001803007988 */ /* 0x0001e80008000c06 */
[----:B0-----:R-:W4:Y:S04]  /*59d80*/  LDL.LU R26, [R1+0xfc] ;  /* 0x0000fc00011a7983 */ /* 0x001f280000300800 */
[----:B------:R-:W4:Y:S04]  /*59d90*/  LDL.LU R24, [R1+0x24c] ;  /* 0x00024c0001187983 */ /* 0x000f280000300800 */
[----:B------:R-:W4:Y:S04]  /*59da0*/  LDL.LU R25, [R1+0x268] ;  /* 0x0002680001197983 */ /* 0x000f280000300800 */
[----:B------:R-:W4:Y:S01]  /*59db0*/  LDL.LU R18, [R1+0x25c] ;  /* 0x00025c0001127983 */ /* 0x000f220000300800 */
[----:B------:R-:W-:-:S04]  /*59dc0*/  UIMAD UR4, UR7, UR4, URZ ;  /* 0x00000004070472a4 */ /* 0x000fc8000f8e023f */
[----:B------:R-:W-:Y:S01]  /*59dd0*/  USHF.L.U32 UR8, UR4, 0x1, URZ ;  /* 0x0000000104087899 */ /* 0x000fe2000800063f */
[----:B--2---:R-:W-:Y:S01]  /*59de0*/  IMAD R2, R2, UR5, RZ ;  /* 0x0000000502027c24 */ /* 0x004fe2000f8e02ff */
[----:B---3--:R-:W-:Y:S02]  /*59df0*/  MOV R27, R19 ;  /* 0x00000013001b7202 */ /* 0x008fe40000000f00 */
[----:B------:R-:W2:Y:S01]  /*59e00*/  LDL.LU R19, [R1+0x26c] ;  /* 0x00026c0001137983 */ /* 0x000ea20000300800 */
[----:B----4-:R-:W-:-:S03]  /*59e10*/  F2FP.F16.F32.PACK_AB R20, R4, R20 ;  /* 0x000000140414723e */ /* 0x010fc600000000ff */
[----:B------:R-:W3:Y:S01]  /*59e20*/  LDL.LU R4, [R1+0x2c60] ;  /* 0x002c600001047983 */ /* 0x000ee20000300800 */
[----:B------:R-:W-:Y:S02]  /*59e30*/  F2FP.F16.F32.PACK_AB R22, R22, R23 ;  /* 0x000000171616723e */ /* 0x000fe400000000ff */
[----:B------:R-:W-:Y:S02]  /*59e40*/  F2FP.F16.F32.PACK_AB R23, R12, R0 ;  /* 0x000000000c17723e */ /* 0x000fe400000000ff */
[----:B------:R-:W4:Y:S01]  /*59e50*/  LDL.LU R12, [R1+0x21c] ;  /* 0x00021c00010c7983 */ /* 0x000f220000300800 */
[----:B------:R-:W-:-:S04]  /*59e60*/  SHF.L.U32 R0, R2, 0x1, RZ ;  /* 0x0000000102007819 */ /* 0x000fc800000006ff */
[----:B-1----:R-:W-:Y:S02]  /*59e70*/  IADD3 R0, P1, P6, R0, UR8, R28 ;  /* 0x0000000800007c10 */ /* 0x002fe4000fe3e01c */
[----:B------:R-:W2:Y:S01]  /*59e80*/  LDL.LU R28, [R1+0x270] ;  /* 0x00027000011c7983 */ /* 0x000ea20000300800 */
[----:B------:R-:W-:Y:S01]  /*59e90*/  F2FP.F16.F32.PACK_AB R21, R26, R21 ;  /* 0x000000151a15723e */ /* 0x000fe200000000ff */
[----:B------:R-:W-:Y:S01]  /*59ea0*/  UIMAD.WIDE UR4, UR4, 0x2, URZ ;  /* 0x00000002040478a5 */ /* 0x000fe2000f8e023f */
[----:B------:R-:W-:Y:S01]  /*59eb0*/  IMAD.HI R2, R2, 0x2, RZ ;  /* 0x0000000202027827 */ /* 0x000fe200078e02ff */
[----:B------:R-:W0:Y:S02]  /*59ec0*/  LDC R26, c[0x0][0x278] ;  /* 0x00009e00ff1a7b82 */ /* 0x000e240000000800 */
[----:B------:R1:W-:Y:S01]  /*59ed0*/  STS.128 [R3+UR6+0x300], R20 ;  /* 0x0003001403007988 */ /* 0x0003e20008000c06 */
[----:B------:R-:W-:Y:S02]  /*59ee0*/  F2FP.F16.F32.PACK_AB R13, R24, R13 ;  /* 0x0000000d180d723e */ /* 0x000fe400000000ff */
[----:B------:R-:W-:Y:S01]  /*59ef0*/  F2FP.F16.F32.PACK_AB R15, R25, R15 ;  /* 0x0000000f190f723e */ /* 0x000fe200000000ff */
[----:B------:R-:W-:Y:S01]  /*59f00*/  ULDC UR4, c[0x0][0x27c] ;  /* 0x00009f0000047ab9 */ /* 0x000fe20000000800 */
[----:B-1----:R-:W3:Y:S01]  /*59f10*/  LDL.LU R21, [R1+0x230] ;  /* 0x0002300001157983 */ /* 0x002ee20000300800 */
[----:B------:R-:W-:-:S03]  /*59f20*/  IADD3.X R2, R2, UR5, R29, P1, P6 ;  /* 0x0000000502027c10 */ /* 0x000fc60008fec41d */
[----:B------:R-:W3:Y:S04]  /*59f30*/  LDL.LU R20, [R1+0x258] ;  /* 0x0002580001147983 */ /* 0x000ee80000300800 */
[----:B------:R-:W3:Y:S04]  /*59f40*/  LDL.LU R22, [R1+0x264] ;  /* 0x0002640001167983 */ /* 0x000ee80000300800 */
[----:B------:R-:W3:Y:S04]  /*59f50*/  LDL.LU R23, [R1] ;  /* 0x0000000001177983 */ /* 0x000ee80000300800 */
[----:B------:R-:W3:Y:S01]  /*59f60*/  LDL.LU R29, [R1+0x250] ;  /* 0x00025000011d7983 */ /* 0x000ee20000300800 */
[----:B----4-:R-:W-:-:S03]  /*59f70*/  F2FP.F16.F32.PACK_AB R12, R8, R12 ;  /* 0x0000000c080c723e */ /* 0x010fc600000000ff */
[----:B------:R-:W4:Y:S04]  /*59f80*/  LDL.LU R8, [R1+0x2c5c] ;  /* 0x002c5c0001087983 */ /* 0x000f280000300800 */
[----:B------:R-:W4:Y:S04]  /*59f90*/  LDL.LU R24, [R1+0x10] ;  /* 0x0000100001187983 */ /* 0x000f280000300800 */
[----:B------:R-:W4:Y:S01]  /*59fa0*/  LDL.LU R25, [R1+0x20] ;  /* 0x0000200001197983 */ /* 0x000f220000300800 */
[----:B--2---:R-:W-:-:S03]  /*59fb0*/  F2FP.F16.F32.PACK_AB R19, R28, R19 ;  /* 0x000000131c13723e */ /* 0x004fc600000000ff */
[----:B------:R-:W2:Y:S01]  /*59fc0*/  LDL.LU R28, [R1+0x40] ;  /* 0x00004000011c7983 */ /* 0x000ea20000300800 */
[----:B---3--:R-:W-:Y:S02]  /*59fd0*/  F2FP.F16.F32.PACK_AB R16, R21, R16 ;  /* 0x000000101510723e */ /* 0x008fe400000000ff */
[----:B------:R-:W1:Y:S01]  /*59fe0*/  S2R R21, SR_TID.X ;  /* 0x0000000000157919 */ /* 0x000e620000002100 */
[----:B------:R-:W-:Y:S02]  /*59ff0*/  F2FP.F16.F32.PACK_AB R14, R20, R14 ;  /* 0x0000000e140e723e */ /* 0x000fe400000000ff */
[----:B------:R-:W-:-:S03]  /*5a000*/  F2FP.F16.F32.PACK_AB R18, R22, R18 ;  /* 0x000000121612723e */ /* 0x000fc600000000ff */
[----:B------:R3:W-:Y:S01]  /*5a010*/  STS.128 [R3+UR6+0x180], R12 ;  /* 0x0001800c03007988 */ /* 0x0007e20008000c06 */
[----:B------:R-:W-:-:S05]  /*5a020*/  F2FP.F16.F32.PACK_AB R17, R29, R17 ;  /* 0x000000111d11723e */ /* 0x000fca00000000ff */
[----:B------:R3:W-:Y:S01]  /*5a030*/  STS.128 [R3+UR6+0x380], R16 ;  /* 0x0003801003007988 */ /* 0x0007e20008000c06 */
[----:B-1----:R-:W-:-:S04]  /*5a040*/  SHF.R.U32.HI R21, RZ, 0x5, R21 ;  /* 0x00000005ff157819 */ /* 0x002fc80000011615 */
[----:B------:R-:W-:-:S05]  /*5a050*/  SGXT.U32 R21, R21, 0x2 ;  /* 0x000000021515781a */ /* 0x000fca0000000000 */
[----:B0-----:R-:W-:-:S05]  /*5a060*/  IMAD R21, R21, R26, RZ ;  /* 0x0000001a15157224 */ /* 0x001fca00078e02ff */
[----:B------:R-:W-:Y:S01]  /*5a070*/  LEA R22, R26, R21, 0x2 ;  /* 0x000000151a167211 */ /* 0x000fe200078e10ff */
[----:B------:R-:W-:Y:S01]  /*5a080*/  BAR.SYNC.DEFER_BLOCKING 0x0 ;  /* 0x0000000000007b1d */ /* 0x000fe20000010000 */
[----:B------:R-:W-:-:S03]  /*5a090*/  LEA R20, P1, R21, R0, 0x1 ;  /* 0x0000000015147211 */ /* 0x000fc600078208ff */
[----:B---3--:R-:W-:Y:S01]  /*5a0a0*/  IMAD R14, R26, 0x4, R22 ;  /* 0x000000041a0e7824 */ /* 0x008fe200078e0216 */
[----:B------:R-:W-:Y:S02]  /*5a0b0*/  LEA.HI.X.SX32 R21, R21, R2, 0x1, P1 ;  /* 0x0000000215157211 */ /* 0x000fe400008f0eff */
[----:B------:R-:W-:Y:S02]  /*5a0c0*/  LEA R12, P1, R22, R0, 0x1 ;  /* 0x00000000160c7211 */ /* 0x000fe400078208ff */
[----:B------:R-:W-:Y:S02]  /*5a0d0*/  LEA R3, R26, R14, 0x2 ;  /* 0x0000000e1a037211 */ /* 0x000fe400078e10ff */
[----:B------:R-:W-:Y:S02]  /*5a0e0*/  LEA.HI.X.SX32 R13, R22, R2, 0x1, P1 ;  /* 0x00000002160d7211 */ /* 0x000fe400008f0eff */
[----:B------:R-:W-:Y:S02]  /*5a0f0*/  LEA R16, P1, R14, R0, 0x1 ;  /* 0x000000000e107211 */ /* 0x000fe400078208ff */
[----:B------:R-:W-:-:S02]  /*5a100*/  LEA R15, R26, R3, 0x2 ;  /* 0x000000031a0f7211 */ /* 0x000fc400078e10ff */
[----:B------:R-:W-:Y:S02]  /*5a110*/  LEA.HI.X.SX32 R17, R14, R2, 0x1, P1 ;  /* 0x000000020e117211 */ /* 0x000fe400008f0eff */
[----:B------:R-:W-:Y:S01]  /*5a120*/  LEA R18, R26, R15, 0x2 ;  /* 0x0000000f1a127211 */ /* 0x000fe200078e10ff */
[----:B------:R-:W-:Y:S04]  /*5a130*/  STG.E.U16 desc[UR10][R20.64], R23 ;  /* 0x0000001714007986 */ /* 0x000fe8000c10150a */
[----:B------:R0:W-:Y:S01]  /*5a140*/  STG.E.U16 desc[UR10][R12.64], R4 ;  /* 0x000000040c007986 */ /* 0x0001e2000c10150a */
[-C--:B------:R-:W-:Y:S02]  /*5a150*/  LEA R14, P6, R15, R0.reuse, 0x1 ;  /* 0x000000000f0e7211 */ /* 0x080fe400078c08ff */
[----:B0-----:R-:W-:-:S04]  /*5a160*/  LEA R12, P1, R3, R0, 0x1 ;  /* 0x00000000030c7211 */ /* 0x001fc800078208ff */
[----:B------:R-:W-:Y:S02]  /*5a170*/  LEA.HI.X.SX32 R13, R3, R2, 0x1, P1 ;  /* 0x00000002030d7211 */ /* 0x000fe400008f0eff */
[----:B------:R-:W-:Y:S02]  /*5a180*/  LEA R3, R26, R18, 0x2 ;  /* 0x000000121a037211 */ /* 0x000fe400078e10ff */
[----:B------:R-:W-:Y:S02]  /*5a190*/  LEA.HI.X.SX32 R15, R15, R2, 0x1, P6 ;  /* 0x000000020f0f7211 */ /* 0x000fe400030f0eff */
[----:B------:R-:W-:Y:S02]  /*5a1a0*/  PRMT R4, R23, 0x7632, R4 ;  /* 0x0000763217047816 */ /* 0x000fe40000000004 */
[----:B------:R-:W3:Y:S04]  /*5a1b0*/  LDL.LU R23, [R1+0x4] ;  /* 0x0000040001177983 */ /* 0x000ee80000300800 */
[----:B----4-:R0:W-:Y:S04]  /*5a1c0*/  STG.E.U16 desc[UR10][R16.64], R8 ;  /* 0x0000000810007986 */ /* 0x0101e8000c10150a */
[----:B------:R1:W-:Y:S01]  /*5a1d0*/  STG.E.U16 desc[UR10][R12.64], R24 ;  /* 0x000000180c007986 */ /* 0x0003e2000c10150a */
[----:B0-----:R-:W-:-:S04]  /*5a1e0*/  LEA R16, P1, R18, R0, 0x1 ;  /* 0x0000000012107211 */ /* 0x001fc800078208ff */
[----:B------:R-:W-:Y:S01]  /*5a1f0*/  LEA.HI.X.SX32 R17, R18, R2, 0x1, P1 ;  /* 0x0000000212117211 */ /* 0x000fe200008f0eff */
[C---:B------:R-:W-:Y:S01]  /*5a200*/  IMAD R18, R26.reuse, 0x4, R3 ;  /* 0x000000041a127824 */ /* 0x040fe200078e0203 */
[C---:B-1----:R-:W-:Y:S01]  /*5a210*/  LEA R12, P1, R3.reuse, R0, 0x1 ;  /* 0x00000000030c7211 */ /* 0x042fe200078208ff */
[----:B------:R0:W-:Y:S03]  /*5a220*/  STG.E.U16 desc[UR10][R14.64], R25 ;  /* 0x000000190e007986 */ /* 0x0001e6000c10150a */
[----:B------:R-:W-:Y:S02]  /*5a230*/  LEA.HI.X.SX32 R13, R3, R2, 0x1, P1 ;  /* 0x00000002030d7211 */ /* 0x000fe400008f0eff */
[----:B------:R-:W-:Y:S01]  /*5a240*/  LEA R3, R26, R18, 0x2 ;  /* 0x000000121a037211 */ /* 0x000fe200078e10ff */
[----:B------:R1:W-:Y:S01]  /*5a250*/  STG.E.U16 desc[UR10][R16.64], R5 ;  /* 0x0000000510007986 */ /* 0x0003e2000c10150a */
[----:B0-----:R-:W-:-:S03]  /*5a260*/  LEA R14, P1, R18, R0, 0x1 ;  /* 0x00000000120e7211 */ /* 0x001fc600078208ff */
[----:B--2---:R0:W-:Y:S01]  /*5a270*/  STG.E.U16 desc[UR10][R12.64], R28 ;  /* 0x0000001c0c007986 */ /* 0x0041e2000c10150a */
[----:B------:R-:W-:Y:S02]  /*5a280*/  LEA.HI.X.SX32 R15, R18, R2, 0x1, P1 ;  /* 0x00000002120f7211 */ /* 0x000fe400008f0eff */
[----:B-1----:R-:W-:-:S04]  /*5a290*/  LEA R16, P1, R3, R0, 0x1 ;  /* 0x0000000003107211 */ /* 0x002fc800078208ff */
[----:B------:R-:W-:Y:S02]  /*5a2a0*/  LEA.HI.X.SX32 R17, R3, R2, 0x1, P1 ;  /* 0x0000000203117211 */ /* 0x000fe400008f0eff */
[C---:B0-----:R-:W-:Y:S01]  /*5a2b0*/  LEA R13, R26.reuse, R3, 0x2 ;  /* 0x000000031a0d7211 */ /* 0x041fe200078e10ff */
[----:B------:R0:W-:Y:S03]  /*5a2c0*/  STG.E.U16 desc[UR10][R14.64], R9 ;  /* 0x000000090e007986 */ /* 0x0001e6000c10150a */
[C---:B------:R-:W-:Y:S02]  /*5a2d0*/  LEA R12, P1, R13.reuse, R0, 0x1 ;  /* 0x000000000d0c7211 */ /* 0x040fe400078208ff */
[----:B------:R-:W-:Y:S01]  /*5a2e0*/  LEA R3, R26, R13, 0x2 ;  /* 0x0000000d1a037211 */ /* 0x000fe200078e10ff */
[----:B------:R1:W-:Y:S01]  /*5a2f0*/  STG.E.U16 desc[UR10][R16.64], R4 ;  /* 0x0000000410007986 */ /* 0x0003e2000c10150a */
[----:B------:R-:W-:-:S02]  /*5a300*/  LEA.HI.X.SX32 R13, R13, R2, 0x1, P1 ;  /* 0x000000020d0d7211 */ /* 0x000fc400008f0eff */
[C---:B0-----:R-:W-:Y:S02]  /*5a310*/  LEA R14, P1, R3.reuse, R0, 0x1 ;  /* 0x00000000030e7211 */ /* 0x041fe400078208ff */
[----:B-1----:R-:W-:Y:S02]  /*5a320*/  PRMT R16, R4, 0x7632, R16 ;  /* 0x0000763204107816 */ /* 0x002fe40000000010 */
[----:B------:R-:W-:Y:S02]  /*5a330*/  LEA R4, R26, R3, 0x2 ;  /* 0x000000031a047211 */ /* 0x000fe400078e10ff */
[----:B------:R-:W-:Y:S01]  /*5a340*/  LEA.HI.X.SX32 R15, R3, R2, 0x1, P1 ;  /* 0x00000002030f7211 */ /* 0x000fe200008f0eff */
[----:B------:R0:W-:Y:S01]  /*5a350*/  STG.E.U16 desc[UR10][R12.64], R16 ;  /* 0x000000100c007986 */ /* 0x0001e2000c10150a */
[----:B------:R-:W-:Y:S01]  /*5a360*/  PRMT R8, R8, 0x7632, R8 ;  /* 0x0000763208087816 */ /* 0x000fe20000000008 */
[----:B------:R-:W-:-:S04]  /*5a370*/  IMAD R3, R26, 0x4, R4 ;  /* 0x000000041a037824 */ /* 0x000fc800078e0204 */
[----:B------:R1:W-:Y:S01]  /*5a380*/  STG.E.U16 desc[UR10][R14.64], R8 ;  /* 0x000000080e007986 */ /* 0x0003e2000c10150a */
[----:B0-----:R-:W-:-:S04]  /*5a390*/  LEA R12, P1, R4, R0, 0x1 ;  /* 0x00000000040c7211 */ /* 0x001fc800078208ff */
[----:B------:R-:W-:Y:S02]  /*5a3a0*/  LEA.HI.X.SX32 R13, R4, R2, 0x1, P1 ;  /* 0x00000002040d7211 */ /* 0x000fe400008f0eff */
[----:B------:R-:W-:Y:S02]  /*5a3b0*/  PRMT R4, R24, 0x7632, R4 ;  /* 0x0000763218047816 */ /* 0x000fe40000000004 */
[C---:B-1----:R-:W-:Y:S02]  /*5a3c0*/  LEA R14, P1, R3.reuse, R0, 0x1 ;  /* 0x00000000030e7211 */ /* 0x042fe400078208ff */
[----:B------:R-:W-:Y:S01]  /*5a3d0*/  LEA R16, R26, R3, 0x2 ;  /* 0x000000031a107211 */ /* 0x000fe200078e10ff */
[----:B------:R0:W-:Y:S01]  /*5a3e0*/  STG.E.U16 desc[UR10][R12.64], R4 ;  /* 0x000000040c007986 */ /* 0x0001e2000c10150a */
[----:B------:R-:W-:Y:S02]  /*5a3f0*/  LEA.HI.X.SX32 R15, R3, R2, 0x1, P1 ;  /* 0x00000002030f7211 */ /* 0x000fe400008f0eff */
[----:B------:R-:W-:-:S02]  /*5a400*/  PRMT R8, R25, 0x7632, R8 ;  /* 0x0000763219087816 */ /* 0x000fc40000000008 */
[----:B0-----:R-:W-:Y:S02]  /*5a410*/  LEA R12, P1, R16, R0, 0x1 ;  /* 0x00000000100c7211 */ /* 0x001fe400078208ff */
[----:B------:R-:W-:Y:S01]  /*5a420*/  LEA R4, R26, R16, 0x2 ;  /* 0x000000101a047211 */ /* 0x000fe200078e10ff */
[----:B------:R0:W-:Y:S01]  /*5a430*/  STG.E.U16 desc[UR10][R14.64], R8 ;  /* 0x000000080e007986 */ /* 0x0001e2000c10150a */
[----:B------:R-:W-:Y:S02]  /*5a440*/  LEA.HI.X.SX32 R13, R16, R2, 0x1, P1 ;  /* 0x00000002100d7211 */ /* 0x000fe400008f0eff */
[----:B------:R-:W-:Y:S02]  /*5a450*/  PRMT R16, R5, 0x7632, R16 ;  /* 0x0000763205107816 */ /* 0x000fe40000000010 */
[----:B------:R-:W-:Y:S01]  /*5a460*/  LEA R3, R26, R4, 0x2 ;  /* 0x000000041a037211 */ /* 0x000fe200078e10ff */
[----:B------:R-:W2:Y:S01]  /*5a470*/  LDL.LU R5, [R1+0x2c58] ;  /* 0x002c580001057983 */ /* 0x000ea20000300800 */
[----:B0-----:R-:W-:-:S03]  /*5a480*/  LEA R14, P1, R4, R0, 0x1 ;  /* 0x00000000040e7211 */ /* 0x001fc600078208ff */
[----:B------:R0:W-:Y:S01]  /*5a490*/  STG.E.U16 desc[UR10][R12.64], R16 ;  /* 0x000000100c007986 */ /* 0x0001e2000c10150a */
[----:B------:R-:W-:-:S03]  /*5a4a0*/  LEA.HI.X.SX32 R15, R4, R2, 0x1, P1 ;  /* 0x00000002040f7211 */ /* 0x000fc600008f0eff */
[----:B------:R-:W4:Y:S01]  /*5a4b0*/  LDL.LU R24, [R1+0x14] ;  /* 0x0000140001187983 */ /* 0x000f220000300800 */
[----:B------:R-:W-:-:S03]  /*5a4c0*/  LEA R4, R26, R3, 0x2 ;  /* 0x000000031a047211 */ /* 0x000fc600078e10ff */
[----:B------:R-:W4:Y:S01]  /*5a4d0*/  LDL.LU R25, [R1+0x24] ;  /* 0x0000240001197983 */ /* 0x000f220000300800 */
[----:B0-----:R-:W-:-:S04]  /*5a4e0*/  LEA R16, P1, R3, R0, 0x1 ;  /* 0x0000000003107211 */ /* 0x001fc800078208ff */
[----:B------:R-:W-:Y:S02]  /*5a4f0*/  LEA.HI.X.SX32 R17, R3, R2, 0x1, P1 ;  /* 0x0000000203117211 */ /* 0x000fe400008f0eff */
[----:B------:R-:W-:Y:S02]  /*5a500*/  PRMT R3, R9, 0x7632, R3 ;  /* 0x0000763209037816 */ /* 0x000fe40000000003 */
[----:B------:R-:W4:Y:S01]  /*5a510*/  LDL.LU R9, [R1+0x2c54] ;  /* 0x002c540001097983 */ /* 0x000f220000300800 */
[----:B------:R-:W-:-:S03]  /*5a520*/  PRMT R8, R28, 0x7632, R8 ;  /* 0x000076321c087816 */ /* 0x000fc60000000008 */
[----:B------:R-:W4:Y:S01]  /*5a530*/  LDL.LU R28, [R1+0x44] ;  /* 0x00004400011c7983 */ /* 0x000f220000300800 */
[----:B------:R-:W-:-:S03]  /*5a540*/  LEA R12, P6, R4, R0, 0x1 ;  /* 0x00000000040c7211 */ /* 0x000fc600078c08ff */
[----:B------:R0:W-:Y:S01]  /*5a550*/  STG.E.U16 desc[UR10][R14.64], R8 ;  /* 0x000000080e007986 */ /* 0x0001e2000c10150a */
[----:B------:R-:W-:-:S03]  /*5a560*/  LEA.HI.X.SX32 R13, R4, R2, 0x1, P6 ;  /* 0x00000002040d7211 */ /* 0x000fc600030f0eff */
[----:B------:R1:W-:Y:S01]  /*5a570*/  STG.E.U16 desc[UR10][R16.64], R3 ;  /* 0x0000000310007986 */ /* 0x0003e2000c10150a */
[----:B0-----:R-:W-:-:S05]  /*5a580*/  IMAD R8, R26, 0x4, R4 ;  /* 0x000000041a087824 */ /* 0x001fca00078e0204 */
[----:B------:R-:W-:Y:S02]  /*5a590*/  LEA R4, R26, R8, 0x2 ;  /* 0x000000081a047211 */ /* 0x000fe400078e10ff */
[----:B------:R-:W-:Y:S02]  /*5a5a0*/  LEA R14, P1, R8, R0, 0x1 ;  /* 0x00000000080e7211 */ /* 0x000fe400078208ff */
[----:B-1----:R-:W-:Y:S02]  /*5a5b0*/  LEA R3, R26, R4, 0x2 ;  /* 0x000000041a037211 */ /* 0x002fe400078e10ff */
[----:B------:R-:W-:Y:S02]  /*5a5c0*/  LEA.HI.X.SX32 R15, R8, R2, 0x1, P1 ;  /* 0x00000002080f7211 */ /* 0x000fe400008f0eff */
[----:B------:R-:W-:Y:S02]  /*5a5d0*/  LEA R16, P1, R4, R0, 0x1 ;  /* 0x0000000004107211 */ /* 0x000fe400078208ff */
[----:B------:R-:W-:Y:S01]  /*5a5e0*/  LEA R8, R26, R3, 0x2 ;  /* 0x000000031a087211 */ /* 0x000fe200078e10ff */
[----:B---3--:R0:W-:Y:S01]  /*5a5f0*/  STG.E.U16 desc[UR10][R12.64], R23 ;  /* 0x000000170c007986 */ /* 0x0081e2000c10150a */
[----:B------:R-:W-:-:S02]  /*5a600*/  LEA.HI.X.SX32 R17, R4, R2, 0x1, P1 ;  /* 0x0000000204117211 */ /* 0x000fc400008f0eff */
[----:B------:R-:W-:Y:S02]  /*5a610*/  LEA R4, R26, R8, 0x2 ;  /* 0x000000081a047211 */ /* 0x000fe400078e10ff */
[----:B0-----:R-:W-:-:S04]  /*5a620*/  LEA R12, P6, R8, R0, 0x1 ;  /* 0x00000000080c7211 */ /* 0x001fc800078c08ff */
[----:B------:R-:W-:Y:S01]  /*5a630*/  LEA.HI.X.SX32 R13, R8, R2, 0x1, P6 ;  /* 0x00000002080d7211 */ /* 0x000fe200030f0eff */
[----:B--2---:R0:W-:Y:S02]  /*5a640*/  STG.E.U16 desc[UR10][R14.64], R5 ;  /* 0x000000050e007986 */ /* 0x0041e4000c10150a */
[----:B0-----:R-:W-:-:S04]  /*5a650*/  LEA R14, P1, R3, R0, 0x1 ;  /* 0x00000000030e7211 */ /* 0x001fc800078208ff */
[----:B------:R-:W-:Y:S01]  /*5a660*/  LEA.HI.X.SX32 R15, R3, R2, 0x1, P1 ;  /* 0x00000002030f7211 */ /* 0x000fe200008f0eff */
[----:B------:R-:W-:Y:S01]  /*5a670*/  IMAD R3, R26, 0x4, R4 ;  /* 0x000000041a037824 */ /* 0x000fe200078e0204 */
[----:B----4-:R0:W-:Y:S04]  /*5a680*/  STG.E.U16 desc[UR10][R16.64], R9 ;  /* 0x0000000910007986 */ /* 0x0101e8000c10150a */
[----:B------:R1:W-:Y:S01]  /*5a690*/  STG.E.U16 desc[UR10][R14.64], R24 ;  /* 0x000000180e007986 */ /* 0x0003e2000c10150a */
[----:B0-----:R-:W-:-:S04]  /*5a6a0*/  LEA R16, P1, R4, R0, 0x1 ;  /* 0x0000000004107211 */ /* 0x001fc800078208ff */
[----:B------:R-:W-:Y:S02]  /*5a6b0*/  LEA.HI.X.SX32 R17, R4, R2, 0x1, P1 ;  /* 0x0000000204117211 */ /* 0x000fe400008f0eff */
[C---:B-1----:R-:W-:Y:S02]  /*5a6c0*/  LEA R14, P1, R3.reuse, R0, 0x1 ;  /* 0x00000000030e7211 */ /* 0x042fe400078208ff */
[C---:B------:R-:W-:Y:S01]  /*5a6d0*/  LEA R4, R26.reuse, R3, 0x2 ;  /* 0x000000031a047211 */ /* 0x040fe200078e10ff */
[----:B------:R0:W-:Y:S01]  /*5a6e0*/  STG.E.U16 desc[UR10][R12.64], R25 ;  /* 0x000000190c007986 */ /* 0x0001e2000c10150a */
[----:B------:R-:W-:Y:S02]  /*5a6f0*/  LEA.HI.X.SX32 R15, R3, R2, 0x1, P1 ;  /* 0x00000002030f7211 */ /* 0x000fe400008f0eff */
[----:B------:R-:W-:Y:S01]  /*5a700*/  LEA R3, R26, R4, 0x2 ;  /* 0x000000041a037211 */ /* 0x000fe200078e10ff */
[----:B------:R1:W-:Y:S01]  /*5a710*/  STG.E.U16 desc[UR10][R16.64], R6 ;  /* 0x0000000610007986 */ /* 0x0003e2000c10150a */
[----:B0-----:R-:W-:-:S04]  /*5a720*/  LEA R12, P1, R4, R0, 0x1 ;  /* 0x00000000040c7211 */ /* 0x001fc800078208ff */
[----:B------:R-:W-:Y:S02]  /*5a730*/  LEA.HI.X.SX32 R13, R4, R2, 0x1, P1 ;  /* 0x00000002040d7211 */ /* 0x000fe400008f0eff */
[C---:B-1----:R-:W-:Y:S02]  /*5a740*/  LEA R16, P1, R3.reuse, R0, 0x1 ;  /* 0x0000000003107211 */ /* 0x042fe400078208ff */
[----:B------:R-:W-:Y:S01]  /*5a750*/  LEA R4, R26, R3, 0x2 ;  /* 0x000000031a047211 */ /* 0x000fe200078e10ff */
[----:B------:R-:W-:Y:S01]  /*5a760*/  STG.E.U16 desc[UR10][R14.64], R28 ;  /* 0x0000001c0e007986 */ /* 0x000fe2000c10150a */
[----:B------:R-:W-:-:S03]  /*5a770*/  LEA.HI.X.SX32 R17, R3, R2, 0x1, P1 ;  /* 0x0000000203117211 */ /* 0x000fc600008f0eff */
[----:B------:R0:W-:Y:S01]  /*5a780*/  STG.E.U16 desc[UR10][R12.64], R10 ;  /* 0x0000000a0c007986 */ /* 0x0001e2000c10150a */
[----:B------:R-:W-:Y:S02]  /*5a790*/  PRMT R5, R23, 0x7632, R5 ;  /* 0x0000763217057816 */ /* 0x000fe40000000005 */
[----:B------:R-:W-:Y:S01]  /*5a7a0*/  LEA R3, R26, R4, 0x2 ;  /* 0x000000041a037211 */ /* 0x000fe200078e10ff */
[----:B------:R-:W2:Y:S01]  /*5a7b0*/  LDL.LU R23, [R1+0x8] ;  /* 0x0000080001177983 */ /* 0x000ea20000300800 */
[----:B------:R-:W-:Y:S02]  /*5a7c0*/  PRMT R8, R5, 0x7632, R8 ;  /* 0x0000763205087816 */ /* 0x000fe40000000008 */
[C---:B0-----:R-:W-:Y:S02]  /*5a7d0*/  LEA R12, P1, R4.reuse, R0, 0x1 ;  /* 0x00000000040c7211 */ /* 0x041fe400078208ff */
[----:B------:R-:W-:Y:S02]  /*5a7e0*/  PRMT R14, R9, 0x7632, R14 ;  /* 0x00007632090e7816 */ /* 0x000fe4000000000e */
[----:B------:R-:W-:Y:S01]  /*5a7f0*/  LEA.HI.X.SX32 R13, R4, R2, 0x1, P1 ;  /* 0x00000002040d7211 */ /* 0x000fe200008f0eff */
[----:B------:R-:W-:Y:S01]  /*5a800*/  IMAD R9, R26, 0x4, R3 ;  /* 0x000000041a097824 */ /* 0x000fe200078e0203 */
[C---:B------:R-:W-:Y:S01]  /*5a810*/  LEA R4, P1, R3.reuse, R0, 0x1 ;  /* 0x0000000003047211 */ /* 0x040fe200078208ff */
[----:B------:R0:W-:Y:S04]  /*5a820*/  STG.E.U16 desc[UR10][R16.64], R5 ;  /* 0x0000000510007986 */ /* 0x0001e8000c10150a */
[----:B------:R1:W-:Y:S01]  /*5a830*/  STG.E.U16 desc[UR10][R12.64], R8 ;  /* 0x000000080c007986 */ /* 0x0003e2000c10150a */
[----:B0-----:R-:W-:-:S02]  /*5a840*/  LEA.HI.X.SX32 R5, R3, R2, 0x1, P1 ;  /* 0x0000000203057211 */ /* 0x001fc400008f0eff */
[C---:B------:R-:W-:Y:S02]  /*5a850*/  LEA R3, R26.reuse, R9, 0x2 ;  /* 0x000000091a037211 */ /* 0x040fe400078e10ff */
[C---:B-1----:R-:W-:Y:S01]  /*5a860*/  LEA R8, P1, R9.reuse, R0, 0x1 ;  /* 0x0000000009087211 */ /* 0x042fe200078208ff */
[----:B------:R0:W-:Y:S01]  /*5a870*/  STG.E.U16 desc[UR10][R4.64], R14 ;  /* 0x0000000e04007986 */ /* 0x0001e2000c10150a */
[----:B------:R-:W-:Y:S02]  /*5a880*/  LEA R12, R26, R3, 0x2 ;  /* 0x000000031a0c7211 */ /* 0x000fe400078e10ff */
[----:B------:R-:W-:Y:S02]  /*5a890*/  LEA.HI.X.SX32 R9, R9, R2, 0x1, P1 ;  /* 0x0000000209097211 */ /* 0x000fe400008f0eff */
[----:B0-----:R-:W-:Y:S02]  /*5a8a0*/  PRMT R14, R24, 0x7632, R14 ;  /* 0x00007632180e7816 */ /* 0x001fe4000000000e */
[----:B------:R-:W-:-:S03]  /*5a8b0*/  LEA R4, P1, R3, R0, 0x1 ;  /* 0x0000000003047211 */ /* 0x000fc600078208ff */
[----:B------:R0:W-:Y:S01]  /*5a8c0*/  STG.E.U16 desc[UR10][R8.64], R14 ;  /* 0x0000000e08007986 */ /* 0x0001e2000c10150a */
[----:B------:R-:W-:Y:S02]  /*5a8d0*/  LEA.HI.X.SX32 R5, R3, R2, 0x1, P1 ;  /* 0x0000000203057211 */ /* 0x000fe400008f0eff */
[----:B------:R-:W-:Y:S02]  /*5a8e0*/  LEA R3, R26, R12, 0x2 ;  /* 0x0000000c1a037211 */ /* 0x000fe400078e10ff */
[----:B------:R-:W-:Y:S02]  /*5a8f0*/  PRMT R13, R25, 0x7632, R13 ;  /* 0x00007632190d7816 */ /* 0x000fe4000000000d */
[----:B0-----:R-:W-:Y:S02]  /*5a900*/  LEA R8, P1, R12, R0, 0x1 ;  /* 0x000000000c087211 */ /* 0x001fe400078208ff */
[----:B------:R-:W-:Y:S02]  /*5a910*/  PRMT R14, R6, 0x7632, R14 ;  /* 0x00007632060e7816 */ /* 0x000fe4000000000e */
[----:B------:R-:W-:Y:S01]  /*5a920*/  LEA.HI.X.SX32 R9, R12, R2, 0x1, P1 ;  /* 0x000000020c097211 */ /* 0x000fe200008f0eff */
[----:B------:R-:W3:Y:S01]  /*5a930*/  LDL.LU R6, [R1+0x2c50] ;  /* 0x002c500001067983 */ /* 0x000ee20000300800 */
[----:B------:R-:W-:-:S02]  /*5a940*/  LEA R12, P1, R3, R0, 0x1 ;  /* 0x00000000030c7211 */ /* 0x000fc400078208ff */
[----:B------:R-:W-:Y:S01]  /*5a950*/  PRMT R16, R28, 0x7632, R16 ;  /* 0x000076321c107816 */ /* 0x000fe20000000010 */
[----:B------:R0:W-:Y:S04]  /*5a960*/  STG.E.U16 desc[UR10][R4.64], R13 ;  /* 0x0000000d04007986 */ /* 0x0001e8000c10150a */
[----:B------:R-:W-:Y:S04]  /*5a970*/  STG.E.U16 desc[UR10][R8.64], R14 ;  /* 0x0000000e08007986 */ /* 0x000fe8000c10150a */
[----:B------:R-:W4:Y:S01]  /*5a980*/  LDL.LU R24, [R1+0x18] ;  /* 0x0000180001187983 */ /* 0x000f220000300800 */
[----:B0-----:R-:W-:-:S03]  /*5a990*/  LEA.HI.X.SX32 R13, R3, R2, 0x1, P1 ;  /* 0x00000002030d7211 */ /* 0x001fc600008f0eff */
[----:B------:R-:W4:Y:S04]  /*5a9a0*/  LDL.LU R25, [R1+0x28] ;  /* 0x0000280001197983 */ /* 0x000f280000300800 */
[----:B------:R0:W-:Y:S02]  /*5a9b0*/  STG.E.U16 desc[UR10][R12.64], R16 ;  /* 0x000000100c007986 */ /* 0x0001e4000c10150a */
[----:B0-----:R-:W-:Y:S02]  /*5a9c0*/  PRMT R16, R10, 0x7632, R16 ;  /* 0x000076320a107816 */ /* 0x001fe40000000010 */
[----:B------:R-:W4:Y:S04]  /*5a9d0*/  LDL.LU R10, [R1+0x2c4c] ;  /* 0x002c4c00010a7983 */ /* 0x000f280000300800 */
[----:B------:R-:W4:Y:S01]  /*5a9e0*/  LDL.LU R28, [R1+0x48] ;  /* 0x00004800011c7983 */ /* 0x000f220000300800 */
[----:B------:R-:W-:-:S05]  /*5a9f0*/  LEA R15, R26, R3, 0x2 ;  /* 0x000000031a0f7211 */ /* 0x000fca00078e10ff */
[----:B------:R-:W-:-:S05]  /*5aa00*/  IMAD R4, R26, 0x4, R15 ;  /* 0x000000041a047824 */ /* 0x000fca00078e020f */
[----:B------:R-:W-:-:S04]  /*5aa10*/  LEA R5, R26, R4, 0x2 ;  /* 0x000000041a057211 */ /* 0x000fc800078e10ff */
[----:B------:R-:W-:-:S04]  /*5aa20*/  LEA R9, R26, R5, 0x2 ;  /* 0x000000051a097211 */ /* 0x000fc800078e10ff */
[----:B------:R-:W-:-:S04]  /*5aa30*/  LEA R3, R26, R9, 0x2 ;  /* 0x000000091a037211 */ /* 0x000fc800078e10ff */
[----:B------:R-:W-:Y:S02]  /*5aa40*/  LEA R8, R26, R3, 0x2 ;  /* 0x000000031a087211 */ /* 0x000fe400078e10ff */
[CC--:B------:R-:W-:Y:S02]  /*5aa50*/  LEA R14, P1, R15.reuse, R0.reuse, 0x1 ;  /* 0x000000000f0e7211 */ /* 0x0c0fe400078208ff */
[----:B------:R-:W-:Y:S01]  /*5aa60*/  LEA R12, P6, R4, R0, 0x1 ;  /* 0x00000000040c7211 */ /* 0x000fe200078c08ff */
[----:B------:R-:W-:Y:S01]  /*5aa70*/  IMAD R17, R26, 0x4, R8 ;  /* 0x000000041a117824 */ /* 0x000fe200078e0208 */
[-C--:B------:R-:W-:Y:S02]  /*5aa80*/  LEA.HI.X.SX32 R15, R15, R2.reuse, 0x1, P1 ;  /* 0x000000020f0f7211 */ /* 0x080fe400008f0eff */
[----:B------:R-:W-:Y:S02]  /*5aa90*/  LEA.HI.X.SX32 R13, R4, R2, 0x1, P6 ;  /* 0x00000002040d7211 */ /* 0x000fe400030f0eff */
[----:B------:R-:W-:-:S02]  /*5aaa0*/  LEA R4, P1, R5, R0, 0x1 ;  /* 0x0000000005047211 */ /* 0x000fc400078208ff */
[C---:B------:R-:W-:Y:S01]  /*5aab0*/  LEA R19, R26.reuse, R17, 0x2 ;  /* 0x000000111a137211 */ /* 0x040fe200078e10ff */
[----:B------:R0:W-:Y:S01]  /*5aac0*/  STG.E.U16 desc[UR10][R14.64], R16 ;  /* 0x000000100e007986 */ /* 0x0001e2000c10150a */
[----:B------:R-:W-:Y:S02]  /*5aad0*/  LEA.HI.X.SX32 R5, R5, R2, 0x1, P1 ;  /* 0x0000000205057211 */ /* 0x000fe400008f0eff */
[----:B------:R-:W-:Y:S02]  /*5aae0*/  LEA R18, R26, R19, 0x2 ;  /* 0x000000131a127211 */ /* 0x000fe400078e10ff */
[----:B0-----:R-:W-:-:S04]  /*5aaf0*/  LEA R14, P1, R9, R0, 0x1 ;  /* 0x00000000090e7211 */ /* 0x001fc800078208ff */
[----:B------:R-:W-:Y:S02]  /*5ab00*/  LEA.HI.X.SX32 R15, R9, R2, 0x1, P1 ;  /* 0x00000002090f7211 */ /* 0x000fe400008f0eff */
[----:B------:R-:W-:Y:S01]  /*5ab10*/  LEA R9, R26, R18, 0x2 ;  /* 0x000000121a097211 */ /* 0x000fe200078e10ff */
[----:B--2---:R0:W-:Y:S02]  /*5ab20*/  STG.E.U16 desc[UR10][R12.64], R23 ;  /* 0x000000170c007986 */ /* 0x0041e4000c10150a */
[----:B0-----:R-:W-:-:S04]  /*5ab30*/  LEA R12, P6, R3, R0, 0x1 ;  /* 0x00000000030c7211 */ /* 0x001fc800078c08ff */
[----:B------:R-:W-:Y:S02]  /*5ab40*/  LEA.HI.X.SX32 R13, R3, R2, 0x1, P6 ;  /* 0x00000002030d7211 */ /* 0x000fe400030f0eff */
[----:B------:R-:W-:Y:S01]  /*5ab50*/  LEA R3, R26, R9, 0x2 ;  /* 0x000000091a037211 */ /* 0x000fe200078e10ff */
[----:B---3--:R0:W-:Y:S02]  /*5ab60*/  STG.E.U16 desc[UR10][R4.64], R6 ;  /* 0x0000000604007986 */ /* 0x0081e4000c10150a */
[----:B0-----:R-:W-:-:S04]  /*5ab70*/  LEA R4, P1, R8, R0, 0x1 ;  /* 0x0000000008047211 */ /* 0x001fc800078208ff */
[----:B------:R-:W-:Y:S01]  /*5ab80*/  LEA.HI.X.SX32 R5, R8, R2, 0x1, P1 ;  /* 0x0000000208057211 */ /* 0x000fe200008f0eff */
[----:B------:R-:W-:Y:S01]  /*5ab90*/  IMAD R8, R26, 0x4, R3 ;  /* 0x000000041a087824 */ /* 0x000fe200078e0203 */
[----:B------:R-:W-:-:S04]  /*5aba0*/  LEA R16, P1, R17, R0, 0x1 ;  /* 0x0000000011107211 */ /* 0x000fc800078208ff */
[----:B------:R-:W-:Y:S01]  /*5abb0*/  LEA.HI.X.SX32 R17, R17, R2, 0x1, P1 ;  /* 0x0000000211117211 */ /* 0x000fe200008f0eff */
[----:B----4-:R0:W-:Y:S04]  /*5abc0*/  STG.E.U16 desc[UR10][R14.64], R10 ;  /* 0x0000000a0e007986 */ /* 0x0101e8000c10150a */
[----:B------:R1:W-:Y:S01]  /*5abd0*/  STG.E.U16 desc[UR10][R12.64], R24 ;  /* 0x000000180c007986 */ /* 0x0003e2000c10150a */
[C---:B0-----:R-:W-:Y:S02]  /*5abe0*/  LEA R14, R26.reuse, R8, 0x2 ;  /* 0x000000081a0e7211 */ /* 0x041fe400078e10ff */
[----:B-1----:R-:W-:Y:S02]  /*5abf0*/  LEA R12, P6, R19, R0, 0x1 ;  /* 0x00000000130c7211 */ /* 0x002fe400078c08ff */
[----:B------:R-:W-:-:S02]  /*5ac00*/  LEA R15, R26, R14, 0x2 ;  /* 0x0000000e1a0f7211 */ /* 0x000fc400078e10ff */
[----:B------:R-:W-:Y:S02]  /*5ac10*/  LEA.HI.X.SX32 R13, R19, R2, 0x1, P6 ;  /* 0x00000002130d7211 */ /* 0x000fe400030f0eff */
[----:B------:R-:W-:Y:S01]  /*5ac20*/  LEA R19, R26, R15, 0x2 ;  /* 0x0000000f1a137211 */ /* 0x000fe200078e10ff */
[----:B------:R0:W-:Y:S04]  /*5ac30*/  STG.E.U16 desc[UR10][R4.64], R25 ;  /* 0x0000001904007986 */ /* 0x0001e8000c10150a */
[----:B------:R1:W-:Y:S04]  /*5ac40*/  STG.E.U16 desc[UR10][R16.64], R7 ;  /* 0x0000000710007986 */ /* 0x0003e8000c10150a */
[----:B------:R2:W-:Y:S01]  /*5ac50*/  STG.E.U16 desc[UR10][R12.64], R28 ;  /* 0x0000001c0c007986 */ /* 0x0005e2000c10150a */
[----:B0-----:R-:W-:-:S02]  /*5ac60*/  LEA R4, P1, R18, R0, 0x1 ;  /* 0x0000000012047211 */ /* 0x001fc400078208ff */
[----:B-1----:R-:W-:Y:S02]  /*5ac70*/  LEA R16, R26, R19, 0x2 ;  /* 0x000000131a107211 */ /* 0x002fe400078e10ff */
[----:B------:R-:W-:Y:S02]  /*5ac80*/  LEA.HI.X.SX32 R5, R18, R2, 0x1, P1 ;  /* 0x0000000212057211 */ /* 0x000fe400008f0eff */
[----:B--2---:R-:W-:Y:S01]  /*5ac90*/  LEA R12, P1, R9, R0, 0x1 ;  /* 0x00000000090c7211 */ /* 0x004fe200078208ff */
[C---:B------:R-:W-:Y:S01]  /*5aca0*/  IMAD R17, R26.reuse, 0x4, R16 ;  /* 0x000000041a117824 */ /* 0x040fe200078e0210 */
[----:B------:R-:W-:Y:S02]  /*5acb0*/  PRMT R10, R23, 0x7632, R10 ;  /* 0x00007632170a7816 */ /* 0x000fe4000000000a */
[----:B------:R-:W-:Y:S01]  /*5acc0*/  LEA.HI.X.SX32 R13, R9, R2, 0x1, P1 ;  /* 0x00000002090d7211 */ /* 0x000fe200008f0eff */
[----:B------:R0:W-:Y:S01]  /*5acd0*/  STG.E.U16 desc[UR10][R4.64], R11 ;  /* 0x0000000b04007986 */ /* 0x0001e2000c10150a */
[----:B------:R-:W-:-:S04]  /*5ace0*/  LEA R9, R26, R17, 0x2 ;  /* 0x000000111a097211 */ /* 0x000fc800078e10ff */
[----:B------:R-:W-:Y:S01]  /*5acf0*/  LEA R18, R26, R9, 0x2 ;  /* 0x000000091a127211 */ /* 0x000fe200078e10ff */
[----:B------:R1:W-:Y:S01]  /*5ad00*/  STG.E.U16 desc[UR10][R12.64], R10 ;  /* 0x0000000a0c007986 */ /* 0x0003e2000c10150a */
[----:B0-----:R-:W-:-:S04]  /*5ad10*/  LEA R4, P1, R3, R0, 0x1 ;  /* 0x0000000003047211 */ /* 0x001fc800078208ff */
[----:B------:R-:W-:Y:S02]  /*5ad20*/  LEA.HI.X.SX32 R5, R3, R2, 0x1, P1 ;  /* 0x0000000203057211 */ /* 0x000fe400008f0eff */
[----:B-1----:R-:W-:Y:S02]  /*5ad30*/  LEA R12, P1, R8, R0, 0x1 ;  /* 0x00000000080c7211 */ /* 0x002fe400078208ff */
[----:B------:R-:W-:Y:S02]  /*5ad40*/  LEA R3, R26, R18, 0x2 ;  /* 0x000000121a037211 */ /* 0x000fe400078e10ff */
[----:B------:R-:W-:Y:S02]  /*5ad50*/  PRMT R6, R6, 0x7632, R6 ;  /* 0x0000763206067816 */ /* 0x000fe40000000006 */
[----:B------:R-:W-:Y:S02]  /*5ad60*/  LEA.HI.X.SX32 R13, R8, R2, 0x1, P1 ;  /* 0x00000002080d7211 */ /* 0x000fe400008f0eff */
[C---:B------:R-:W-:Y:S01]  /*5ad70*/  LEA R8, R26.reuse, R3, 0x2 ;  /* 0x000000031a087211 */ /* 0x040fe200078e10ff */
[----:B------:R0:W-:Y:S04]  /*5ad80*/  STG.E.U16 desc[UR10][R4.64], R6 ;  /* 0x0000000604007986 */ /* 0x0001e8000c10150a */
[----:B------:R-:W-:Y:S01]  /*5ad90*/  IMAD R20, R26, 0x4, R8 ;  /* 0x000000041a147824 */ /* 0x000fe200078e0208 */
[----:B0-----:R-:W-:-:S02]  /*5ada0*/  LEA R4, P1, R14, R0, 0x1 ;  /* 0x000000000e047211 */ /* 0x001fc400078208ff */
[----:B------:R-:W-:Y:S02]  /*5adb0*/  PRMT R6, R10, 0x7632, R6 ;  /* 0x000076320a067816 */ /* 0x000fe40000000006 */
[----:B------:R-:W-:Y:S02]  /*5adc0*/  PRMT R10, R24, 0x7632, R10 ;  /* 0x00007632180a7816 */ /* 0x000fe4000000000a */
[----:B------:R-:W-:Y:S01]  /*5add0*/  LEA.HI.X.SX32 R5, R14, R2, 0x1, P1 ;  /* 0x000000020e057211 */ /* 0x000fe200008f0eff */
[----:B------:R0:W-:Y:S04]  /*5ade0*/  STG.E.U16 desc[UR10][R12.64], R6 ;  /* 0x000000060c007986 */ /* 0x0001e8000c10150a */
[----:B------:R-:W2:Y:S04]  /*5adf0*/  LDL.LU R24, [R1+0xc] ;  /* 0x00000c0001187983 */ /* 0x000ea80000300800 */
[----:B------:R1:W-:Y:S01]  /*5ae00*/  STG.E.U16 desc[UR10][R4.64], R10 ;  /* 0x0000000a04007986 */ /* 0x0003e2000c10150a */
[----:B0-----:R-:W-:-:S02]  /*5ae10*/  LEA R6, R26, R20, 0x2 ;  /* 0x000000141a067211 */ /* 0x001fc400078e10ff */
[----:B------:R-:W-:Y:S02]  /*5ae20*/  LEA R14, P1, R15, R0, 0x1 ;  /* 0x000000000f0e7211 */ /* 0x000fe400078208ff */
[----:B-1----:R-:W-:-:S04]  /*5ae30*/  LEA R5, R26, R6, 0x2 ;  /* 0x000000061a057211 */ /* 0x002fc800078e10ff */
[C---:B------:R-:W-:Y:S02]  /*5ae40*/  LEA R4, R26.reuse, R5, 0x2 ;  /* 0x000000051a047211 */ /* 0x040fe400078e10ff */
[----:B------:R-:W-:Y:S02]  /*5ae50*/  LEA.HI.X.SX32 R15, R15, R2, 0x1, P1 ;  /* 0x000000020f0f7211 */ /* 0x000fe400008f0eff */
[----:B------:R-:W-:Y:S01]  /*5ae60*/  LEA R12, P1, R19, R0, 0x1 ;  /* 0x00000000130c7211 */ /* 0x000fe200078208ff */
[----:B------:R-:W-:Y:S01]  /*5ae70*/  IMAD R23, R26, 0x4, R4 ;  /* 0x000000041a177824 */ /* 0x000fe200078e0204 */
[----:B------:R-:W-:Y:S02]  /*5ae80*/  PRMT R21, R25, 0x7632, R21 ;  /* 0x0000763219157816 */ /* 0x000fe40000000015 */
[----:B------:R-:W-:Y:S02]  /*5ae90*/  PRMT R10, R7, 0x7632, R10 ;  /* 0x00007632070a7816 */ /* 0x000fe4000000000a */
[----:B------:R-:W-:Y:S01]  /*5aea0*/  LEA.HI.X.SX32 R13, R19, R2, 0x1, P1 ;  /* 0x00000002130d7211 */ /* 0x000fe200008f0eff */
[----:B------:R-:W3:Y:S01]  /*5aeb0*/  LDL.LU R7, [R1+0x2c48] ;  /* 0x002c480001077983 */ /* 0x000ee20000300800 */
[----:B------:R-:W-:-:S03]  /*5aec0*/  PRMT R19, R11, 0x7632, R19 ;  /* 0x000076320b137816 */ /* 0x000fc60000000013 */
[----:B------:R0:W-:Y:S01]  /*5aed0*/  STG.E.U16 desc[UR10][R14.64], R21 ;  /* 0x000000150e007986 */ /* 0x0001e2000c10150a */
[----:B------:R-:W-:-:S03]  /*5aee0*/  MOV R25, R27 ;  /* 0x0000001b00197202 */ /* 0x000fc60000000f00 */
[----:B------:R-:W4:Y:S01]  /*5aef0*/  LDL.LU R11, [R1+0x2c44] ;  /* 0x002c4400010b7983 */ /* 0x000f220000300800 */
[----:B0-----:R-:W-:-:S04]  /*5af00*/  LEA R21, R26, R23, 0x2 ;  /* 0x000000171a157211 */ /* 0x001fc800078e10ff */
[----:B------:R-:W-:-:S04]  /*5af10*/  LEA R27, R26, R21, 0x2 ;  /* 0x000000151a1b7211 */ /* 0x000fc800078e10ff */
[----:B------:R-:W-:Y:S01]  /*5af20*/  LEA R22, R26, R27, 0x2 ;  /* 0x0000001b1a167211 */ /* 0x000fe200078e10ff */
[----:B------:R0:W-:Y:S04]  /*5af30*/  STL [R1+0x2c40], R27 ;  /* 0x002c401b01007387 */ /* 0x0001e80000100800 */
[----:B0-----:R-:W4:Y:S01]  /*5af40*/  LDL.LU R27, [R1+0x1c] ;  /* 0x00001c00011b7983 */ /* 0x001f220000300800 */
[----:B------:R-:W-:-:S03]  /*5af50*/  LEA R14, P1, R16, R0, 0x1 ;  /* 0x00000000100e7211 */ /* 0x000fc600078208ff */
[----:B------:R0:W-:Y:S01]  /*5af60*/  STG.E.U16 desc[UR10][R12.64], R10 ;  /* 0x0000000a0c007986 */ /* 0x0001e2000c10150a */
[----:B------:R-:W-:Y:S02]  /*5af70*/  LEA.HI.X.SX32 R15, R16, R2, 0x1, P1 ;  /* 0x00000002100f7211 */ /* 0x000fe400008f0eff */
[----:B------:R-:W-:-:S04]  /*5af80*/  LEA R16, P1, R17, R0, 0x1 ;  /* 0x0000000011107211 */ /* 0x000fc800078208ff */
[----:B------:R-:W-:Y:S02]  /*5af90*/  LEA.HI.X.SX32 R17, R17, R2, 0x1, P1 ;  /* 0x0000000211117211 */ /* 0x000fe400008f0eff */
[----:B0-----:R-:W-:Y:S02]  /*5afa0*/  PRMT R10, R28, 0x7632, R10 ;  /* 0x000076321c0a7816 */ /* 0x001fe4000000000a */
[----:B------:R-:W-:Y:S02]  /*5afb0*/  LEA R28, R26, R22, 0x2 ;  /* 0x000000161a1c7211 */ /* 0x000fe400078e10ff */
[----:B------:R-:W-:-:S03]  /*5afc0*/  LEA R12, P1, R9, R0, 0x1 ;  /* 0x00000000090c7211 */ /* 0x000fc600078208ff */
[C---:B------:R-:W-:Y:S01]  /*5afd0*/  IMAD R29, R26.reuse, 0x4, R28 ;  /* 0x000000041a1d7824 */ /* 0x040fe200078e021c */
[----:B------:R-:W-:Y:S01]  /*5afe0*/  LEA.HI.X.SX32 R13, R9, R2, 0x1, P1 ;  /* 0x00000002090d7211 */ /* 0x000fe200008f0eff */
[----:B------:R0:W-:Y:S03]  /*5aff0*/  STG.E.U16 desc[UR10][R14.64], R10 ;  /* 0x0000000a0e007986 */ /* 0x0001e6000c10150a */
[C---:B------:R-:W-:Y:S01]  /*5b000*/  LEA R9, R26.reuse, R29, 0x2 ;  /* 0x0000001d1a097211 */ /* 0x040fe200078e10ff */
[----:B------:R-:W-:Y:S03]  /*5b010*/  STG.E.U16 desc[UR10][R16.64], R19 ;  /* 0x0000001310007986 */ /* 0x000fe6000c10150a */
[----:B------:R-:W-:Y:S02]  /*5b020*/  LEA R9, R26, R9, 0x2 ;  /* 0x000000091a097211 */ /* 0x000fe400078e10ff */
[----:B0-----:R-:W-:-:S02]  /*5b030*/  LEA R14, P1, R18, R0, 0x1 ;  /* 0x00000000120e7211 */ /* 0x001fc400078208ff */
[----:B------:R-:W-:Y:S02]  /*5b040*/  LEA R9, R26, R9, 0x2 ;  /* 0x000000091a097211 */ /* 0x000fe400078e10ff */
[----:B------:R-:W-:Y:S01]  /*5b050*/  LEA.HI.X.SX32 R15, R18, R2, 0x1, P1 ;  /* 0x00000002120f7211 */ /* 0x000fe200008f0eff */
[----:B------:R-:W-:Y:S04]  /*5b060*/  STL.64 [R1+0x2c38], R28 ;  /* 0x002c381c01007387 */ /* 0x000fe80000100a00 */
[----:B--2---:R0:W-:Y:S01]  /*5b070*/  STG.E.U16 desc[UR10][R12.64], R24 ;  /* 0x000000180c007986 */ /* 0x0041e2000c10150a */
[----:B------:R-:W-:Y:S02]  /*5b080*/  PRMT R10, R24, 0x7632, R10 ;  /* 0x00007632180a7816 */ /* 0x000fe4000000000a */
[----:B0-----:R-:W-:-:S04]  /*5b090*/  LEA R12, P1, R3, R0, 0x1 ;  /* 0x00000000030c7211 */ /* 0x001fc800078208ff */
[----:B------:R-:W-:Y:S02]  /*5b0a0*/  LEA.HI.X.SX32 R13, R3, R2, 0x1, P1 ;  /* 0x00000002030d7211 */ /* 0x000fe400008f0eff */
[----:B------:R-:W-:Y:S02]  /*5b0b0*/  LEA R3, R26, R9, 0x2 ;  /* 0x000000091a037211 */ /* 0x000fe400078e10ff */
[----:B------:R-:W-:Y:S01]  /*5b0c0*/  LEA R18, P1, R8, R0, 0x1 ;  /* 0x0000000008127211 */ /* 0x000fe200078208ff */
[----:B------:R0:W-:Y:S02]  /*5b0d0*/  STL.S16 [R1+0x18], R10 ;  /* 0x0000180a01007387 */ /* 0x0001e40000100600 */
[----:B------:R-:W-:Y:S01]  /*5b0e0*/  IMAD R24, R26, 0x4, R3 ;  /* 0x000000041a187824 */ /* 0x000fe200078e0203 */
[----:B------:R-:W-:Y:S02]  /*5b0f0*/  LEA.HI.X.SX32 R19, R8, R2, 0x1, P1 ;  /* 0x0000000208137211 */ /* 0x000fe400008f0eff */
[-C--:B------:R-:W-:Y:S01]  /*5b100*/  LEA R8, P6, R6, R0.reuse, 0x1 ;  /* 0x0000000006087211 */ /* 0x080fe200078c08ff */
[----:B------:R1:W-:Y:S01]  /*5b110*/  STL [R1+0x4], R9 ;  /* 0x0000040901007387 */ /* 0x0003e20000100800 */
[----:B0-----:R-:W-:-:S03]  /*5b120*/  LEA R10, P1, R20, R0, 0x1 ;  /* 0x00000000140a7211 */ /* 0x001fc600078208ff */
[----:B---3--:R0:W-:Y:S01]  /*5b130*/  STG.E.U16 desc[UR10][R14.64], R7 ;  /* 0x000000070e007986 */ /* 0x0081e2000c10150a */
[----:B------:R-:W-:Y:S02]  /*5b140*/  PRMT R17, R7, 0x7632, R17 ;  /* 0x0000763207117816 */ /* 0x000fe40000000011 */
[----:B-1----:R-:W-:Y:S01]  /*5b150*/  LEA.HI.X.SX32 R9, R6, R2, 0x1, P6 ;  /* 0x0000000206097211 */ /* 0x002fe200030f0eff */
[----:B----4-:R1:W-:Y:S01]  /*5b160*/  STG.E.U16 desc[UR10][R12.64], R11 ;  /* 0x0000000b0c007986 */ /* 0x0103e2000c10150a */
[----:B------:R-:W-:Y:S02]  /*5b170*/  PRMT R16, R11, 0x7632, R16 ;  /* 0x000076320b107816 */ /* 0x000fe40000000010 */
[C---:B0-----:R-:W-:Y:S01]  /*5b180*/  LEA R7, R26.reuse, R24, 0x2 ;  /* 0x000000181a077211 */ /* 0x041fe200078e10ff */
[----:B------:R0:W-:Y:S03]  /*5b190*/  STL [R1+0x2c24], R3 ;  /* 0x002c240301007387 */ /* 0x0001e60000100800 */
[----:B------:R-:W-:-:S02]  /*5b1a0*/  LEA R6, R26, R7, 0x2 ;  /* 0x000000071a067211 */ /* 0x000fc400078e10ff */
[----:B-1----:R-:W-:Y:S02]  /*5b1b0*/  LEA R12, P6, R4, R0, 0x1 ;  /* 0x00000000040c7211 */ /* 0x002fe400078c08ff */
[-C--:B------:R-:W-:Y:S01]  /*5b1c0*/  LEA.HI.X.SX32 R11, R20, R2.reuse, 0x1, P1 ;  /* 0x00000002140b7211 */ /* 0x080fe200008f0eff */
[----:B0-----:R-:W2:Y:S01]  /*5b1d0*/  LDL.LU R3, [R1+0x2c] ;  /* 0x00002c0001037983 */ /* 0x001ea20000300800 */
[----:B------:R-:W-:-:S03]  /*5b1e0*/  LEA.HI.X.SX32 R13, R4, R2, 0x1, P6 ;  /* 0x00000002040d7211 */ /* 0x000fc600030f0eff */
[----:B------:R-:W-:Y:S04]  /*5b1f0*/  STL [R1+0x2c20], R24 ;  /* 0x002c201801007387 */ /* 0x000fe80000100800 */
[----:B------:R-:W-:Y:S04]  /*5b200*/  STL [R1+0x2c28], R11 ;  /* 0x002c280b01007387 */ /* 0x000fe80000100800 */
[----:B------:R-:W-:Y:S01]  /*5b210*/  STL.64 [R1+0x2c18], R8 ;  /* 0x002c180801007387 */ /* 0x000fe20000100a00 */
[----:B------:R-:W-:-:S03]  /*5b220*/  PRMT R14, R27, 0x7632, R14 ;  /* 0x000076321b0e7816 */ /* 0x000fc6000000000e */
[----:B------:R-:W-:Y:S04]  /*5b230*/  STL.64 [R1+0x2c30], R6 ;  /* 0x002c300601007387 */ /* 0x000fe80000100a00 */
[----:B------:R-:W-:Y:S04]  /*5b240*/  STL.64 [R1+0x2bd8], R12 ;  /* 0x002bd80c01007387 */ /* 0x000fe80000100a00 */
[----:B------:R0:W-:Y:S04]  /*5b250*/  STG.E.U16 desc[UR10][R18.64], R27 ;  /* 0x0000001b12007986 */ /* 0x0001e8000c10150a */
[----:B0-----:R-:W3:Y:S01]  /*5b260*/  LDL.LU R27, [R1+0x2c40] ;  /* 0x002c4000011b7983 */ /* 0x001ee20000300800 */
[----:B------:R-:W-:-:S04]  /*5b270*/  LEA R28, P1, R5, R0, 0x1 ;  /* 0x00000000051c7211 */ /* 0x000fc800078208ff */
[----:B------:R-:W-:Y:S01]  /*5b280*/  LEA.HI.X.SX32 R29, R5, R2, 0x1, P1 ;  /* 0x00000002051d7211 */ /* 0x000fe200008f0eff */
[----:B------:R-:W-:-:S03]  /*5b290*/  IMAD.MOV.U32 R18, RZ, RZ, R28 ;  /* 0x000000ffff127224 */ /* 0x000fc600078e001c */
[----:B------:R-:W-:Y:S02]  /*5b2a0*/  MOV R19, R29 ;  /* 0x0000001d00137202 */ /* 0x000fe40000000f00 */
[----:B------:R-:W4:Y:S01]  /*5b2b0*/  LDL.LU.64 R28, [R1+0x2c38] ;  /* 0x002c3800011c7983 */ /* 0x000f220000300a00 */
[----:B------:R-:W-:Y:S02]  /*5b2c0*/  PRMT R7, R14, 0x7610, R7 ;  /* 0x000076100e077816 */ /* 0x000fe40000000007 */
[-C--:B------:R-:W-:Y:S02]  /*5b2d0*/  LEA R14, P1, R23, R0.reuse, 0x1 ;  /* 0x00000000170e7211 */ /* 0x080fe400078208ff */
[----:B------:R-:W-:Y:S02]  /*5b2e0*/  PRMT R20, R16, 0x7610, R20 ;  /* 0x0000761010147816 */ /* 0x000fe40000000014 */
[----:B------:R-:W-:Y:S02]  /*5b2f0*/  LEA R16, P6, R21, R0, 0x1 ;  /* 0x0000000015107211 */ /* 0x000fe400078c08ff */
[----:B------:R-:W-:-:S02]  /*5b300*/  LEA.HI.X.SX32 R15, R23, R2, 0x1, P1 ;  /* 0x00000002170f7211 */ /* 0x000fc400008f0eff */
[----:B------:R-:W-:Y:S02]  /*5b310*/  PRMT R24, R17, 0x7610, R24 ;  /* 0x0000761011187816 */ /* 0x000fe40000000018 */
[C---:B------:R-:W-:Y:S02]  /*5b320*/  LEA R5, R26.reuse, R6, 0x2 ;  /* 0x000000061a057211 */ /* 0x040fe400078e10ff */
[----:B------:R-:W-:Y:S01]  /*5b330*/  LEA.HI.X.SX32 R17, R21, R2, 0x1, P6 ;  /* 0x0000000215117211 */ /* 0x000fe200030f0eff */
[----:B------:R-:W-:Y:S01]  /*5b340*/  STL.64 [R1+0x2bc8], R14 ;  /* 0x002bc80e01007387 */ /* 0x000fe20000100a00 */
[----:B------:R-:W-:-:S03]  /*5b350*/  LEA R4, R26, R5, 0x2 ;  /* 0x000000051a047211 */ /* 0x000fc600078e10ff */
[----:B------:R0:W-:Y:S04]  /*5b360*/  STL.64 [R1+0x2bf8], R14 ;  /* 0x002bf80e01007387 */ /* 0x0001e80000100a00 */
[----:B------:R-:W-:Y:S04]  /*5b370*/  STL.64 [R1+0x2bc0], R16 ;  /* 0x002bc01001007387 */ /* 0x000fe80000100a00 */
[----:B------:R1:W-:Y:S01]  /*5b380*/  STL [R1+0x2be0], R17 ;  /* 0x002be01101007387 */ /* 0x0003e20000100800 */
[----:B0-----:R-:W-:Y:S02]  /*5b390*/  MOV R14, R18 ;  /* 0x00000012000e7202 */ /* 0x001fe40000000f00 */
[----:B------:R-:W-:-:S02]  /*5b3a0*/  MOV R15, R19 ;  /* 0x00000013000f7202 */ /* 0x000fc40000000f00 */
[----:B-1----:R-:W-:Y:S01]  /*5b3b0*/  MOV R17, R25 ;  /* 0x0000001900117202 */ /* 0x002fe20000000f00 */
[----:B------:R-:W-:-:S05]  /*5b3c0*/  IMAD R25, R26, 0x4, R4 ;  /* 0x000000041a197824 */ /* 0x000fca00078e0204 */
[----:B------:R-:W-:Y:S01]  /*5b3d0*/  LEA R26, R26, R25, 0x2 ;  /* 0x000000191a1a7211 */ /* 0x000fe200078e10ff */
[----:B------:R0:W-:Y:S04]  /*5b3e0*/  STL [R1+0x2c10], R25 ;  /* 0x002c101901007387 */ /* 0x0001e80000100800 */
[----:B0-----:R-:W4:Y:S01]  /*5b3f0*/  LDL.LU R25, [R1+0x3c] ;  /* 0x00003c0001197983 */ /* 0x001f220000300800 */
[----:B------:R-:W-:Y:S02]  /*5b400*/  PRMT R12, R20, 0x7610, R12 ;  /* 0x00007610140c7816 */ /* 0x000fe4000000000c */
[----:B------:R-:W-:-:S04]  /*5b410*/  LEA R20, P6, R22, R0, 0x1 ;  /* 0x0000000016147211 */ /* 0x000fc800078c08ff */
[----:B------:R-:W-:Y:S02]  /*5b420*/  LEA.HI.X.SX32 R21, R22, R2, 0x1, P6 ;  /* 0x0000000216157211 */ /* 0x000fe400030f0eff */
[----:B------:R-:W-:Y:S02]  /*5b430*/  PRMT R13, R7, 0x7610, R13 ;  /* 0x00007610070d7816 */ /* 0x000fe4000000000d */
[----:B--2---:R-:W-:Y:S02]  /*5b440*/  PRMT R11, R3, 0x7632, R11 ;  /* 0x00007632030b7816 */ /* 0x004fe4000000000b */
[----:B---3--:R-:W-:-:S04]  /*5b450*/  LEA R18, P1, R27, R0, 0x1 ;  /* 0x000000001b127211 */ /* 0x008fc800078208ff */
[----:B------:R-:W-:-:S05]  /*5b460*/  LEA.HI.X.SX32 R19, R27, R2, 0x1, P1 ;  /* 0x000000021b137211 */ /* 0x000fca00008f0eff */
[----:B------:R0:W-:Y:S02]  /*5b470*/  STL.64 [R1+0x2bb0], R18 ;  /* 0x002bb01201007387 */ /* 0x0001e40000100a00 */
[----:B0-----:R-:W0:Y:S01]  /*5b480*/  LDC R18, c[0x0][0x278] ;  /* 0x00009e00ff127b82 */ /* 0x001e220000000800 */
[CC--:B----4-:R-:W-:Y:S02]  /*5b490*/  LEA R22, P1, R28.reuse, R0.reuse, 0x1 ;  /* 0x000000001c167211 */ /* 0x0d0fe400078208ff */
[C---:B------:R-:W-:Y:S02]  /*5b4a0*/  LEA R6, P6, R29.reuse, R0, 0x1 ;  /* 0x000000001d067211 */ /* 0x040fe400078c08ff */
[-C--:B------:R-:W-:Y:S01]  /*5b4b0*/  LEA.HI.X.SX32 R23, R28, R2.reuse, 0x1, P1 ;  /* 0x000000021c177211 */ /* 0x080fe200008f0eff */
[----:B------:R-:W-:Y:S01]  /*5b4c0*/  STL.64 [R1+0x2ba8], R20 ;  /* 0x002ba81401007387 */ /* 0x000fe20000100a00 */
[----:B------:R-:W-:-:S03]  /*5b4d0*/  LEA.HI.X.SX32 R7, R29, R2, 0x1, P6 ;  /* 0x000000021d077211 */ /* 0x000fc600030f0eff */
[----:B------:R-:W-:Y:S04]  /*5b4e0*/  STL [R1+0x2bd0], R21 ;  /* 0x002bd01501007387 */ /* 0x000fe80000100800 */
[----:B------:R-:W-:Y:S04]  /*5b4f0*/  STL.64 [R1+0x2c08], R20 ;  /* 0x002c081401007387 */ /* 0x000fe80000100a00 */
[----:B------:R-:W-:Y:S01]  /*5b500*/  STL.64 [R1+0x2b98], R22 ;  /* 0x002b981601007387 */ /* 0x000fe20000100a00 */
[----:B0-----:R-:W-:-:S03]  /*5b510*/  LEA R27, R18, R26, 0x2 ;  /* 0x0000001a121b7211 */ /* 0x001fc600078e10ff */
[----:B------:R0:W-:Y:S01]  /*5b520*/  STL [R1+0x2bd4], R23 ;  /* 0x002bd41701007387 */ /* 0x0001e20000100800 */
[----:B------:R-:W-:-:S03]  /*5b530*/  PRMT R9, R11, 0x7610, R9 ;  /* 0x000076100b097816 */ /* 0x000fc60000000009 */
[----:B0-----:R-:W2:Y:S04]  /*5b540*/  LDL.LU R23, [R1+0x4] ;  /* 0x0000040001177983 */ /* 0x001ea80000300800 */
[----:B------:R-:W-:Y:S04]  /*5b550*/  STL.64 [R1+0x2c00], R26 ;  /* 0x002c001a01007387 */ /* 0x000fe80000100a00 */
[----:B------:R0:W-:Y:S04]  /*5b560*/  STL.64 [R1+0x30], R6 ;  /* 0x0000300601007387 */ /* 0x0001e80000100a00 */
[----:B0-----:R-:W3:Y:S04]  /*5b570*/  LDL.LU.64 R6, [R1+0x2c30] ;  /* 0x002c300001067983 */ /* 0x001ee80000300a00 */
[----:B------:R-:W4:Y:S01]  /*5b580*/  LDL.LU R11, [R1+0x2c28] ;  /* 0x002c2800010b7983 */ /* 0x000f220000300800 */
[----:B------:R-:W-:Y:S01]  /*5b590*/  PRMT R8, R24, 0x7610, R8 ;  /* 0x0000761018087816 */ /* 0x000fe20000000008 */
[C---:B------:R-:W-:Y:S01]  /*5b5a0*/  IMAD R24, R18.reuse, 0x4, R29 ;  /* 0x0000000412187824 */ /* 0x040fe200078e021d */
[----:B------:R-:W-:-:S02]  /*5b5b0*/  LEA R20, R18, R29, 0x2 ;  /* 0x0000001d12147211 */ /* 0x000fc400078e10ff */
[C---:B------:R-:W-:Y:S01]  /*5b5c0*/  LEA R28, R18.reuse, R27, 0x2 ;  /* 0x0000001b121c7211 */ /* 0x040fe200078e10ff */
[----:B------:R-:W0:Y:S01]  /*5b5d0*/  LDC R29, c[0x0][0x278] ;  /* 0x00009e00ff1d7b82 */ /* 0x000e220000000800 */
[----:B------:R-:W-:Y:S02]  /*5b5e0*/  LEA R20, R18, R20, 0x2 ;  /* 0x0000001412147211 */ /* 0x000fe400078e10ff */
[----:B------:R-:W-:Y:S02]  /*5b5f0*/  PRMT R19, R8, 0x7610, R19 ;  /* 0x0000761008137816 */ /* 0x000fe40000000013 */
[C---:B------:R-:W-:Y:S02]  /*5b600*/  LEA R18, P1, R24.reuse, R0, 0x1 ;  /* 0x0000000018127211 */ /* 0x040fe400078208ff */
[----:B------:R-:W-:Y:S02]  /*5b610*/  PRMT R27, R19, 0x7610, R27 ;  /* 0x00007610131b7816 */ /* 0x000fe4000000001b */
[----:B------:R-:W-:Y:S01]  /*5b620*/  LEA.HI.X.SX32 R19, R24, R2, 0x1, P1 ;  /* 0x0000000218137211 */ /* 0x000fe200008f0eff */
[----:B----4-:R1:W-:Y:S04]  /*5b630*/  STG.E.U16 desc[UR10][R10.64], R3 ;  /* 0x000000030a007986 */ /* 0x0103e8000c10150a */
[----:B-1----:R-:W4:Y:S04]  /*5b640*/  LDL.LU R3, [R1+0x2c24] ;  /* 0x002c240001037983 */ /* 0x002f280000300800 */
[----:B------:R-:W3:Y:S04]  /*5b650*/  LDL.LU R24, [R1+0x2c20] ;  /* 0x002c200001187983 */ /* 0x000ee80000300800 */
[----:B------:R1:W-:Y:S01]  /*5b660*/  STL.64 [R1+0x2bb8], R18 ;  /* 0x002bb81201007387 */ /* 0x0003e20000100a00 */
[----:B------:R-:W-:Y:S01]  /*5b670*/  LEA R8, P6, R20, R0, 0x1 ;  /* 0x0000000014087211 */ /* 0x000fe200078c08ff */
[----:B-1----:R-:W1:Y:S01]  /*5b680*/  LDC R19, c[0x0][0x278] ;  /* 0x00009e00ff137b82 */ /* 0x002e620000000800 */
[----:B------:R-:W-:-:S02]  /*5b690*/  PRMT R26, R9, 0x7610, R26 ;  /* 0x00007610091a7816 */ /* 0x000fc4000000001a */
[----:B------:R-:W-:Y:S02]  /*5b6a0*/  LEA.HI.X.SX32 R9, R20, R2, 0x1, P6 ;  /* 0x0000000214097211 */ /* 0x000fe400030f0eff */
[----:B0-----:R-:W-:Y:S02]  /*5b6b0*/  LEA R29, R29, R28, 0x2 ;  /* 0x0000001c1d1d7211 */ /* 0x001fe400078e10ff */
[----:B------:R-:W-:Y:S01]  /*5b6c0*/  PRMT R21, R25, 0x7632, R21 ;  /* 0x0000763219157816 */ /* 0x000fe20000000015 */
[----:B------:R2:W-:Y:S04]  /*5b6d0*/  STL.64 [R1+0x220], R8 ;  /* 0x0002200801007387 */ /* 0x0005e80000100a00 */
[----:B------:R-:W-:Y:S01]  /*5b6e0*/  STL.S16 [R1+0x2c], R21 ;  /* 0x00002c1501007387 */ /* 0x000fe20000100600 */
[----:B--2---:R-:W-:-:S02]  /*5b6f0*/  LEA R8, P1, R23, R0, 0x1 ;  /* 0x0000000017087211 */ /* 0x004fc400078208ff */
[----:B-1----:R-:W-:Y:S02]  /*5b700*/  LEA R11, R19, R29, 0x2 ;  /* 0x0000001d130b7211 */ /* 0x002fe400078e10ff */
[----:B------:R-:W-:Y:S02]  /*5b710*/  LEA.HI.X.SX32 R9, R23, R2, 0x1, P1 ;  /* 0x0000000217097211 */ /* 0x000fe400008f0eff */
[----:B------:R-:W-:-:S03]  /*5b720*/  LEA R10, R19, R11, 0x2 ;  /* 0x0000000b130a7211 */ /* 0x000fc600078e10ff */
[----:B------:R0:W-:Y:S04]  /*5b730*/  STL.64 [R1+0x210], R8 ;  /* 0x0002100801007387 */ /* 0x0001e80000100a00 */
[----:B0-----:R-:W2:Y:S01]  /*5b740*/  LDL.LU.64 R8, [R1+0x2c18] ;  /* 0x002c180001087983 */ /* 0x001ea20000300a00 */
[----:B----4-:R-:W-:-:S04]  /*5b750*/  LEA R20, P6, R3, R0, 0x1 ;  /* 0x0000000003147211 */ /* 0x010fc800078c08ff */
[----:B------:R-:W-:-:S05]  /*5b760*/  LEA.HI.X.SX32 R21, R3, R2, 0x1, P6 ;  /* 0x0000000203157211 */ /* 0x000fca00030f0eff */
[----:B------:R3:W-:Y:S04]  /*5b770*/  STL.64 [R1+0x208], R20 ;  /* 0x0002081401007387 */ /* 0x0007e80000100a00 */
[----:B------:R-:W-:Y:S04]  /*5b780*/  STL.64 [R1+0x2be8], R10 ;  /* 0x002be80a01007387 */ /* 0x000fe80000100a00 */
[----:B------:R-:W4:Y:S01]  /*5b790*/  LDL.LU R23, [R1+0x5c] ;  /* 0x00005c0001177983 */ /* 0x000f220000300800 */
[----:B---3--:R-:W-:-:S04]  /*5b7a0*/  LEA R20, P1, R24, R0, 0x1 ;  /* 0x0000000018147211 */ /* 0x008fc800078208ff */
[----:B------:R-:W-:Y:S01]  /*5b7b0*/  LEA.HI.X.SX32 R21, R24, R2, 0x1, P1 ;  /* 0x0000000218157211 */ /* 0x000fe200008f0eff */
[----:B--2---:R0:W-:Y:S04]  /*5b7c0*/  STG.E.U16 desc[UR10][R8.64], R25 ;  /* 0x0000001908007986 */ /* 0x0041e8000c10150a */
[----:B----4-:R-:W-:Y:S04]  /*5b7d0*/  STL.64 [R1+0x2bf0], R22 ;  /* 0x002bf01601007387 */ /* 0x010fe80000100a00 */
[----:B------:R1:W-:Y:S04]  /*5b7e0*/  STL.64 [R1+0x200], R20 ;  /* 0x0002001401007387 */ /* 0x0003e80000100a00 */
[----:B0-----:R-:W2:Y:S01]  /*5b7f0*/  LDL.LU R25, [R1+0x2c10] ;  /* 0x002c100001197983 */ /* 0x001ea20000300800 */
[--C-:B------:R-:W-:Y:S01]  /*5b800*/  IMAD R3, R19, 0x4, R10.reuse ;  /* 0x0000000413037824 */ /* 0x100fe200078e020a */
[----:B------:R-:W-:-:S02]  /*5b810*/  PRMT R10, R12, 0x7610, R10 ;  /* 0x000076100c0a7816 */ /* 0x000fc4000000000a */
[-C--:B------:R-:W-:Y:S02]  /*5b820*/  LEA R12, P6, R7, R0.reuse, 0x1 ;  /* 0x00000000070c7211 */ /* 0x080fe400078c08ff */
[----:B------:R-:W-:Y:S02]  /*5b830*/  PRMT R11, R13, 0x7610, R11 ;  /* 0x000076100d0b7816 */ /* 0x000fe4000000000b */
[----:B-1----:R-:W-:Y:S02]  /*5b840*/  LEA R20, P1, R6, R0, 0x1 ;  /* 0x0000000006147211 */ /* 0x002fe400078208ff */
[----:B------:R-:W-:Y:S02]  /*5b850*/  MOV R22, R14 ;  /* 0x0000000e00167202 */ /* 0x000fe40000000f00 */
[----:B------:R-:W-:Y:S02]  /*5b860*/  LEA.HI.X.SX32 R13, R7, R2, 0x1, P6 ;  /* 0x00000002070d7211 */ /* 0x000fe400030f0eff */
[----:B------:R-:W-:-:S02]  /*5b870*/  LEA R14, P6, R5, R0, 0x1 ;  /* 0x00000000050e7211 */ /* 0x000fc400078c08ff */
[-C--:B------:R-:W-:Y:S02]  /*5b880*/  LEA.HI.X.SX32 R21, R6, R2.reuse, 0x1, P1 ;  /* 0x0000000206157211 */ /* 0x080fe400008f0eff */
[----:B------:R-:W-:Y:S02]  /*5b890*/  MOV R23, R15 ;  /* 0x0000000f00177202 */ /* 0x000fe40000000f00 */
[----:B------:R-:W-:Y:S02]  /*5b8a0*/  PRMT R16, R27, 0x7610, R16 ;  /* 0x000076101b107816 */ /* 0x000fe40000000010 */
[----:B------:R-:W-:Y:S01]  /*5b8b0*/  LEA.HI.X.SX32 R15, R5, R2, 0x1, P6 ;  /* 0x00000002050f7211 */ /* 0x000fe200030f0eff */
[----:B------:R0:W-:Y:S01]  /*5b8c0*/  STL.64 [R1+0x1f0], R20 ;  /* 0x0001f01401007387 */ /* 0x0001e20000100a00 */
[----:B------:R-:W-:Y:S02]  /*5b8d0*/  PRMT R9, R26, 0x7610, R9 ;  /* 0x000076101a097816 */ /* 0x000fe40000000009 */
[----:B------:R-:W-:-:S04]  /*5b8e0*/  LEA R26, P1, R4, R0, 0x1 ;  /* 0x00000000041a7211 */ /* 0x000fc800078208ff */
[----:B------:R-:W-:Y:S01]  /*5b8f0*/  LEA.HI.X.SX32 R27, R4, R2, 0x1, P1 ;  /* 0x00000002041b7211 */ /* 0x000fe200008f0eff */
[----:B0-----:R-:W3:Y:S04]  /*5b900*/  LDL.LU.64 R20, [R1+0x2c08] ;  /* 0x002c080001147983 */ /* 0x001ee80000300a00 */
[----:B------:R-:W-:Y:S04]  /*5b910*/  STL [R1+0x2be4], R16 ;  /* 0x002be41001007387 */ /* 0x000fe80000100800 */
[----:B------:R-:W-:Y:S04]  /*5b920*/  STL.64 [R1+0x1e8], R14 ;  /* 0x0001e80e01007387 */ /* 0x000fe80000100a00 */
[----:B------:R0:W-:Y:S04]  /*5b930*/  STL.64 [R1+0x1e0], R26 ;  /* 0x0001e01a01007387 */ /* 0x0001e80000100a00 */
[----:B0-----:R-:W4:Y:S01]  /*5b940*/  LDL.LU.64 R26, [R1+0x2c00] ;  /* 0x002c0000011a7983 */ /* 0x001f220000300a00 */
[----:B--2---:R-:W-:-:S04]  /*5b950*/  LEA R14, P6, R25, R0, 0x1 ;  /* 0x00000000190e7211 */ /* 0x004fc800078c08ff */
[----:B------:R-:W-:-:S05]  /*5b960*/  LEA.HI.X.SX32 R15, R25, R2, 0x1, P6 ;  /* 0x00000002190f7211 */ /* 0x000fca00030f0eff */
[----:B------:R0:W-:Y:S04]  /*5b970*/  STL.64 [R1+0x1d8], R14 ;  /* 0x0001d80e01007387 */ /* 0x0001e80000100a00 */
[----:B0-----:R-:W2:Y:S01]  /*5b980*/  LDL.LU.64 R14, [R1+0x2bf8] ;  /* 0x002bf800010e7983 */ /* 0x001ea20000300a00 */
[----:B------:R-:W-:Y:S02]  /*5b990*/  PRMT R25, R9, 0x7610, R25 ;  /* 0x0000761009197816 */ /* 0x000fe40000000019 */
[----:B---3--:R-:W-:Y:S02]  /*5b9a0*/  PRMT R21, R11, 0x7610, R21 ;  /* 0x000076100b157816 */ /* 0x008fe40000000015 */
[----:B----4-:R-:W-:-:S04]  /*5b9b0*/  LEA R8, P1, R26, R0, 0x1 ;  /* 0x000000001a087211 */ /* 0x010fc800078208ff */
[----:B------:R-:W-:-:S05]  /*5b9c0*/  LEA.HI.X.SX32 R9, R26, R2, 0x1, P1 ;  /* 0x000000021a097211 */ /* 0x000fca00008f0eff */
[----:B------:R-:W-:Y:S01]  /*5b9d0*/  STL.64 [R1+0x1d0], R8 ;  /* 0x0001d00801007387 */ /* 0x000fe20000100a00 */
[----:B------:R-:W-:-:S05]  /*5b9e0*/  MOV R26, R17 ;  /* 0x00000011001a7202 */ /* 0x000fca0000000f00 */
[----:B------:R0:W-:Y:S01]  /*5b9f0*/  STG.E.U16 desc[UR10][R22.64], R26 ;  /* 0x0000001a16007986 */ /* 0x0001e2000c10150a */
[----:B--2---:R-:W-:Y:S02]  /*5ba00*/  PRMT R14, R10, 0x7610, R14 ;  /* 0x000076100a0e7816 */ /* 0x004fe4000000000e */
[----:B------:R-:W-:-:S04]  /*5ba10*/  LEA R10, P6, R27, R0, 0x1 ;  /* 0x000000001b0a7211 */ /* 0x000fc800078c08ff */
[----:B------:R-:W-:-:S05]  /*5ba20*/  LEA.HI.X.SX32 R11, R27, R2, 0x1, P6 ;  /* 0x000000021b0b7211 */ /* 0x000fca00030f0eff */
[----:B------:R1:W-:Y:S04]  /*5ba30*/  STL.64 [R1+0x1c8], R10 ;  /* 0x0001c80a01007387 */ /* 0x0003e80000100a00 */
[----:B0-----:R-:W2:Y:S01]  /*5ba40*/  LDL.LU.64 R22, [R1+0x2bf0] ;  /* 0x002bf00001167983 */ /* 0x001ea20000300a00 */
[----:B-1----:R-:W-:-:S04]  /*5ba50*/  LEA R10, P1, R28, R0, 0x1 ;  /* 0x000000001c0a7211 */ /* 0x002fc800078208ff */
[----:B------:R-:W-:-:S05]  /*5ba60*/  LEA.HI.X.SX32 R11, R28, R2, 0x1, P1 ;  /* 0x000000021c0b7211 */ /* 0x000fca00008f0eff */
[----:B------:R0:W-:Y:S04]  /*5ba70*/  STL.64 [R1+0x1c0], R10 ;  /* 0x0001c00a01007387 */ /* 0x0001e80000100a00 */
[----:B0-----:R-:W3:Y:S01]  /*5ba80*/  LDL.LU.64 R10, [R1+0x2be8] ;  /* 0x002be800010a7983 */ /* 0x001ee20000300a00 */
[----:B------:R-:W-:Y:S02]  /*5ba90*/  LEA R16, P6, R29, R0, 0x1 ;  /* 0x000000001d107211 */ /* 0x000fe400078c08ff */
[----:B------:R-:W-:Y:S02]  /*5baa0*/  PRMT R20, R17, 0x7632, R20 ;  /* 0x0000763211147816 */ /* 0x000fe40000000014 */
[----:B------:R-:W-:-:S05]  /*5bab0*/  LEA.HI.X.SX32 R17, R29, R2, 0x1, P6 ;  /* 0x000000021d117211 */ /* 0x000fca00030f0eff */
[----:B------:R3:W-:Y:S02]  /*5bac0*/  STL.64 [R1+0x1b8], R16 ;  /* 0x0001b81001007387 */ /* 0x0007e40000100a00 */
[----:B---3--:R-:W-:-:S04]  /*5bad0*/  LEA R16, P1, R11, R0, 0x1 ;  /* 0x000000000b107211 */ /* 0x008fc800078208ff */
[----:B------:R-:W-:-:S05]  /*5bae0*/  LEA.HI.X.SX32 R17, R11, R2, 0x1, P1 ;  /* 0x000000020b117211 */ /* 0x000fca00008f0eff */
[----:B------:R0:W-:Y:S04]  /*5baf0*/  STL.64 [R1+0x1b0], R16 ;  /* 0x0001b01001007387 */ /* 0x0001e80000100a00 */
[----:B0-----:R-:W3:Y:S01]  /*5bb00*/  LDL.LU R16, [R1+0x2be4] ;  /* 0x002be40001107983 */ /* 0x001ee20000300800 */
[----:B------:R-:W-:Y:S02]  /*5bb10*/  MOV R28, R12 ;  /* 0x0000000c001c7202 */ /* 0x000fe40000000f00 */
[C---:B------:R-:W-:Y:S02]  /*5bb20*/  LEA R12, P6, R10.reuse, R0, 0x1 ;  /* 0x000000000a0c7211 */ /* 0x040fe400078c08ff */
[----:B------:R-:W-:Y:S02]  /*5bb30*/  MOV R29, R13 ;  /* 0x0000000d001d7202 */ /* 0x000fe40000000f00 */
[----:B------:R-:W-:-:S02]  /*5bb40*/  LEA.HI.X.SX32 R13, R10, R2, 0x1, P6 ;  /* 0x000000020a0d7211 */ /* 0x000fc400030f0eff */
[----:B------:R-:W-:-:S03]  /*5bb50*/  LEA R24, R19, R3, 0x2 ;  /* 0x0000000313187211 */ /* 0x000fc600078e10ff */
[----:B------:R0:W-:Y:S02]  /*5bb60*/  STL.64 [R1+0x1a8], R12 ;  /* 0x0001a80c01007387 */ /* 0x0001e40000100a00 */
[----:B0-----:R-:W-:-:S04]  /*5bb70*/  LEA R12, P6, R24, R0, 0x1 ;  /* 0x00000000180c7211 */ /* 0x001fc800078c08ff */
[----:B------:R-:W-:Y:S02]  /*5bb80*/  LEA.HI.X.SX32 R13, R24, R2, 0x1, P6 ;  /* 0x00000002180d7211 */ /* 0x000fe400030f0eff */
[----:B---3--:R-:W-:Y:S02]  /*5bb90*/  PRMT R11, R16, 0x7610, R11 ;  /* 0x00007610100b7816 */ /* 0x008fe4000000000b */
[----:B------:R-:W-:-:S04]  /*5bba0*/  LEA R16, P1, R3, R0, 0x1 ;  /* 0x0000000003107211 */ /* 0x000fc800078208ff */
[----:B------:R-:W-:-:S05]  /*5bbb0*/  LEA.HI.X.SX32 R17, R3, R2, 0x1, P1 ;  /* 0x0000000203117211 */ /* 0x000fca00008f0eff */
[----:B------:R0:W-:Y:S04]  /*5bbc0*/  STL.64 [R1+0x1a0], R16 ;  /* 0x0001a01001007387 */ /* 0x0001e80000100a00 */
[----:B0-----:R-:W3:Y:S04]  /*5bbd0*/  LDL.LU R17, [R1+0x2be0] ;  /* 0x002be00001117983 */ /* 0x001ee80000300800 */
[----:B------:R0:W-:Y:S04]  /*5bbe0*/  STL.64 [R1+0x198], R12 ;  /* 0x0001980c01007387 */ /* 0x0001e80000100a00 */
[----:B0-----:R-:W4:Y:S01]  /*5bbf0*/  LDL.LU.64 R12, [R1+0x2bd8] ;  /* 0x002bd800010c7983 */ /* 0x001f220000300a00 */
[----:B--2---:R-:W-:-:S02]  /*5bc00*/  PRMT R22, R23, 0x7632, R22 ;  /* 0x0000763217167816 */ /* 0x004fc40000000016 */
[----:B------:R-:W-:-:S05]  /*5bc10*/  LEA R7, R19, R24, 0x2 ;  /* 0x0000001813077211 */ /* 0x000fca00078e10ff */
[----:B------:R-:W-:Y:S01]  /*5bc20*/  IMAD R5, R19, 0x4, R7 ;  /* 0x0000000413057824 */ /* 0x000fe200078e0207 */
[----:B----4-:R0:W-:Y:S04]  /*5bc30*/  STG.E.U16 desc[UR10][R12.64], R23 ;  /* 0x000000170c007986 */ /* 0x0101e8000c10150a */
[----:B0-----:R-:W2:Y:S01]  /*5bc40*/  LDL.LU R23, [R1+0x2bd4] ;  /* 0x002bd40001177983 */ /* 0x001ea20000300800 */
[----:B------:R-:W-:-:S03]  /*5bc50*/  PRMT R12, R21, 0x7610, R12 ;  /* 0x00007610150c7816 */ /* 0x000fc6000000000c */
[----:B------:R-:W4:Y:S01]  /*5bc60*/  LDL.LU R21, [R1+0x2bd0] ;  /* 0x002bd00001157983 */ /* 0x000f220000300800 */
[----:B---3--:R-:W-:Y:S02]  /*5bc70*/  PRMT R17, R14, 0x7610, R17 ;  /* 0x000076100e117816 */ /* 0x008fe40000000011 */
[----:B------:R-:W-:Y:S02]  /*5bc80*/  PRMT R15, R11, 0x7610, R15 ;  /* 0x000076100b0f7816 */ /* 0x000fe4000000000f */
[-C--:B------:R-:W-:Y:S02]  /*5bc90*/  LEA R14, P6, R5, R0.reuse, 0x1 ;  /* 0x00000000050e7211 */ /* 0x080fe400078c08ff */
[----:B------:R-:W-:Y:S02]  /*5bca0*/  LEA R16, P1, R7, R0, 0x1 ;  /* 0x0000000007107211 */ /* 0x000fe400078208ff */
[----:B------:R-:W-:Y:S02]  /*5bcb0*/  PRMT R13, R15, 0x7610, R13 ;  /* 0x000076100f0d7816 */ /* 0x000fe4000000000d */
[----:B------:R-:W-:-:S02]  /*5bcc0*/  LEA R6, R19, R5, 0x2 ;  /* 0x0000000513067211 */ /* 0x000fc400078e10ff */
[----:B------:R-:W-:Y:S02]  /*5bcd0*/  LEA.HI.X.SX32 R15, R5, R2, 0x1, P6 ;  /* 0x00000002050f7211 */ /* 0x000fe400030f0eff */
[----:B------:R-:W-:-:S03]  /*5bce0*/  LEA R4, R19, R6, 0x2 ;  /* 0x0000000613047211 */ /* 0x000fc600078e10ff */
[----:B------:R0:W-:Y:S01]  /*5bcf0*/  STL.64 [R1+0x188], R14 ;  /* 0x0001880e01007387 */ /* 0x0001e20000100a00 */
[----:B------:R-:W-:Y:S02]  /*5bd00*/  LEA R8, R19, R4, 0x2 ;  /* 0x0000000413087211 */ /* 0x000fe400078e10ff */
[----:B----4-:R-:W-:Y:S02]  /*5bd10*/  PRMT R21, R17, 0x7610, R21 ;  /* 0x0000761011157816 */ /* 0x010fe40000000015 */
[----:B------:R-:W-:Y:S02]  /*5bd20*/  LEA.HI.X.SX32 R17, R7, R2, 0x1, P1 ;  /* 0x0000000207117211 */ /* 0x000fe400008f0eff */
[----:B0-----:R-:W-:-:S03]  /*5bd30*/  LEA R14, P1, R6, R0, 0x1 ;  /* 0x00000000060e7211 */ /* 0x001fc600078208ff */
[----:B------:R0:W-:Y:S01]  /*5bd40*/  STL.64 [R1+0x190], R16 ;  /* 0x0001901001007387 */ /* 0x0001e20000100a00 */
[----:B------:R-:W-:Y:S02]  /*5bd50*/  LEA.HI.X.SX32 R15, R6, R2, 0x1, P1 ;  /* 0x00000002060f7211 */ /* 0x000fe400008f0eff */
[----:B0-----:R-:W-:-:S03]  /*5bd60*/  LEA R16, P6, R4, R0, 0x1 ;  /* 0x0000000004107211 */ /* 0x001fc600078c08ff */
[----:B------:R0:W-:Y:S01]  /*5bd70*/  STL.64 [R1+0x180], R14 ;  /* 0x0001800e01007387 */ /* 0x0001e20000100a00 */
[----:B------:R-:W-:-:S03]  /*5bd80*/  LEA.HI.X.SX32 R17, R4, R2, 0x1, P6 ;  /* 0x0000000204117211 */ /* 0x000fc600030f0eff */
[----:B0-----:R-:W3:Y:S04]  /*5bd90*/  LDL.LU.64 R14, [R1+0x2bc8] ;  /* 0x002bc800010e7983 */ /* 0x001ee80000300a00 */
[----:B------:R0:W-:Y:S04]  /*5bda0*/  STL.64 [R1+0x178], R16 ;  /* 0x0001781001007387 */ /* 0x0001e80000100a00 */
[----:B0-----:R-:W3:Y:S01]  /*5bdb0*/  LDL.LU.S16 R17, [R1+0x18] ;  /* 0x0000180001117983 */ /* 0x001ee20000300600 */
[----:B------:R-:W-:Y:S01]  /*5bdc0*/  IMAD R9, R19, 0x4, R8 ;  /* 0x0000000413097824 */ /* 0x000fe200078e0208 */
[----:B------:R-:W-:-:S04]  /*5bdd0*/  PRMT R18, R25, 0x7610, R18 ;  /* 0x0000761019127816 */ /* 0x000fc80000000012 */
[----:B------:R-:W-:-:S04]  /*5bde0*/  LEA R25, R19, R9, 0x2 ;  /* 0x0000000913197211 */ /* 0x000fc800078e10ff */
[----:B------:R-:W-:-:S05]  /*5bdf0*/  LEA R26, R19, R25, 0x2 ;  /* 0x00000019131a7211 */ /* 0x000fca00078e10ff */
[----:B------:R-:W-:-:S05]  /*5be00*/  IMAD R10, R19, 0x4, R26 ;  /* 0x00000004130a7824 */ /* 0x000fca00078e021a */
[----:B------:R-:W-:-:S04]  /*5be10*/  LEA R3, R19, R10, 0x2 ;  /* 0x0000000a13037211 */ /* 0x000fc800078e10ff */
[----:B------:R-:W-:-:S04]  /*5be20*/  LEA R11, R19, R3, 0x2 ;  /* 0x00000003130b7211 */ /* 0x000fc800078e10ff */
[C---:B------:R-:W-:Y:S02]  /*5be30*/  LEA R7, R19.reuse, R11, 0x2 ;  /* 0x0000000b13077211 */ /* 0x040fe400078e10ff */
[-C--:B------:R-:W-:Y:S02]  /*5be40*/  LEA R16, P1, R8, R0.reuse, 0x1 ;  /* 0x0000000008107211 */ /* 0x080fe400078208ff */
[----:B------:R-:W-:Y:S02]  /*5be50*/  LEA R5, R19, R7, 0x2 ;  /* 0x0000000713057211 */ /* 0x000fe400078e10ff */
[----:B------:R-:W-:Y:S02]  /*5be60*/  PRMT R6, R18, 0x7610, R6 ;  /* 0x0000761012067816 */ /* 0x000fe40000000006 */
[----:B------:R-:W-:Y:S01]  /*5be70*/  LEA R18, P6, R9, R0, 0x1 ;  /* 0x0000000009127211 */ /* 0x000fe200078c08ff */
[----:B------:R-:W-:-:S03]  /*5be80*/  IMAD R4, R19, 0x4, R5 ;  /* 0x0000000413047824 */ /* 0x000fc600078e0205 */
[-C--:B------:R-:W-:Y:S01]  /*5be90*/  LEA.HI.X.SX32 R19, R9, R2.reuse, 0x1, P6 ;  /* 0x0000000209137211 */ /* 0x080fe200030f0eff */
[----:B---3--:R0:W-:Y:S02]  /*5bea0*/  STG.E.U16 desc[UR10][R14.64], R17 ;  /* 0x000000110e007986 */ /* 0x0081e4000c10150a */
[----:B0-----:R-:W-:Y:S02]  /*5beb0*/  LEA.HI.X.SX32 R17, R8, R2, 0x1, P1 ;  /* 0x0000000208117211 */ /* 0x001fe400008f0eff */
[----:B------:R-:W-:Y:S01]  /*5bec0*/  MOV R14, R28 ;  /* 0x0000001c000e7202 */ /* 0x000fe20000000f00 */
[----:B------:R-:W0:Y:S02]  /*5bed0*/  LDC R8, c[0x0][0x278] ;  /* 0x00009e00ff087b82 */ /* 0x000e240000000800 */
[----:B------:R1:W-:Y:S01]  /*5bee0*/  STL.64 [R1+0x170], R16 ;  /* 0x0001701001007387 */ /* 0x0003e20000100a00 */
[----:B------:R-:W-:Y:S02]  /*5bef0*/  LEA R28, P1, R25, R0, 0x1 ;  /* 0x00000000191c7211 */ /* 0x000fe400078208ff */
[----:B------:R-:W-:-:S02]  /*5bf00*/  MOV R15, R29 ;  /* 0x0000001d000f7202 */ /* 0x000fc40000000f00 */
[----:B------:R-:W-:Y:S02]  /*5bf10*/  LEA.HI.X.SX32 R29, R25, R2, 0x1, P1 ;  /* 0x00000002191d7211 */ /* 0x000fe400008f0eff */
[----:B------:R-:W-:Y:S01]  /*5bf20*/  PRMT R24, R6, 0x7610, R24 ;  /* 0x0000761006187816 */ /* 0x000fe20000000018 */
[----:B------:R-:W3:Y:S01]  /*5bf30*/  LDC R25, c[0x0][0x278] ;  /* 0x00009e00ff197b82 */ /* 0x000ee20000000800 */
[----:B-1----:R-:W4:Y:S04]  /*5bf40*/  LDL.LU.64 R16, [R1+0x2bc0] ;  /* 0x002bc00001107983 */ /* 0x002f280000300a00 */
[----:B------:R1:W-:Y:S04]  /*5bf50*/  STL.64 [R1+0x168], R18 ;  /* 0x0001681201007387 */ /* 0x0003e80000100a00 */
[----:B------:R-:W-:Y:S01]  /*5bf60*/  STL.64 [R1+0x160], R28 ;  /* 0x0001601c01007387 */ /* 0x000fe20000100a00 */
[----:B-1----:R-:W-:-:S04]  /*5bf70*/  LEA R18, P6, R26, R0, 0x1 ;  /* 0x000000001a127211 */ /* 0x002fc800078c08ff */
[----:B------:R-:W-:-:S05]  /*5bf80*/  LEA.HI.X.SX32 R19, R26, R2, 0x1, P6 ;  /* 0x000000021a137211 */ /* 0x000fca00030f0eff */
[----:B------:R1:W-:Y:S02]  /*5bf90*/  STL.64 [R1+0x158], R18 ;  /* 0x0001581201007387 */ /* 0x0003e40000100a00 */
[----:B-1----:R-:W-:-:S04]  /*5bfa0*/  LEA R18, P1, R10, R0, 0x1 ;  /* 0x000000000a127211 */ /* 0x002fc800078208ff */
[----:B------:R-:W-:-:S05]  /*5bfb0*/  LEA.HI.X.SX32 R19, R10, R2, 0x1, P1 ;  /* 0x000000020a137211 */ /* 0x000fca00008f0eff */
[----:B------:R1:W-:Y:S04]  /*5bfc0*/  STL.64 [R1+0x150], R18 ;  /* 0x0001501201007387 */ /* 0x0003e80000100a00 */
[----:B-1----:R-:W2:Y:S01]  /*5bfd0*/  LDL.LU.64 R18, [R1+0x2bb8] ;  /* 0x002bb80001127983 */ /* 0x002ea20000300a00 */
[----:B------:R-:W-:-:S04]  /*5bfe0*/  LEA R28, P6, R3, R0, 0x1 ;  /* 0x00000000031c7211 */ /* 0x000fc800078c08ff */
[----:B------:R-:W-:-:S05]  /*5bff0*/  LEA.HI.X.SX32 R29, R3, R2, 0x1, P6 ;  /* 0x00000002031d7211 */ /* 0x000fca00030f0eff */
[----:B------:R2:W-:Y:S02]  /*5c000*/  STL.64 [R1+0x148], R28 ;  /* 0x0001481c01007387 */ /* 0x0005e40000100a00 */
[----:B--2---:R-:W-:Y:S02]  /*5c010*/  MOV R28, R18 ;  /* 0x00000012001c7202 */ /* 0x004fe40000000f00 */
[C---:B------:R-:W-:Y:S02]  /*5c020*/  LEA R18, P1, R11.reuse, R0, 0x1 ;  /* 0x000000000b127211 */ /* 0x040fe400078208ff */
[----:B------:R-:W-:Y:S02]  /*5c030*/  MOV R29, R19 ;  /* 0x00000013001d7202 */ /* 0x000fe40000000f00 */
[----:B------:R-:W-:-:S03]  /*5c040*/  LEA.HI.X.SX32 R19, R11, R2, 0x1, P1 ;  /* 0x000000020b137211 */ /* 0x000fc600008f0eff */
[----:B------:R-:W-:Y:S04]  /*5c050*/  STL.64 [R1+0x2ba0], R28 ;  /* 0x002ba01c01007387 */ /* 0x000fe80000100a00 */
[----:B------:R1:W-:Y:S04]  /*5c060*/  STL.64 [R1+0x140], R18 ;  /* 0x0001401201007387 */ /* 0x0003e80000100a00 */
[----:B-1----:R-:W2:Y:S01]  /*5c070*/  LDL.LU.64 R18, [R1+0x2bb0] ;  /* 0x002bb00001127983 */ /* 0x002ea20000300a00 */
[----:B------:R-:W-:Y:S02]  /*5c080*/  LEA R28, P6, R7, R0, 0x1 ;  /* 0x00000000071c7211 */ /* 0x000fe400078c08ff */
[----:B------:R-:W-:-:S02]  /*5c090*/  PRMT R10, R21, 0x7610, R10 ;  /* 0x00007610150a7816 */ /* 0x000fc4000000000a */
[----:B------:R-:W-:Y:S01]  /*5c0a0*/  LEA.HI.X.SX32 R29, R7, R2, 0x1, P6 ;  /* 0x00000002071d7211 */ /* 0x000fe200030f0eff */
[----:B----4-:R1:W-:Y:S04]  /*5c0b0*/  STG.E.U16 desc[UR10][R16.64], R13 ;  /* 0x0000000d10007986 */ /* 0x0103e8000c10150a */
[----:B------:R4:W-:Y:S01]  /*5c0c0*/  STL.64 [R1+0x138], R28 ;  /* 0x0001381c01007387 */ /* 0x0009e20000100a00 */
[----:B-1----:R-:W-:Y:S02]  /*5c0d0*/  PRMT R16, R20, 0x7610, R16 ;  /* 0x0000761014107816 */ /* 0x002fe40000000010 */
[----:B------:R-:W-:-:S04]  /*5c0e0*/  LEA R20, P1, R5, R0, 0x1 ;  /* 0x0000000005147211 */ /* 0x000fc800078208ff */
[----:B------:R-:W-:Y:S02]  /*5c0f0*/  LEA.HI.X.SX32 R21, R5, R2, 0x1, P1 ;  /* 0x0000000205157211 */ /* 0x000fe400008f0eff */
[----:B------:R-:W-:Y:S02]  /*5c100*/  PRMT R27, R24, 0x7610, R27 ;  /* 0x00007610181b7816 */ /* 0x000fe4000000001b */
[----:B----4-:R-:W-:Y:S02]  /*5c110*/  LEA R28, P6, R4, R0, 0x1 ;  /* 0x00000000041c7211 */ /* 0x010fe400078c08ff */
[----:B0-----:R-:W-:Y:S02]  /*5c120*/  LEA R6, R8, R4, 0x2 ;  /* 0x0000000408067211 */ /* 0x001fe400078e10ff */
[----:B------:R-:W-:Y:S02]  /*5c130*/  LEA.HI.X.SX32 R29, R4, R2, 0x1, P6 ;  /* 0x00000002041d7211 */ /* 0x000fe400030f0eff */
[----:B------:R-:W-:-:S02]  /*5c140*/  LEA R9, R8, R6, 0x2 ;  /* 0x0000000608097211 */ /* 0x000fc400078e10ff */
[----:B------:R-:W-:Y:S02]  /*5c150*/  PRMT R23, R12, 0x7610, R23 ;  /* 0x000076100c177816 */ /* 0x000fe40000000017 */
[----:B------:R-:W-:Y:S01]  /*5c160*/  PRMT R5, R22, 0x7610, R5 ;  /* 0x0000761016057816 */ /* 0x000fe20000000005 */
[----:B---3--:R-:W-:Y:S01]  /*5c170*/  IMAD R12, R25, 0x4, R9 ;  /* 0x00000004190c7824 */ /* 0x008fe200078e0209 */
[----:B------:R-:W-:Y:S02]  /*5c180*/  LEA R22, P6, R9, R0, 0x1 ;  /* 0x0000000009167211 */ /* 0x000fe400078c08ff */
[----:B------:R-:W-:Y:S02]  /*5c190*/  PRMT R4, R23, 0x7610, R4 ;  /* 0x0000761017047816 */ /* 0x000fe40000000004 */
[----:B------:R-:W-:Y:S02]  /*5c1a0*/  LEA.HI.X.SX32 R23, R9, R2, 0x1, P6 ;  /* 0x0000000209177211 */ /* 0x000fe400030f0eff */
[----:B------:R-:W-:Y:S01]  /*5c1b0*/  LEA R13, R25, R12, 0x2 ;  /* 0x0000000c190d7211 */ /* 0x000fe200078e10ff */
[----:B--2---:R0:W-:Y:S04]  /*5c1c0*/  STG.E.U16 desc[UR10][R18.64], R10 ;  /* 0x0000000a12007986 */ /* 0x0041e8000c10150a */
[----:B0-----:R-:W2:Y:S04]  /*5c1d0*/  LDL.LU.64 R18, [R1+0x220] ;  /* 0x0002200001127983 */ /* 0x001ea80000300a00 */
[----:B------:R-:W3:Y:S04]  /*5c1e0*/  LDL.LU R24, [R1+0x228] ;  /* 0x0002280001187983 */ /* 0x000ee80000300800 */
[----:B------:R0:W-:Y:S04]  /*5c1f0*/  STL.64 [R1+0x130], R20 ;  /* 0x0001301401007387 */ /* 0x0001e80000100a00 */
[----:B0-----:R-:W4:Y:S04]  /*5c200*/  LDL.LU.64 R20, [R1+0x2ba8] ;  /* 0x002ba80001147983 */ /* 0x001f280000300a00 */
[----:B------:R0:W-:Y:S02]  /*5c210*/  STL.64 [R1+0x128], R28 ;  /* 0x0001281c01007387 */ /* 0x0001e40000100a00 */
[----:B0-----:R-:W-:-:S04]  /*5c220*/  LEA R28, P1, R6, R0, 0x1 ;  /* 0x00000000061c7211 */ /* 0x001fc800078208ff */
[----:B------:R-:W-:-:S05]  /*5c230*/  LEA.HI.X.SX32 R29, R6, R2, 0x1, P1 ;  /* 0x00000002061d7211 */ /* 0x000fca00008f0eff */
[----:B------:R0:W-:Y:S04]  /*5c240*/  STL.64 [R1+0x120], R28 ;  /* 0x0001201c01007387 */ /* 0x0001e80000100a00 */
[----:B------:R1:W-:Y:S01]  /*5c250*/  STL.64 [R1+0x118], R22 ;  /* 0x0001181601007387 */ /* 0x0003e20000100a00 */
[CC--:B0-----:R-:W-:Y:S02]  /*5c260*/  LEA R28, P1, R12.reuse, R0.reuse, 0x1 ;  /* 0x000000000c1c7211 */ /* 0x0c1fe400078208ff */
[C---:B-1----:R-:W-:Y:S02]  /*5c270*/  LEA R22, P6, R13.reuse, R0, 0x1 ;  /* 0x000000000d167211 */ /* 0x042fe400078c08ff */
[-C--:B------:R-:W-:Y:S02]  /*5c280*/  LEA.HI.X.SX32 R29, R12, R2.reuse, 0x1, P1 ;  /* 0x000000020c1d7211 */ /* 0x080fe400008f0eff */
[----:B------:R-:W-:-:S03]  /*5c290*/  LEA.HI.X.SX32 R23, R13, R2, 0x1, P6 ;  /* 0x000000020d177211 */ /* 0x000fc600030f0eff */
[----:B------:R0:W-:Y:S04]  /*5c2a0*/  STL.64 [R1+0x110], R28 ;  /* 0x0001101c01007387 */ /* 0x0001e80000100a00 */
[----:B0-----:R-:W3:Y:S04]  /*5c2b0*/  LDL.LU.64 R28, [R1+0x2ba0] ;  /* 0x002ba000011c7983 */ /* 0x001ee80000300a00 */
[----:B------:R0:W-:Y:S04]  /*5c2c0*/  STL.64 [R1+0x108], R22 ;  /* 0x0001081601007387 */ /* 0x0001e80000100a00 */
[----:B0-----:R-:W3:Y:S01]  /*5c2d0*/  LDL.LU.64 R22, [R1+0x2b98] ;  /* 0x002b980001167983 */ /* 0x001ee20000300a00 */
[----:B------:R-:W-:-:S05]  /*5c2e0*/  LEA R8, R25, R13, 0x2 ;  /* 0x0000000d19087211 */ /* 0x000fca00078e10ff */
[----:B------:R-:W-:Y:S01]  /*5c2f0*/  IMAD R11, R25, 0x4, R8 ;  /* 0x00000004190b7824 */ /* 0x000fe200078e0208 */
[----:B------:R-:W-:-:S04]  /*5c300*/  PRMT R17, R5, 0x7610, R17 ;  /* 0x0000761005117816 */ /* 0x000fc80000000011 */
[----:B------:R-:W-:Y:S02]  /*5c310*/  LEA R12, P6, R11, R0, 0x1 ;  /* 0x000000000b0c7211 */ /* 0x000fe400078c08ff */
[----:B------:R-:W-:Y:S02]  /*5c320*/  LEA R7, R25, R11, 0x2 ;  /* 0x0000000b19077211 */ /* 0x000fe400078e10ff */
[----:B------:R-:W-:Y:S02]  /*5c330*/  LEA.HI.X.SX32 R13, R11, R2, 0x1, P6 ;  /* 0x000000020b0d7211 */ /* 0x000fe400030f0eff */
[----:B------:R-:W-:-:S04]  /*5c340*/  LEA R10, R25, R7, 0x2 ;  /* 0x00000007190a7211 */ /* 0x000fc800078e10ff */
[----:B------:R-:W-:-:S04]  /*5c350*/  LEA R3, R25, R10, 0x2 ;  /* 0x0000000a19037211 */ /* 0x000fc800078e10ff */
[----:B------:R-:W-:Y:S01]  /*5c360*/  LEA R6, R25, R3, 0x2 ;  /* 0x0000000319067211 */ /* 0x000fe200078e10ff */
[----:B--2---:R0:W-:Y:S04]  /*5c370*/  STL.64 [R1+0x2b90], R18 ;  /* 0x002b901201007387 */ /* 0x0041e80000100a00 */
[----:B------:R-:W-:Y:S01]  /*5c380*/  STL [R1+0x2b88], R17 ;  /* 0x002b881101007387 */ /* 0x000fe20000100800 */
[----:B0-----:R-:W-:-:S04]  /*5c390*/  LEA R18, P1, R8, R0, 0x1 ;  /* 0x0000000008127211 */ /* 0x001fc800078208ff */
[----:B------:R-:W-:Y:S01]  /*5c3a0*/  LEA.HI.X.SX32 R19, R8, R2, 0x1, P1 ;  /* 0x0000000208137211 */ /* 0x000fe200008f0eff */
[----:B----4-:R0:W-:Y:S04]  /*5c3b0*/  STG.E.U16 desc[UR10][R20.64], R4 ;  /* 0x0000000414007986 */ /* 0x0101e8000c10150a */
[----:B------:R-:W-:Y:S04]  /*5c3c0*/  STL.64 [R1+0x100], R18 ;  /* 0x0001001201007387 */ /* 0x000fe80000100a00 */
[----:B------:R1:W-:Y:S01]  /*5c3d0*/  STL.64 [R1+0xf8], R12 ;  /* 0x0000f80c01007387 */ /* 0x0003e20000100a00 */
[----:B0-----:R-:W-:-:S02]  /*5c3e0*/  PRMT R21, R16, 0x7610, R21 ;  /* 0x0000761010157816 */ /* 0x001fc40000000015 */
[CC--:B------:R-:W-:Y:S02]  /*5c3f0*/  LEA R16, P1, R7.reuse, R0.reuse, 0x1 ;  /* 0x0000000007107211 */ /* 0x0c0fe400078208ff */
[C---:B-1----:R-:W-:Y:S02]  /*5c400*/  LEA R12, P6, R10.reuse, R0, 0x1 ;  /* 0x000000000a0c7211 */ /* 0x042fe400078c08ff */
[-C--:B------:R-:W-:Y:S02]  /*5c410*/  LEA.HI.X.SX32 R17, R7, R2.reuse, 0x1, P1 ;  /* 0x0000000207117211 */ /* 0x080fe400008f0eff */
[----:B------:R-:W-:-:S05]  /*5c420*/  LEA.HI.X.SX32 R13, R10, R2, 0x1, P6 ;  /* 0x000000020a0d7211 */ /* 0x000fca00030f0eff */
[----:B------:R0:W-:Y:S04]  /*5c430*/  STL.64 [R1+0xe8], R12 ;  /* 0x0000e80c01007387 */ /* 0x0001e80000100a00 */
[----:B------:R-:W-:Y:S04]  /*5c440*/  STL.64 [R1+0xf0], R16 ;  /* 0x0000f01001007387 */ /* 0x000fe80000100a00 */
[----:B---3--:R-:W1:Y:S01]  /*5c450*/  LDS.128 R16, [R24+UR6] ;  /* 0x0000000618107984 */ /* 0x008e620008000c00 */
[----:B------:R-:W-:-:S05]  /*5c460*/  IMAD R4, R25, 0x4, R6 ;  /* 0x0000000419047824 */ /* 0x000fca00078e0206 */
[----:B------:R-:W-:-:S04]  /*5c470*/  LEA R5, R25, R4, 0x2 ;  /* 0x0000000419057211 */ /* 0x000fc800078e10ff */
[----:B------:R-:W-:-:S04]  /*5c480*/  LEA R8, R25, R5, 0x2 ;  /* 0x0000000519087211 */ /* 0x000fc800078e10ff */
[----:B------:R-:W-:Y:S02]  /*5c490*/  LEA R9, R25, R8, 0x2 ;  /* 0x0000000819097211 */ /* 0x000fe400078e10ff */
[----:B------:R-:W-:Y:S02]  /*5c4a0*/  LEA R10, P1, R3, R0, 0x1 ;  /* 0x00000000030a7211 */ /* 0x000fe400078208ff */
[----:B0-----:R-:W-:Y:S02]  /*5c4b0*/  LEA R12, R25, R9, 0x2 ;  /* 0x00000009190c7211 */ /* 0x001fe400078e10ff */
[----:B------:R-:W-:-:S03]  /*5c4c0*/  LEA.HI.X.SX32 R11, R3, R2, 0x1, P1 ;  /* 0x00000002030b7211 */ /* 0x000fc600008f0eff */
[----:B------:R-:W-:Y:S01]  /*5c4d0*/  IMAD R3, R25, 0x4, R12 ;  /* 0x0000000419037824 */ /* 0x000fe200078e020c */
[----:B-1----:R-:W-:Y:S04]  /*5c4e0*/  STL.64 [R1+0x10], R16 ;  /* 0x0000101001007387 */ /* 0x002fe80000100a00 */
[----:B------:R0:W-:Y:S04]  /*5c4f0*/  STL.64 [R1+0x18], R18 ;  /* 0x0000181201007387 */ /* 0x0001e80000100a00 */
[----:B------:R1:W-:Y:S04]  /*5c500*/  STG.E.U16 desc[UR10][R22.64], R27 ;  /* 0x0000001b16007986 */ /* 0x0003e8000c10150a */
[----:B0-----:R-:W2:Y:S04]  /*5c510*/  LDL.LU.64 R18, [R1+0x2b90] ;  /* 0x002b900001127983 */ /* 0x001ea80000300a00 */
[----:B------:R-:W3:Y:S04]  /*5c520*/  LDL.LU R17, [R1+0x2b88] ;  /* 0x002b880001117983 */ /* 0x000ee80000300800 */
[----:B-1----:R-:W4:Y:S04]  /*5c530*/  LDL.LU R27, [R1+0x6c] ;  /* 0x00006c00011b7983 */ /* 0x002f280000300800 */
[----:B------:R-:W-:Y:S04]  /*5c540*/  STL.64 [R1+0x2b80], R14 ;  /* 0x002b800e01007387 */ /* 0x000fe80000100a00 */
[----:B------:R-:W-:Y:S04]  /*5c550*/  STL [R1+0x2b78], R12 ;  /* 0x002b780c01007387 */ /* 0x000fe80000100800 */
[----:B------:R-:W0:Y:S01]  /*5c560*/  LDS.128 R12, [R24+UR6+0x400] ;  /* 0x00040006180c7984 */ /* 0x000e220008000c00 */
[----:B------:R-:W-:-:S04]  /*5c570*/  LEA R22, P6, R6, R0, 0x1 ;  /* 0x0000000006167211 */ /* 0x000fc800078c08ff */
[----:B------:R-:W-:Y:S01]  /*5c580*/  LEA.HI.X.SX32 R23, R6, R2, 0x1, P6 ;  /* 0x0000000206177211 */ /* 0x000fe200030f0eff */
[----:B------:R-:W-:Y:S04]  /*5c590*/  STL.64 [R1+0xe0], R10 ;  /* 0x0000e00a01007387 */ /* 0x000fe80000100a00 */
[----:B------:R-:W-:Y:S04]  /*5c5a0*/  STL.64 [R1+0xd8], R22 ;  /* 0x0000d81601007387 */ /* 0x000fe80000100a00 */
[----:B0-----:R-:W-:Y:S04]  /*5c5b0*/  STL.64 [R1], R12 ;  /* 0x0000000c01007387 */ /* 0x001fe80000100a00 */
[----:B------:R0:W-:Y:S04]  /*5c5c0*/  STL.64 [R1+0x8], R14 ;  /* 0x0000080e01007387 */ /* 0x0001e80000100a00 */
[----:B0-----:R-:W2:Y:S04]  /*5c5d0*/  LDL.LU.64 R14, [R1+0x2b80] ;  /* 0x002b8000010e7983 */ /* 0x001ea80000300a00 */
[----:B------:R-:W4:Y:S01]  /*5c5e0*/  LDL.LU R12, [R1+0x2b78] ;  /* 0x002b7800010c7983 */ /* 0x000f220000300800 */
[----:B------:R-:W-:-:S02]  /*5c5f0*/  LEA R22, P1, R4, R0, 0x1 ;  /* 0x0000000004167211 */ /* 0x000fc400078208ff */
[C---:B------:R-:W-:Y:S02]  /*5c600*/  LEA R10, P6, R5.reuse, R0, 0x1 ;  /* 0x00000000050a7211 */ /* 0x040fe400078c08ff */
[-C--:B------:R-:W-:Y:S02]  /*5c610*/  LEA.HI.X.SX32 R23, R4, R2.reuse, 0x1, P1 ;  /* 0x0000000204177211 */ /* 0x080fe400008f0eff */
[----:B------:R-:W-:Y:S02]  /*5c620*/  LEA.HI.X.SX32 R11, R5, R2, 0x1, P6 ;  /* 0x00000002050b7211 */ /* 0x000fe400030f0eff */
[----:B------:R-:W0:Y:S04]  /*5c630*/  LDS.128 R4, [R24+UR6+0x800] ;  /* 0x0008000618047984 */ /* 0x000e280008000c00 */
[----:B------:R1:W-:Y:S04]  /*5c640*/  STL.64 [R1+0xd0], R22 ;  /* 0x0000d01601007387 */ /* 0x0003e80000100a00 */
[----:B------:R1:W-:Y:S02]  /*5c650*/  STL.64 [R1+0xc8], R10 ;  /* 0x0000c80a01007387 */ /* 0x0003e40000100a00 */
[----:B-1----:R-:W-:-:S02]  /*5c660*/  LEA R22, P1, R8, R0, 0x1 ;  /* 0x0000000008167211 */ /* 0x002fc400078208ff */
[C---:B------:R-:W-:Y:S02]  /*5c670*/  LEA R10, P6, R9.reuse, R0, 0x1 ;  /* 0x00000000090a7211 */ /* 0x040fe400078c08ff */
[-C--:B------:R-:W-:Y:S02]  /*5c680*/  LEA.HI.X.SX32 R23, R8, R2.reuse, 0x1, P1 ;  /* 0x0000000208177211 */ /* 0x080fe400008f0eff */
[----:B------:R-:W-:Y:S01]  /*5c690*/  LEA.HI.X.SX32 R11, R9, R2, 0x1, P6 ;  /* 0x00000002090b7211 */ /* 0x000fe200030f0eff */
[----:B0-----:R-:W-:Y:S04]  /*5c6a0*/  STL [R1+0x2b30], R5 ;  /* 0x002b300501007387 */ /* 0x001fe80000100800 */
[----:B------:R0:W-:Y:S04]  /*5c6b0*/  STL.64 [R1+0x2ab8], R6 ;  /* 0x002ab80601007387 */ /* 0x0001e80000100a00 */
[----:B------:R-:W-:Y:S04]  /*5c6c0*/  STL.64 [R1+0xc0], R22 ;  /* 0x0000c01601007387 */ /* 0x000fe80000100a00 */
[----:B------:R-:W-:Y:S04]  /*5c6d0*/  STL.64 [R1+0xb8], R10 ;  /* 0x0000b80a01007387 */ /* 0x000fe80000100a00 */
[----:B------:R-:W1:Y:S01]  /*5c6e0*/  LDS.128 R8, [R24+UR6+0xc00] ;  /* 0x000c000618087984 */ /* 0x000e620008000c00 */
[----:B------:R-:W-:-:S02]  /*5c6f0*/  LEA R16, R25, R3, 0x2 ;  /* 0x0000000319107211 */ /* 0x000fc400078e10ff */
[C---:B0-----:R-:W-:Y:S01]  /*5c700*/  LEA R6, P6, R3.reuse, R0, 0x1 ;  /* 0x0000000003067211 */ /* 0x041fe200078c08ff */
[----:B-1----:R0:W-:Y:S04]  /*5c710*/  STL.64 [R1+0x2b48], R8 ;  /* 0x002b480801007387 */ /* 0x0021e80000100a00 */
[----:B------:R-:W-:Y:S01]  /*5c720*/  STL.64 [R1+0x2aa8], R10 ;  /* 0x002aa80a01007387 */ /* 0x000fe20000100a00 */
[----:B------:R-:W-:Y:S02]  /*5c730*/  LEA.HI.X.SX32 R7, R3, R2, 0x1, P6 ;  /* 0x0000000203077211 */ /* 0x000fe400030f0eff */
[----:B------:R-:W-:Y:S02]  /*5c740*/  PRMT R5, R21, 0x7610, R5 ;  /* 0x0000761015057816 */ /* 0x000fe40000000005 */
[----:B---3--:R-:W-:-:S02]  /*5c750*/  PRMT R26, R17, 0x7610, R26 ;  /* 0x00007610111a7816 */ /* 0x008fc4000000001a */
[----:B------:R-:W-:-:S04]  /*5c760*/  LEA R17, R25, R16, 0x2 ;  /* 0x0000001019117211 */ /* 0x000fc800078e10ff */
[----:B------:R-:W-:Y:S02]  /*5c770*/  LEA R21, R25, R17, 0x2 ;  /* 0x0000001119157211 */ /* 0x000fe400078e10ff */
[----:B--2---:R-:W-:Y:S01]  /*5c780*/  MOV R22, R14 ;  /* 0x0000000e00167202 */ /* 0x004fe20000000f00 */
[----:B------:R-:W-:Y:S01]  /*5c790*/  IMAD.MOV.U32 R23, RZ, RZ, R15 ;  /* 0x000000ffff177224 */ /* 0x000fe200078e000f */
[----:B----4-:R-:W-:-:S04]  /*5c7a0*/  LEA R14, P1, R12, R0, 0x1 ;  /* 0x000000000c0e7211 */ /* 0x010fc800078208ff */
[----:B------:R-:W-:-:S05]  /*5c7b0*/  LEA.HI.X.SX32 R15, R12, R2, 0x1, P1 ;  /* 0x000000020c0f7211 */ /* 0x000fca00008f0eff */
[----:B------:R-:W-:Y:S04]  /*5c7c0*/  STL.64 [R1+0xb0], R14 ;  /* 0x0000b00e01007387 */ /* 0x000fe80000100a00 */
[----:B------:R-:W1:Y:S01]  /*5c7d0*/  LDS.128 R12, [R27+UR6] ;  /* 0x000000061b0c7984 */ /* 0x000e620008000c00 */
[----:B0-----:R-:W-:-:S03]  /*5c7e0*/  LEA R8, P1, R16, R0, 0x1 ;  /* 0x0000000010087211 */ /* 0x001fc600078208ff */
[----:B------:R0:W-:Y:S01]  /*5c7f0*/  STL.64 [R1+0xa8], R6 ;  /* 0x0000a80601007387 */ /* 0x0001e20000100a00 */
[----:B------:R-:W-:Y:S02]  /*5c800*/  LEA.HI.X.SX32 R9, R16, R2, 0x1, P1 ;  /* 0x0000000210097211 */ /* 0x000fe400008f0eff */
[----:B0-----:R-:W-:-:S04]  /*5c810*/  LEA R6, P6, R17, R0, 0x1 ;  /* 0x0000000011067211 */ /* 0x001fc800078c08ff */
[----:B------:R-:W-:Y:S01]  /*5c820*/  LEA.HI.X.SX32 R7, R17, R2, 0x1, P6 ;  /* 0x0000000211077211 */ /* 0x000fe200030f0eff */
[----:B-1----:R-:W-:Y:S04]  /*5c830*/  STL.64 [R1+0x2b58], R12 ;  /* 0x002b580c01007387 */ /* 0x002fe80000100a00 */
[----:B------:R-:W-:Y:S04]  /*5c840*/  STL.64 [R1+0x2ac0], R14 ;  /* 0x002ac00e01007387 */ /* 0x000fe80000100a00 */
[----:B------:R0:W-:Y:S02]  /*5c850*/  STL.64 [R1+0xa0], R8 ;  /* 0x0000a00801007387 */ /* 0x0001e40000100a00 */
[----:B0-----:R-:W-:Y:S01]  /*5c860*/  MOV R8, R18 ;  /* 0x0000001200087202 */ /* 0x001fe20000000f00 */
[----:B------:R-:W-:-:S02]  /*5c870*/  IMAD.MOV.U32 R9, RZ, RZ, R19 ;  /* 0x000000ffff097224 */ /* 0x000fc400078e0013 */
[----:B------:R-:W0:Y:S01]  /*5c880*/  LDS.128 R16, [R27+UR6+0x400] ;  /* 0x000400061b107984 */ /* 0x000e220008000c00 */
[----:B------:R-:W-:-:S03]  /*5c890*/  LEA R20, R25, R21, 0x2 ;  /* 0x0000001519147211 */ /* 0x000fc600078e10ff */
[----:B------:R-:W-:Y:S04]  /*5c8a0*/  STL.64 [R1+0x2b70], R8 ;  /* 0x002b700801007387 */ /* 0x000fe80000100a00 */
[----:B------:R1:W-:Y:S01]  /*5c8b0*/  STL.64 [R1+0x98], R6 ;  /* 0x0000980601007387 */ /* 0x0003e20000100a00 */
[----:B------:R-:W-:Y:S02]  /*5c8c0*/  LEA R24, R25, R20, 0x2 ;  /* 0x0000001419187211 */ /* 0x000fe400078e10ff */
[CC--:B-1----:R-:W-:Y:S02]  /*5c8d0*/  LEA R6, P6, R20.reuse, R0.reuse, 0x1 ;  /* 0x0000000014067211 */ /* 0x0c2fe400078c08ff */
[----:B------:R-:W-:Y:S02]  /*5c8e0*/  LEA R8, P1, R21, R0, 0x1 ;  /* 0x0000000015087211 */ /* 0x000fe400078208ff */
[----:B------:R-:W-:-:S02]  /*5c8f0*/  LEA.HI.X.SX32 R7, R20, R2, 0x1, P6 ;  /* 0x0000000214077211 */ /* 0x000fc400030f0eff */
[----:B------:R-:W-:Y:S02]  /*5c900*/  LEA.HI.X.SX32 R9, R21, R2, 0x1, P1 ;  /* 0x0000000215097211 */ /* 0x000fe400008f0eff */
[C---:B------:R-:W-:Y:S02]  /*5c910*/  LEA R3, R25.reuse, R24, 0x2 ;  /* 0x0000001819037211 */ /* 0x040fe400078e10ff */
[----:B------:R-:W-:Y:S02]  /*5c920*/  MOV R13, R29 ;  /* 0x0000001d000d7202 */ /* 0x000fe40000000f00 */
[----:B------:R-:W-:Y:S01]  /*5c930*/  LEA R29, R25, R3, 0x2 ;  /* 0x00000003191d7211 */ /* 0x000fe200078e10ff */
[----:B0-----:R-:W-:Y:S04]  /*5c940*/  STL.64 [R1+0x2b60], R16 ;  /* 0x002b601001007387 */ /* 0x001fe80000100a00 */
[----:B------:R-:W-:Y:S04]  /*5c950*/  STL.64 [R1+0x2ac8], R18 ;  /* 0x002ac81201007387 */ /* 0x000fe80000100a00 */
[----:B------:R0:W-:Y:S01]  /*5c960*/  STL.64 [R1+0x88], R6 ;  /* 0x0000880601007387 */ /* 0x0001e20000100a00 */
[----:B------:R-:W-:-:S02]  /*5c970*/  MOV R12, R28 ;  /* 0x0000001c000c7202 */ /* 0x000fc40000000f00 */
[C---:B------:R-:W-:Y:S01]  /*5c980*/  LEA R28, R25.reuse, R29, 0x2 ;  /* 0x0000001d191c7211 */ /* 0x040fe200078e10ff */
[----:B------:R1:W-:Y:S01]  /*5c990*/  STL.64 [R1+0x90], R8 ;  /* 0x0000900801007387 */ /* 0x0003e20000100a00 */
[----:B0-----:R-:W-:Y:S01]  /*5c9a0*/  IMAD.MOV.U32 R6, RZ, RZ, R22 ;  /* 0x000000ffff067224 */ /* 0x001fe200078e0016 */
[----:B------:R-:W-:Y:S02]  /*5c9b0*/  MOV R7, R23 ;  /* 0x0000001700077202 */ /* 0x000fe40000000f00 */
[----:B------:R-:W0:Y:S01]  /*5c9c0*/  LDS.128 R20, [R27+UR6+0x800] ;  /* 0x000800061b147984 */ /* 0x000e220008000c00 */
[----:B-1----:R-:W-:Y:S02]  /*5c9d0*/  LEA R8, P1, R24, R0, 0x1 ;  /* 0x0000000018087211 */ /* 0x002fe400078208ff */
[----:B------:R-:W-:Y:S02]  /*5c9e0*/  PRMT R15, R26, 0x7610, R15 ;  /* 0x000076101a0f7816 */ /* 0x000fe4000000000f */
[----:B------:R-:W-:-:S02]  /*5c9f0*/  LEA R16, R25, R28, 0x2 ;  /* 0x0000001c19107211 */ /* 0x000fc400078e10ff */
[----:B------:R-:W-:Y:S02]  /*5ca00*/  LEA.HI.X.SX32 R9, R24, R2, 0x1, P1 ;  /* 0x0000000218097211 */ /* 0x000fe400008f0eff */
[----:B------:R-:W1:Y:S04]  /*5ca10*/  LDS.128 R24, [R27+UR6+0xc00] ;  /* 0x000c00061b187984 */ /* 0x000e680008000c00 */
[----:B------:R2:W-:Y:S04]  /*5ca20*/  STL.64 [R1+0x2b68], R6 ;  /* 0x002b680601007387 */ /* 0x0005e80000100a00 */
[----:B------:R-:W3:Y:S04]  /*5ca30*/  LDL.LU.64 R18, [R1+0x30] ;  /* 0x0000300001127983 */ /* 0x000ee80000300a00 */
[----:B------:R-:W3:Y:S01]  /*5ca40*/  LDL.LU.S16 R17, [R1+0x2c] ;  /* 0x00002c0001117983 */ /* 0x000ee20000300600 */
[----:B--2---:R-:W-:-:S04]  /*5ca50*/  LEA R6, P6, R3, R0, 0x1 ;  /* 0x0000000003067211 */ /* 0x004fc800078c08ff */
[----:B------:R-:W-:Y:S01]  /*5ca60*/  LEA.HI.X.SX32 R7, R3, R2, 0x1, P6 ;  /* 0x0000000203077211 */ /* 0x000fe200030f0eff */
[----:B0-----:R0:W-:Y:S04]  /*5ca70*/  STL.64 [R1+0x2b50], R20 ;  /* 0x002b501401007387 */ /* 0x0011e80000100a00 */
[----:B------:R-:W-:Y:S04]  /*5ca80*/  STL.64 [R1+0x2ab0], R22 ;  /* 0x002ab01601007387 */ /* 0x000fe80000100a00 */
[----:B------:R2:W-:Y:S01]  /*5ca90*/  STL.64 [R1+0x80], R8 ;  /* 0x0000800801007387 */ /* 0x0005e20000100a00 */
[----:B0-----:R-:W0:Y:S03]  /*5caa0*/  LDC R20, c[0x0][0x278] ;  /* 0x00009e00ff147b82 */ /* 0x001e260000000800 */
[----:B--2---:R-:W2:Y:S04]  /*5cab0*/  LDL.LU.64 R8, [R1+0x2b70] ;  /* 0x002b700001087983 */ /* 0x004ea80000300a00 */
[----:B------:R4:W-:Y:S04]  /*5cac0*/  STL.64 [R1+0x78], R6 ;  /* 0x0000780601007387 */ /* 0x0009e80000100a00 */
[----:B-1----:R-:W-:Y:S01]  /*5cad0*/  STL.64 [R1+0x2b40], R24 ;  /* 0x002b401801007387 */ /* 0x002fe20000100a00 */
[----:B----4-:R-:W-:-:S04]  /*5cae0*/  LEA R6, P1, R29, R0, 0x1 ;  /* 0x000000001d067211 */ /* 0x010fc800078208ff */
[----:B------:R-:W-:Y:S01]  /*5caf0*/  LEA.HI.X.SX32 R7, R29, R2, 0x1, P1 ;  /* 0x000000021d077211 */ /* 0x000fe200008f0eff */
[----:B------:R-:W-:Y:S04]  /*5cb00*/  STL.64 [R1+0x2aa0], R26 ;  /* 0x002aa01a01007387 */ /* 0x000fe80000100a00 */
[----:B------:R1:W-:Y:S04]  /*5cb10*/  STL.64 [R1+0x70], R6 ;  /* 0x0000700601007387 */ /* 0x0003e80000100a00 */
[----:B-1----:R-:W4:Y:S01]  /*5cb20*/  LDL.LU.64 R6, [R1+0x2b68] ;  /* 0x002b680001067983 */ /* 0x002f220000300a00 */
[----:B------:R-:W-:-:S02]  /*5cb30*/  PRMT R14, R5, 0x7610, R14 ;  /* 0x00007610050e7816 */ /* 0x000fc4000000000e */
[----:B0-----:R-:W-:Y:S02]  /*5cb40*/  LEA R5, R20, R16, 0x2 ;  /* 0x0000001014057211 */ /* 0x001fe400078e10ff */
[----:B------:R-:W-:Y:S02]  /*5cb50*/  LEA R22, P6, R28, R0, 0x1 ;  /* 0x000000001c167211 */ /* 0x000fe400078c08ff */
[----:B------:R-:W-:Y:S02]  /*5cb60*/  LEA R10, R20, R5, 0x2 ;  /* 0x00000005140a7211 */ /* 0x000fe400078e10ff */
[----:B------:R-:W-:Y:S02]  /*5cb70*/  LEA.HI.X.SX32 R23, R28, R2, 0x1, P6 ;  /* 0x000000021c177211 */ /* 0x000fe400030f0eff */
[----:B------:R-:W-:Y:S02]  /*5cb80*/  PRMT R11, R14, 0x7610, R11 ;  /* 0x000076100e0b7816 */ /* 0x000fe4000000000b */
[----:B------:R-:W-:-:S02]  /*5cb90*/  LEA R14, P1, R16, R0, 0x1 ;  /* 0x00000000100e7211 */ /* 0x000fc400078208ff */
[----:B------:R-:W-:Y:S02]  /*5cba0*/  LEA R3, R20, R10, 0x2 ;  /* 0x0000000a14037211 */ /* 0x000fe400078e10ff */
[----:B------:R-:W-:Y:S02]  /*5cbb0*/  PRMT R21, R15, 0x7610, R21 ;  /* 0x000076100f157816 */ /* 0x000fe40000000015 */
[----:B------:R-:W-:Y:S01]  /*5cbc0*/  LEA.HI.X.SX32 R15, R16, R2, 0x1, P1 ;  /* 0x00000002100f7211 */ /* 0x000fe200008f0eff */
[----:B------:R0:W-:Y:S01]  /*5cbd0*/  STL.64 [R1+0x68], R22 ;  /* 0x0000681601007387 */ /* 0x0001e20000100a00 */
[----:B------:R-:W-:-:S04]  /*5cbe0*/  LEA R29, R20, R3, 0x2 ;  /* 0x00000003141d7211 */ /* 0x000fc800078e10ff */
[----:B------:R-:W-:-:S04]  /*5cbf0*/  LEA R28, R20, R29, 0x2 ;  /* 0x0000001d141c7211 */ /* 0x000fc800078e10ff */
[----:B0-----:R-:W-:Y:S01]  /*5cc00*/  LEA R22, R20, R28, 0x2 ;  /* 0x0000001c14167211 */ /* 0x001fe200078e10ff */
[----:B---3--:R-:W-:Y:S01]  /*5cc10*/  STG.E.U16 desc[UR10][R18.64], R17 ;  /* 0x0000001112007986 */ /* 0x008fe2000c10150a */
[----:B--2---:R-:W-:Y:S01]  /*5cc20*/  IMAD.MOV.U32 R24, RZ, RZ, R8 ;  /* 0x000000ffff187224 */ /* 0x004fe200078e0008 */
[C---:B------:R-:W-:Y:S02]  /*5cc30*/  LEA R8, P6, R5.reuse, R0, 0x1 ;  /* 0x0000000005087211 */ /* 0x040fe400078c08ff */
[----:B------:R-:W-:Y:S02]  /*5cc40*/  MOV R25, R9 ;  /* 0x0000000900197202 */ /* 0x000fe40000000f00 */
[----:B------:R-:W-:-:S05]  /*5cc50*/  LEA.HI.X.SX32 R9, R5, R2, 0x1, P6 ;  /* 0x0000000205097211 */ /* 0x000fca00030f0eff */
[----:B------:R-:W-:Y:S04]  /*5cc60*/  STL.64 [R1+0x58], R8 ;  /* 0x0000580801007387 */ /* 0x000fe80000100a00 */
[----:B------:R0:W-:Y:S04]  /*5cc70*/  STL.64 [R1+0x60], R14 ;  /* 0x0000600e01007387 */ /* 0x0001e80000100a00 */
[----:B------:R-:W2:Y:S04]  /*5cc80*/  LDL.LU R23, [R1+0x10] ;  /* 0x0000100001177983 */ /* 0x000ea80000300800 */
[----:B------:R-:W3:Y:S01]  /*5cc90*/  LDL.LU R5, [R1] ;  /* 0x0000000001057983 */ /* 0x000ee20000300800 */
[----:B0-----:R-:W-:-:S03]  /*5cca0*/  LEA R14, P1, R10, R0, 0x1 ;  /* 0x000000000a0e7211 */ /* 0x001fc600078208ff */
[----:B------:R-:W2:Y:S01]  /*5ccb0*/  LDL.LU.64 R18, [R1+0x210] ;  /* 0x0002100001127983 */ /* 0x000ea20000300a00 */
[----:B------:R-:W-:Y:S02]  /*5ccc0*/  LEA.HI.X.SX32 R15, R10, R2, 0x1, P1 ;  /* 0x000000020a0f7211 */ /* 0x000fe400008f0eff */
[----:B------:R-:W-:Y:S02]  /*5ccd0*/  LEA R16, P1, R29, R0, 0x1 ;  /* 0x000000001d107211 */ /* 0x000fe400078208ff */
[----:B----4-:R-:W-:Y:S02]  /*5cce0*/  MOV R8, R6 ;  /* 0x0000000600087202 */ /* 0x010fe40000000f00 */
[----:B------:R-:W-:Y:S01]  /*5ccf0*/  LEA R6, P6, R3, R0, 0x1 ;  /* 0x0000000003067211 */ /* 0x000fe200078c08ff */
[----:B------:R-:W-:-:S03]  /*5cd00*/  IMAD.MOV.U32 R9, RZ, RZ, R7 ;  /* 0x000000ffff097224 */ /* 0x000fc600078e0007 */
[----:B------:R-:W-:Y:S02]  /*5cd10*/  LEA.HI.X.SX32 R7, R3, R2, 0x1, P6 ;  /* 0x0000000203077211 */ /* 0x000fe400030f0eff */
[----:B------:R-:W-:Y:S02]  /*5cd20*/  LEA R26, P6, R28, R0, 0x1 ;  /* 0x000000001c1a7211 */ /* 0x000fe400078c08ff */
[----:B------:R-:W-:Y:S01]  /*5cd30*/  LEA R3, R20, R22, 0x2 ;  /* 0x0000001614037211 */ /* 0x000fe200078e10ff */
[----:B------:R0:W-:Y:S01]  /*5cd40*/  STL.64 [R1+0x50], R14 ;  /* 0x0000500e01007387 */ /* 0x0001e20000100a00 */
[-C--:B------:R-:W-:Y:S02]  /*5cd50*/  LEA.HI.X.SX32 R17, R29, R2.reuse, 0x1, P1 ;  /* 0x000000021d117211 */ /* 0x080fe400008f0eff */
[----:B------:R-:W-:Y:S02]  /*5cd60*/  LEA.HI.X.SX32 R27, R28, R2, 0x1, P6 ;  /* 0x000000021c1b7211 */ /* 0x000fe400030f0eff */
[----:B------:R-:W-:-:S02]  /*5cd70*/  LEA R10, P6, R3, R0, 0x1 ;  /* 0x00000000030a7211 */ /* 0x000fc400078c08ff */
[----:B------:R-:W-:Y:S01]  /*5cd80*/  PRMT R28, R11, 0x7610, R28 ;  /* 0x000076100b1c7816 */ /* 0x000fe2000000001c */
[----:B0-----:R-:W4:Y:S04]  /*5cd90*/  LDL.LU.64 R14, [R1+0x208] ;  /* 0x00020800010e7983 */ /* 0x001f280000300a00 */
[----:B------:R0:W-:Y:S01]  /*5cda0*/  STL.64 [R1+0x48], R6 ;  /* 0x0000480601007387 */ /* 0x0001e20000100a00 */
[----:B------:R-:W-:Y:S02]  /*5cdb0*/  LEA.HI.X.SX32 R11, R3, R2, 0x1, P6 ;  /* 0x00000002030b7211 */ /* 0x000fe400030f0eff */
[----:B------:R-:W-:Y:S01]  /*5cdc0*/  LEA R29, R20, R3, 0x2 ;  /* 0x00000003141d7211 */ /* 0x000fe200078e10ff */
[----:B------:R-:W-:Y:S04]  /*5cdd0*/  STG.E.U16 desc[UR10][R12.64], R28 ;  /* 0x0000001c0c007986 */ /* 0x000fe8000c10150a */
[----:B0-----:R-:W3:Y:S04]  /*5cde0*/  LDL.LU.64 R6, [R1+0x200] ;  /* 0x0002000001067983 */ /* 0x001ee80000300a00 */
[----:B------:R0:W-:Y:S04]  /*5cdf0*/  STL.64 [R1+0x40], R16 ;  /* 0x0000401001007387 */ /* 0x0001e80000100a00 */
[----:B0-----:R-:W3:Y:S04]  /*5ce00*/  LDL.LU.64 R16, [R1+0x2b60] ;  /* 0x002b600001107983 */ /* 0x001ee80000300a00 */
[----:B------:R0:W-:Y:S04]  /*5ce10*/  STL.64 [R1+0x38], R26 ;  /* 0x0000381a01007387 */ /* 0x0001e80000100a00 */
[----:B------:R-:W4:Y:S04]  /*5ce20*/  LDL.LU.64 R12, [R1+0x2b58] ;  /* 0x002b5800010c7983 */ /* 0x000f280000300a00 */
[----:B------:R1:W-:Y:S01]  /*5ce30*/  STL.64 [R1+0x28], R10 ;  /* 0x0000280a01007387 */ /* 0x0003e20000100a00 */
[----:B0-----:R-:W-:-:S04]  /*5ce40*/  LEA R26, P1, R22, R0, 0x1 ;  /* 0x00000000161a7211 */ /* 0x001fc800078208ff */
[----:B------:R-:W-:Y:S02]  /*5ce50*/  LEA.HI.X.SX32 R27, R22, R2, 0x1, P1 ;  /* 0x00000002161b7211 */ /* 0x000fe400008f0eff */
[----:B-1----:R-:W-:-:S04]  /*5ce60*/  LEA R10, P1, R29, R0, 0x1 ;  /* 0x000000001d0a7211 */ /* 0x002fc800078208ff */
[----:B------:R-:W-:Y:S01]  /*5ce70*/  LEA.HI.X.SX32 R11, R29, R2, 0x1, P1 ;  /* 0x000000021d0b7211 */ /* 0x000fe200008f0eff */
[----:B------:R-:W-:Y:S04]  /*5ce80*/  STL.64 [R1+0x30], R26 ;  /* 0x0000301a01007387 */ /* 0x000fe80000100a00 */
[----:B------:R0:W-:Y:S04]  /*5ce90*/  STL.64 [R1+0x20], R10 ;  /* 0x0000200a01007387 */ /* 0x0001e80000100a00 */
[----:B0-----:R-:W3:Y:S04]  /*5cea0*/  LDL.LU R10, [R1+0x14] ;  /* 0x00001400010a7983 */ /* 0x001ee80000300800 */
[----:B------:R-:W3:Y:S01]  /*5ceb0*/  LDL.LU R11, [R1+0x4] ;  /* 0x00000400010b7983 */ /* 0x000ee20000300800 */
[----:B------:R-:W-:-:S05]  /*5cec0*/  IMAD R20, R20, 0x4, R29 ;  /* 0x0000000414147824 */ /* 0x000fca00078e021d */
[C---:B------:R-:W-:Y:S01]  /*5ced0*/  LEA R28, P6, R20.reuse, R0, 0x1 ;  /* 0x00000000141c7211 */ /* 0x040fe200078c08ff */
[----:B------:R0:W-:Y:S03]  /*5cee0*/  STG.E.U16 desc[UR10][R24.64], R21 ;  /* 0x0000001518007986 */ /* 0x0001e6000c10150a */
[----:B------:R-:W-:Y:S02]  /*5cef0*/  LEA.HI.X.SX32 R29, R20, R2, 0x1, P6 ;  /* 0x00000002141d7211 */ /* 0x000fe400030f0eff */
[----:B------:R-:W-:Y:S02]  /*5cf00*/  MOV R20, R8 ;  /* 0x0000000800147202 */ /* 0x000fe40000000f00 */
[----:B0-----:R-:W-:Y:S01]  /*5cf10*/  MOV R21, R9 ;  /* 0x0000000900157202 */ /* 0x001fe20000000f00 */
[----:B--2---:R0:W-:Y:S04]  /*5cf20*/  STG.E.U16 desc[UR10][R18.64], R23 ;  /* 0x0000001712007986 */ /* 0x0041e8000c10150a */
[----:B---3--:R-:W-:Y:S04]  /*5cf30*/  STL.64 [R1+0x2b08], R10 ;  /* 0x002b080a01007387 */ /* 0x008fe80000100a00 */
[----:B------:R-:W2:Y:S04]  /*5cf40*/  LDL.LU.64 R26, [R1+0x1f0] ;  /* 0x0001f000011a7983 */ /* 0x000ea80000300a00 */
[----:B------:R-:W3:Y:S04]  /*5cf50*/  LDL.LU.64 R8, [R1+0x1e8] ;  /* 0x0001e80001087983 */ /* 0x000ee80000300a00 */
[----:B------:R-:W3:Y:S04]  /*5cf60*/  LDL.LU.64 R24, [R1+0x1e0] ;  /* 0x0001e00001187983 */ /* 0x000ee80000300a00 */
[----:B------:R-:W-:Y:S04]  /*5cf70*/  STL.64 [R1+0x2a68], R2 ;  /* 0x002a680201007387 */ /* 0x000fe80000100a00 */
[----:B------:R-:W-:Y:S04]  /*5cf80*/  STL.64 [R1+0x2a48], R28 ;  /* 0x002a481c01007387 */ /* 0x000fe80000100a00 */
[----:B0-----:R-:W2:Y:S04]  /*5cf90*/  LDL.LU.64 R18, [R1+0x1d0] ;  /* 0x0001d00001127983 */ /* 0x001ea80000300a00 */
[----:B----4-:R-:W-:Y:S04]  /*5cfa0*/  STG.E.U16 desc[UR10][R14.64], R12 ;  /* 0x0000000c0e007986 */ /* 0x010fe8000c10150a */
[----:B--2---:R0:W-:Y:S04]  /*5cfb0*/  STL.64 [R1+0x2b38], R18 ;  /* 0x002b381201007387 */ /* 0x0041e80000100a00 */
[----:B0-----:R-:W2:Y:S04]  /*5cfc0*/  LDL.LU.64 R18, [R1+0x1d8] ;  /* 0x0001d80001127983 */ /* 0x001ea80000300a00 */
[----:B------:R-:W4:Y:S04]  /*5cfd0*/  LDL.LU.64 R14, [R1+0x1c0] ;  /* 0x0001c000010e7983 */ /* 0x000f280000300a00 */
[----:B------:R-:W-:Y:S04]  /*5cfe0*/  STG.E.U16 desc[UR10][R6.64], R5 ;  /* 0x0000000506007986 */ /* 0x000fe8000c10150a */
[----:B----4-:R0:W-:Y:S04]  /*5cff0*/  STL.64 [R1+0x2b28], R14 ;  /* 0x002b280e01007387 */ /* 0x0101e80000100a00 */
[----:B0-----:R-:W4:Y:S04]  /*5d000*/  LDL.LU.64 R14, [R1+0x1c8] ;  /* 0x0001c800010e7983 */ /* 0x001f280000300a00 */
[----:B------:R-:W4:Y:S04]  /*5d010*/  LDL.LU.64 R6, [R1+0x1b8] ;  /* 0x0001b80001067983 */ /* 0x000f280000300a00 */
[----:B------:R-:W3:Y:S04]  /*5d020*/  LDL.LU.64 R10, [R1+0x198] ;  /* 0x00019800010a7983 */ /* 0x000ee80000300a00 */
[----:B---3--:R0:W-:Y:S04]  /*5d030*/  STL.64 [R1+0x2b10], R10 ;  /* 0x002b100a01007387 */ /* 0x0081e80000100a00 */
[----:B0-----:R-:W3:Y:S04]  /*5d040*/  LDL.LU.64 R10, [R1+0x1a0] ;  /* 0x0001a000010a7983 */ /* 0x001ee80000300a00 */
[----:B---3--:R0:W-:Y:S04]  /*5d050*/  STL.64 [R1+0x2b18], R10 ;  /* 0x002b180a01007387 */ /* 0x0081e80000100a00 */
[----:B0-----:R-:W3:Y:S04]  /*5d060*/  LDL.LU.64 R10, [R1+0x1a8] ;  /* 0x0001a800010a7983 */ /* 0x001ee80000300a00 */
[----:B---3--:R0:W-:Y:S04]  /*5d070*/  STL.64 [R1+0x2b20], R10 ;  /* 0x002b200a01007387 */ /* 0x0081e80000100a00 */
[----:B0-----:R-:W3:Y:S04]  /*5d080*/  LDL.LU.64 R10, [R1+0x1b0] ;  /* 0x0001b000010a7983 */ /* 0x001ee80000300a00 */
[----:B------:R-:W2:Y:S04]  /*5d090*/  LDL.LU.64 R28, [R1+0x178] ;  /* 0x00017800011c7983 */ /* 0x000ea80000300a00 */
[----:B--2---:R0:W-:Y:S04]  /*5d0a0*/  STL.64 [R1+0x2af0], R28 ;  /* 0x002af01c01007387 */ /* 0x0041e80000100a00 */
[----:B0-----:R-:W2:Y:S04]  /*5d0b0*/  LDL.LU.64 R28, [R1+0x180] ;  /* 0x00018000011c7983 */ /* 0x001ea80000300a00 */
[----:B--2---:R0:W-:Y:S04]  /*5d0c0*/  STL.64 [R1+0x2af8], R28 ;  /* 0x002af81c01007387 */ /* 0x0041e80000100a00 */
[----:B0-----:R-:W2:Y:S04]  /*5d0d0*/  LDL.LU.64 R28, [R1+0x188] ;  /* 0x00018800011c7983 */ /* 0x001ea80000300a00 */
[----:B------:R-:W-:Y:S04]  /*5d0e0*/  STG.E.U16 desc[UR10][R20.64], R16 ;  /* 0x0000001014007986 */ /* 0x000fe8000c10150a */
[----:B--2---:R0:W-:Y:S04]  /*5d0f0*/  STL.64 [R1+0x2b00], R28 ;  /* 0x002b001c01007387 */ /* 0x0041e80000100a00 */
[----:B0-----:R-:W2:Y:S04]  /*5d100*/  LDL.LU.64 R28, [R1+0x190] ;  /* 0x00019000011c7983 */ /* 0x001ea80000300a00 */
[----:B------:R-:W2:Y:S04]  /*5d110*/  LDL.LU.64 R2, [R1+0x170] ;  /* 0x0001700001027983 */ /* 0x000ea80000300a00 */
[----:B------:R-:W4:Y:S04]  /*5d120*/  LDL.LU.64 R20, [R1+0x2b50] ;  /* 0x002b500001147983 */ /* 0x000f280000300a00 */
[----:B------:R0:W-:Y:S04]  /*5d130*/  STG.E.U16 desc[UR10][R26.64], R4 ;  /* 0x000000041a007986 */ /* 0x0001e8000c10150a */
[----:B0-----:R-:W2:Y:S04]  /*5d140*/  LDL.LU.64 R26, [R1+0x168] ;  /* 0x00016800011a7983 */ /* 0x001ea80000300a00 */
[----:B----4-:R0:W-:Y:S04]  /*5d150*/  STG.E.U16 desc[UR10][R8.64], R20 ;  /* 0x0000001408007986 */ /* 0x0101e8000c10150a */
[----:B0-----:R-:W4:Y:S04]  /*5d160*/  LDL.LU.64 R8, [R1+0x2b48] ;  /* 0x002b480001087983 */ /* 0x001f280000300a00 */
[----:B----4-:R0:W-:Y:S04]  /*5d170*/  STG.E.U16 desc[UR10][R24.64], R8 ;  /* 0x0000000818007986 */ /* 0x0101e8000c10150a */
[----:B0-----:R-:W4:Y:S01]  /*5d180*/  LDL.LU.64 R24, [R1+0x2b40] ;  /* 0x002b400001187983 */ /* 0x001f220000300a00 */
[----:B------:R-:W-:-:S03]  /*5d190*/  PRMT R0, R23, 0x7632, R0 ;  /* 0x0000763217007816 */ /* 0x000fc60000000000 */
[----:B------:R-:W2:Y:S04]  /*5d1a0*/  LDL.LU.64 R22, [R1+0x160] ;  /* 0x0001600001167983 */ /* 0x000ea80000300a00 */
[----:B----4-:R0:W-:Y:S04]  /*5d1b0*/  STG.E.U16 desc[UR10][R18.64], R24 ;  /* 0x0000001812007986 */ /* 0x0101e8000c10150a */
[----:B0-----:R-:W4:Y:S01]  /*5d1c0*/  LDL.LU.64 R18, [R1+0x2b38] ;  /* 0x002b380001127983 */ /* 0x001f220000300a00 */
[----:B------:R-:W-:-:S03]  /*5d1d0*/  PRMT R12, R12, 0x7632, R12 ;  /* 0x000076320c0c7816 */ /* 0x000fc6000000000c */
[----:B----4-:R0:W-:Y:S04]  /*5d1e0*/  STG.E.U16 desc[UR10][R18.64], R0 ;  /* 0x0000000012007986 */ /* 0x0101e8000c10150a */
[----:B------:R1:W-:Y:S04]  /*5d1f0*/  STG.E.U16 desc[UR10][R14.64], R12 ;  /* 0x0000000c0e007986 */ /* 0x0003e8000c10150a */
[----:B0-----:R-:W4:Y:S01]  /*5d200*/  LDL.LU.64 R18, [R1+0x158] ;  /* 0x0001580001127983 */ /* 0x001f220000300a00 */
[----:B------:R-:W-:-:S03]  /*5d210*/  PRMT R0, R5, 0x7632, R0 ;  /* 0x0000763205007816 */ /* 0x000fc60000000000 */
[----:B------:R-:W4:Y:S04]  /*5d220*/  LDL.LU R5, [R1+0x2b30] ;  /* 0x002b300001057983 */ /* 0x000f280000300800 */
[----:B-1----:R-:W3:Y:S01]  /*5d230*/  LDL.LU.64 R14, [R1+0x2b28] ;  /* 0x002b2800010e7983 */ /* 0x002ee20000300a00 */
[----:B------:R-:W-:Y:S02]  /*5d240*/  PRMT R16, R16, 0x7632, R16 ;  /* 0x0000763210107816 */ /* 0x000fe40000000010 */
[----:B------:R-:W-:Y:S01]  /*5d250*/  PRMT R4, R4, 0x7632, R4 ;  /* 0x0000763204047816 */ /* 0x000fe20000000004 */
[----:B---3--:R0:W-:Y:S04]  /*5d260*/  STG.E.U16 desc[UR10][R14.64], R0 ;  /* 0x000000000e007986 */ /* 0x0081e8000c10150a */
[----:B------:R1:W-:Y:S04]  /*5d270*/  STG.E.U16 desc[UR10][R6.64], R16 ;  /* 0x0000001006007986 */ /* 0x0003e8000c10150a */
[----:B------:R3:W-:Y:S04]  /*5d280*/  STG.E.U16 desc[UR10][R10.64], R4 ;  /* 0x000000040a007986 */ /* 0x0007e8000c10150a */
[----:B0-----:R-:W4:Y:S04]  /*5d290*/  LDL.LU.64 R14, [R1+0x150] ;  /* 0x00015000010e7983 */ /* 0x001f280000300a00 */
[----:B-1----:R-:W4:Y:S04]  /*5d2a0*/  LDL.LU.64 R6, [R1+0x148] ;  /* 0x0001480001067983 */ /* 0x002f280000300a00 */
[----:B---3--:R-:W3:Y:S01]  /*5d2b0*/  LDL.LU.64 R10, [R1+0x2b20] ;  /* 0x002b2000010a7983 */ /* 0x008ee20000300a00 */
[----:B------:R-:W-:-:S02]  /*5d2c0*/  PRMT R20, R20, 0x7632, R20 ;  /* 0x0000763214147816 */ /* 0x000fc40000000014 */
[----:B------:R-:W-:-:S03]  /*5d2d0*/  PRMT R8, R8, 0x7632, R8 ;  /* 0x0000763208087816 */ /* 0x000fc60000000008 */
[----:B---3--:R0:W-:Y:S04]  /*5d2e0*/  STG.E.U16 desc[UR10][R10.64], R20 ;  /* 0x000000140a007986 */ /* 0x0081e8000c10150a */
[----:B0-----:R-:W3:Y:S01]  /*5d2f0*/  LDL.LU.64 R10, [R1+0x2b18] ;  /* 0x002b1800010a7983 */ /* 0x001ee20000300a00 */
[----:B------:R-:W-:-:S03]  /*5d300*/  PRMT R24, R24, 0x7632, R24 ;  /* 0x0000763218187816 */ /* 0x000fc60000000018 */
[----:B---3--:R0:W-:Y:S04]  /*5d310*/  STG.E.U16 desc[UR10][R10.64], R8 ;  /* 0x000000080a007986 */ /* 0x0081e8000c10150a */
[----:B0-----:R-:W3:Y:S04]  /*5d320*/  LDL.LU.64 R10, [R1+0x2b10] ;  /* 0x002b1000010a7983 */ /* 0x001ee80000300a00 */
[----:B---3--:R0:W-:Y:S04]  /*5d330*/  STG.E.U16 desc[UR10][R10.64], R24 ;  /* 0x000000180a007986 */ /* 0x0081e8000c10150a */
[----:B0-----:R-:W2:Y:S04]  /*5d340*/  LDL.LU.64 R10, [R1+0x2b08] ;  /* 0x002b0800010a7983 */ /* 0x001ea80000300a00 */
[----:B--2---:R0:W-:Y:S04]  /*5d350*/  STG.E.U16 desc[UR10][R28.64], R10 ;  /* 0x0000000a1c007986 */ /* 0x0041e8000c10150a */
[----:B0-----:R-:W2:Y:S04]  /*5d360*/  LDL.LU.64 R28, [R1+0x2b00] ;  /* 0x002b0000011c7983 */ /* 0x001ea80000300a00 */
[----:B--2---:R0:W-:Y:S04]  /*5d370*/  STG.E.U16 desc[UR10][R28.64], R13 ;  /* 0x0000000d1c007986 */ /* 0x0041e8000c10150a */
[----:B0-----:R-:W2:Y:S04]  /*5d380*/  LDL.LU.64 R28, [R1+0x2af8] ;  /* 0x002af800011c7983 */ /* 0x001ea80000300a00 */
[----:B--2---:R0:W-:Y:S04]  /*5d390*/  STG.E.U16 desc[UR10][R28.64], R11 ;  /* 0x0000000b1c007986 */ /* 0x0041e8000c10150a */
[----:B0-----:R-:W2:Y:S04]  /*5d3a0*/  LDL.LU.64 R28, [R1+0x2af0] ;  /* 0x002af000011c7983 */ /* 0x001ea80000300a00 */
[----:B----4-:R-:W-:Y:S04]  /*5d3b0*/  STL.64 [R1+0x2ae8], R4 ;  /* 0x002ae80401007387 */ /* 0x010fe80000100a00 */
[----:B--2---:R-:W-:Y:S04]  /*5d3c0*/  STG.E.U16 desc[UR10][R28.64], R17 ;  /* 0x000000111c007986 */ /* 0x004fe8000c10150a */
[----:B------:R0:W-:Y:S04]  /*5d3d0*/  STG.E.U16 desc[UR10][R2.64], R5 ;  /* 0x0000000502007986 */ /* 0x0001e8000c10150a */
[----:B------:R-:W-:Y:S04]  /*5d3e0*/  STG.E.U16 desc[UR10][R26.64], R21 ;  /* 0x000000151a007986 */ /* 0x000fe8000c10150a */
[----:B------:R-:W-:Y:S04]  /*5d3f0*/  STG.E.U16 desc[UR10][R22.64], R9 ;  /* 0x0000000916007986 */ /* 0x000fe8000c10150a */
[----:B0-----:R-:W2:Y:S04]  /*5d400*/  LDL.LU.64 R4, [R1+0x140] ;  /* 0x0001400001047983 */ /* 0x001ea80000300a00 */
[----:B------:R0:W-:Y:S04]  /*5d410*/  STL [R1+0x2ae0], R21 ;  /* 0x002ae01501007387 */ /* 0x0001e80000100800 */
[----:B0-----:R-:W3:Y:S04]  /*5d420*/  LDL.LU.64 R20, [R1+0x138] ;  /* 0x0001380001147983 */ /* 0x001ee80000300a00 */
[----:B------:R-:W4:Y:S04]  /*5d430*/  LDL.LU R12, [R1+0x18] ;  /* 0x00001800010c7983 */ /* 0x000f280000300800 */
[----:B------:R0:W-:Y:S04]  /*5d440*/  STL.64 [R1+0x2ad8], R8 ;  /* 0x002ad80801007387 */ /* 0x0001e80000100a00 */
[----:B0-----:R-:W4:Y:S04]  /*5d450*/  LDL.LU.64 R8, [R1+0x130] ;  /* 0x0001300001087983 */ /* 0x001f280000300a00 */
[----:B------:R-:W4:Y:S01]  /*5d460*/  LDL.LU.64 R2, [R1+0x120] ;  /* 0x0001200001027983 */ /* 0x000f220000300a00 */
[----:B------:R-:W-:-:S02]  /*5d470*/  PRMT R0, R10, 0x7632, R0 ;  /* 0x000076320a007816 */ /* 0x000fc40000000000 */
[----:B------:R-:W-:Y:S01]  /*5d480*/  PRMT R13, R13, 0x7632, R13 ;  /* 0x000076320d0d7816 */ /* 0x000fe2000000000d */
[----:B------:R-:W-:Y:S04]  /*5d490*/  STG.E.U16 desc[UR10][R18.64], R25 ;  /* 0x0000001912007986 */ /* 0x000fe8000c10150a */
[----:B------:R0:W-:Y:S04]  /*5d4a0*/  STG.E.U16 desc[UR10][R14.64], R0 ;  /* 0x000000000e007986 */ /* 0x0001e8000c10150a */
[----:B------:R-:W-:Y:S01]  /*5d4b0*/  STG.E.U16 desc[UR10][R6.64], R13 ;  /* 0x0000000d06007986 */ /* 0x000fe2000c10150a */
[----:B------:R-:W-:-:S02]  /*5d4c0*/  PRMT R17, R17, 0x7632, R17 ;  /* 0x0000763211117816 */ /* 0x000fc40000000011 */
[----:B0-----:R-:W-:-:S05]  /*5d4d0*/  PRMT R0, R11, 0x7632, R0 ;  /* 0x000076320b007816 */ /* 0x001fca0000000000 */
[----:B--2---:R-:W-:Y:S04]  /*5d4e0*/  STG.E.U16 desc[UR10][R4.64], R0 ;  /* 0x0000000004007986 */ /* 0x004fe8000c10150a */
[----:B---3--:R-:W-:Y:S04]  /*5d4f0*/  STG.E.U16 desc[UR10][R20.64], R17 ;  /* 0x0000001114007986 */ /* 0x008fe8000c10150a */
[----:B----4-:R0:W-:Y:S04]  /*5d500*/  STL.64 [R1+0x2ad0], R2 ;  /* 0x002ad00201007387 */ /* 0x0101e80000100a00 */
[----:B0-----:R-:W2:Y:S04]  /*5d510*/  LDL.LU.64 R2, [R1+0x128] ;  /* 0x0001280001027983 */ /* 0x001ea80000300a00 */
[----:B------:R-:W3:Y:S04]  /*5d520*/  LDL.LU.64 R18, [R1+0x118] ;  /* 0x0001180001127983 */ /* 0x000ee80000300a00 */
[----:B------:R-:W4:Y:S04]  /*5d530*/  LDL.LU.64 R14, [R1+0x110] ;  /* 0x00011000010e7983 */ /* 0x000f280000300a00 */
[----:B------:R-:W4:Y:S04]  /*5d540*/  LDL.LU.64 R6, [R1+0x100] ;  /* 0x0001000001067983 */ /* 0x000f280000300a00 */
[----:B------:R-:W4:Y:S04]  /*5d550*/  LDL.LU.64 R28, [R1+0xf8] ;  /* 0x0000f800011c7983 */ /* 0x000f280000300a00 */
[----:B------:R-:W4:Y:S04]  /*5d560*/  LDL.LU.64 R22, [R1+0xf0] ;  /* 0x0000f00001167983 */ /* 0x000f280000300a00 */
[----:B------:R-:W4:Y:S04]  /*5d570*/  LDL.LU.64 R10, [R1+0xe8] ;  /* 0x0000e800010a7983 */ /* 0x000f280000300a00 */
[----:B------:R-:W4:Y:S04]  /*5d580*/  LDL.LU.64 R26, [R1+0xe0] ;  /* 0x0000e000011a7983 */ /* 0x000f280000300a00 */
[----:B------:R-:W4:Y:S04]  /*5d590*/  LDL.LU R13, [R1+0x8] ;  /* 0x00000800010d7983 */ /* 0x000f280000300800 */
[----:B------:R-:W2:Y:S04]  /*5d5a0*/  LDL.LU.64 R4, [R1+0x2ae8] ;  /* 0x002ae80001047983 */ /* 0x000ea80000300a00 */
[----:B------:R-:W3:Y:S04]  /*5d5b0*/  LDL.LU R21, [R1+0x2ae0] ;  /* 0x002ae00001157983 */ /* 0x000ee80000300800 */
[----:B------:R-:W4:Y:S01]  /*5d5c0*/  LDL.LU.64 R16, [R1+0xd0] ;  /* 0x0000d00001107983 */ /* 0x000f220000300a00 */
[----:B--2---:R-:W-:-:S05]  /*5d5d0*/  PRMT R5, R5, 0x7632, R5 ;  /* 0x0000763205057816 */ /* 0x004fca0000000005 */
[----:B------:R-:W-:Y:S04]  /*5d5e0*/  STG.E.U16 desc[UR10][R8.64], R5 ;  /* 0x0000000508007986 */ /* 0x000fe8000c10150a */
[----:B----4-:R0:W-:Y:S04]  /*5d5f0*/  STL.64 [R1+0x2a98], R16 ;  /* 0x002a981001007387 */ /* 0x0101e80000100a00 */
[----:B0-----:R-:W2:Y:S04]  /*5d600*/  LDL.LU.64 R16, [R1+0xd8] ;  /* 0x0000d80001107983 */ /* 0x001ea80000300a00 */
[----:B------:R-:W4:Y:S04]  /*5d610*/  LDL.LU.64 R8, [R1+0x2ad8] ;  /* 0x002ad80001087983 */ /* 0x000f280000300a00 */
[----:B------:R0:W-:Y:S04]  /*5d620*/  STL.64 [R1+0x2a78], R4 ;  /* 0x002a780401007387 */ /* 0x0001e80000100a00 */
[----:B0-----:R-:W2:Y:S01]  /*5d630*/  LDL.LU.64 R4, [R1+0xb0] ;  /* 0x0000b00001047983 */ /* 0x001ea20000300a00 */
[----:B---3--:R-:W-:-:S03]  /*5d640*/  PRMT R21, R21, 0x7632, R21 ;  /* 0x0000763215157816 */ /* 0x008fc60000000015 */
[----:B--2---:R0:W-:Y:S04]  /*5d650*/  STL.64 [R1+0x2a88], R4 ;  /* 0x002a880401007387 */ /* 0x0041e80000100a00 */
[----:B0-----:R-:W2:Y:S04]  /*5d660*/  LDL.LU.64 R4, [R1+0xc0] ;  /* 0x0000c00001047983 */ /* 0x001ea80000300a00 */
[----:B------:R-:W-:Y:S04]  /*5d670*/  STG.E.U16 desc[UR10][R2.64], R21 ;  /* 0x0000001502007986 */ /* 0x000fe8000c10150a */
[----:B--2---:R0:W-:Y:S04]  /*5d680*/  STL.64 [R1+0x2a90], R4 ;  /* 0x002a900401007387 */ /* 0x0041e80000100a00 */
[----:B0-----:R-:W2:Y:S04]  /*5d690*/  LDL.LU.64 R4, [R1+0xc8] ;  /* 0x0000c80001047983 */ /* 0x001ea80000300a00 */
[----:B------:R-:W3:Y:S01]  /*5d6a0*/  LDL.LU.64 R2, [R1+0x2ad0] ;  /* 0x002ad00001027983 */ /* 0x000ee20000300a00 */
[----:B----4-:R-:W-:-:S02]  /*5d6b0*/  PRMT R9, R9, 0x7632, R9 ;  /* 0x0000763209097816 */ /* 0x010fc40000000009 */
[----:B------:R-:W-:Y:S01]  /*5d6c0*/  PRMT R25, R25, 0x7632, R25 ;  /* 0x0000763219197816 */ /* 0x000fe20000000019 */
[----:B------:R-:W4:Y:S04]  /*5d6d0*/  LDL.LU.64 R20, [R1+0x108] ;  /* 0x0001080001147983 */ /* 0x000f280000300a00 */
[----:B---3--:R0:W-:Y:S04]  /*5d6e0*/  STG.E.U16 desc[UR10][R2.64], R9 ;  /* 0x0000000902007986 */ /* 0x0081e8000c10150a */
[----:B------:R1:W-:Y:S04]  /*5d6f0*/  STG.E.U16 desc[UR10][R18.64], R25 ;  /* 0x0000001912007986 */ /* 0x0003e8000c10150a */
[----:B------:R3:W-:Y:S04]  /*5d700*/  STG.E.U16 desc[UR10][R14.64], R12 ;  /* 0x0000000c0e007986 */ /* 0x0007e8000c10150a */
[----:B0-----:R-:W2:Y:S04]  /*5d710*/  LDL.LU.64 R2, [R1+0xa8] ;  /* 0x0000a80001027983 */ /* 0x001ea80000300a00 */
[----:B-1----:R-:W2:Y:S04]  /*5d720*/  LDL.LU.64 R18, [R1+0x2ac8] ;  /* 0x002ac80001127983 */ /* 0x002ea80000300a00 */
[----:B------:R-:W2:Y:S04]  /*5d730*/  LDL.LU.64 R24, [R1+0xb8] ;  /* 0x0000b80001187983 */ /* 0x000ea80000300a00 */
[----:B---3--:R-:W4:Y:S04]  /*5d740*/  LDL.LU.64 R14, [R1+0x2ac0] ;  /* 0x002ac000010e7983 */ /* 0x008f280000300a00 */
[----:B----4-:R0:W-:Y:S04]  /*5d750*/  STG.E.U16 desc[UR10][R20.64], R14 ;  /* 0x0000000e14007986 */ /* 0x0101e8000c10150a */
[----:B------:R1:W-:Y:S04]  /*5d760*/  STG.E.U16 desc[UR10][R6.64], R13 ;  /* 0x0000000d06007986 */ /* 0x0003e8000c10150a */
[----:B0-----:R-:W3:Y:S04]  /*5d770*/  LDL.LU.64 R20, [R1+0xa0] ;  /* 0x0000a00001147983 */ /* 0x001ee80000300a00 */
[----:B-1----:R-:W4:Y:S04]  /*5d780*/  LDL.LU.64 R6, [R1+0x2ab8] ;  /* 0x002ab80001067983 */ /* 0x002f280000300a00 */
[----:B--2---:R0:W-:Y:S04]  /*5d790*/  STG.E.U16 desc[UR10][R28.64], R18 ;  /* 0x000000121c007986 */ /* 0x0041e8000c10150a */
[----:B0-----:R-:W2:Y:S04]  /*5d7a0*/  LDL.LU.64 R28, [R1+0x98] ;  /* 0x00009800011c7983 */ /* 0x001ea80000300a00 */
[----:B----4-:R0:W-:Y:S04]  /*5d7b0*/  STG.E.U16 desc[UR10][R22.64], R6 ;  /* 0x0000000616007986 */ /* 0x0101e8000c10150a */
[----:B0-----:R-:W4:Y:S04]  /*5d7c0*/  LDL.LU.64 R22, [R1+0x2ab0] ;  /* 0x002ab00001167983 */ /* 0x001f280000300a00 */
[----:B----4-:R0:W-:Y:S04]  /*5d7d0*/  STG.E.U16 desc[UR10][R10.64], R22 ;  /* 0x000000160a007986 */ /* 0x0101e8000c10150a */
[----:B0-----:R-:W4:Y:S04]  /*5d7e0*/  LDL.LU.64 R10, [R1+0x2aa8] ;  /* 0x002aa800010a7983 */ /* 0x001f280000300a00 */
[----:B----4-:R0:W-:Y:S04]  /*5d7f0*/  STG.E.U16 desc[UR10][R26.64], R10 ;  /* 0x0000000a1a007986 */ /* 0x0101e8000c10150a */
[----:B0-----:R-:W4:Y:S01]  /*5d800*/  LDL.LU.64 R26, [R1+0x2aa0] ;  /* 0x002aa000011a7983 */ /* 0x001f220000300a00 */
[----:B------:R-:W-:-:S02]  /*5d810*/  PRMT R0, R12, 0x7632, R0 ;  /* 0x000076320c007816 */ /* 0x000fc40000000000 */
[----:B------:R-:W-:Y:S01]  /*5d820*/  PRMT R14, R14, 0x7632, R14 ;  /* 0x000076320e0e7816 */ /* 0x000fe2000000000e */
[----:B----4-:R0:W-:Y:S04]  /*5d830*/  STG.E.U16 desc[UR10][R16.64], R26 ;  /* 0x0000001a10007986 */ /* 0x0101e8000c10150a */
[----:B0-----:R-:W4:Y:S04]  /*5d840*/  LDL.LU.64 R16, [R1+0x2a98] ;  /* 0x002a980001107983 */ /* 0x001f280000300a00 */
[----:B------:R-:W2:Y:S04]  /*5d850*/  LDL.LU R12, [R1+0x1c] ;  /* 0x00001c00010c7983 */ /* 0x000ea80000300800 */
[----:B----4-:R0:W-:Y:S04]  /*5d860*/  STG.E.U16 desc[UR10][R16.64], R0 ;  /* 0x0000000010007986 */ /* 0x0101e8000c10150a */
[----:B------:R1:W-:Y:S04]  /*5d870*/  STG.E.U16 desc[UR10][R4.64], R14 ;  /* 0x0000000e04007986 */ /* 0x0003e8000c10150a */
[----:B0-----:R-:W4:Y:S04]  /*5d880*/  LDL.LU.64 R16, [R1+0x90] ;  /* 0x0000900001107983 */ /* 0x001f280000300a00 */
[----:B-1----:R-:W3:Y:S01]  /*5d890*/  LDL.LU.64 R4, [R1+0x2a90] ;  /* 0x002a900001047983 */ /* 0x002ee20000300a00 */
[----:B------:R-:W-:-:S02]  /*5d8a0*/  PRMT R0, R13, 0x7632, R0 ;  /* 0x000076320d007816 */ /* 0x000fc40000000000 */
[----:B------:R-:W-:-:S03]  /*5d8b0*/  PRMT R18, R18, 0x7632, R18 ;  /* 0x0000763212127816 */ /* 0x000fc60000000012 */
[----:B---3--:R0:W-:Y:S04]  /*5d8c0*/  STG.E.U16 desc[UR10][R4.64], R0 ;  /* 0x0000000004007986 */ /* 0x0081e8000c10150a */
[----:B0-----:R-:W3:Y:S01]  /*5d8d0*/  LDL.LU.64 R4, [R1+0x2a88] ;  /* 0x002a880001047983 */ /* 0x001ee20000300a00 */
[----:B------:R-:W-:Y:S02]  /*5d8e0*/  PRMT R6, R6, 0x7632, R6 ;  /* 0x0000763206067816 */ /* 0x000fe40000000006 */
[----:B------:R-:W-:Y:S01]  /*5d8f0*/  PRMT R22, R22, 0x7632, R22 ;  /* 0x0000763216167816 */ /* 0x000fe20000000016 */
[----:B------:R-:W-:Y:S01]  /*5d900*/  STG.E.U16 desc[UR10][R24.64], R18 ;  /* 0x0000001218007986 */ /* 0x000fe2000c10150a */
[----:B------:R-:W-:-:S03]  /*5d910*/  PRMT R10, R10, 0x7632, R10 ;  /* 0x000076320a0a7816 */ /* 0x000fc6000000000a */
[----:B------:R-:W-:Y:S01]  /*5d920*/  STL.64 [R1+0x2a80], R6 ;  /* 0x002a800601007387 */ /* 0x000fe20000100a00 */
[----:B------:R-:W-:-:S03]  /*5d930*/  PRMT R26, R26, 0x7632, R26 ;  /* 0x000076321a1a7816 */ /* 0x000fc6000000001a */
[----:B---3--:R0:W-:Y:S04]  /*5d940*/  STG.E.U16 desc[UR10][R4.64], R6 ;  /* 0x0000000604007986 */ /* 0x0081e8000c10150a */
[----:B------:R-:W-:Y:S04]  /*5d950*/  STG.E.U16 desc[UR10][R2.64], R22 ;  /* 0x0000001602007986 */ /* 0x000fe8000c10150a */
[----:B0-----:R-:W3:Y:S04]  /*5d960*/  LDL.LU.64 R6, [R1+0x88] ;  /* 0x0000880001067983 */ /* 0x001ee80000300a00 */
[----:B------:R-:W3:Y:S04]  /*5d970*/  LDL.LU.64 R4, [R1+0x80] ;  /* 0x0000800001047983 */ /* 0x000ee80000300a00 */
[----:B------:R-:W3:Y:S04]  /*5d980*/  LDL.LU R18, [R1+0xc] ;  /* 0x00000c0001127983 */ /* 0x000ee80000300800 */
[----:B------:R0:W-:Y:S04]  /*5d990*/  STL [R1+0x2a70], R23 ;  /* 0x002a701701007387 */ /* 0x0001e80000100800 */
[----:B------:R-:W-:Y:S04]  /*5d9a0*/  STG.E.U16 desc[UR10][R20.64], R10 ;  /* 0x0000000a14007986 */ /* 0x000fe8000c10150a */
[----:B0-----:R-:W3:Y:S04]  /*5d9b0*/  LDL.LU.64 R22, [R1+0x78] ;  /* 0x0000780001167983 */ /* 0x001ee80000300a00 */
[----:B------:R-:W3:Y:S04]  /*5d9c0*/  LDL.LU.64 R2, [R1+0x70] ;  /* 0x0000700001027983 */ /* 0x000ee80000300a00 */
[----:B------:R0:W-:Y:S04]  /*5d9d0*/  STL [R1+0x2a64], R11 ;  /* 0x002a640b01007387 */ /* 0x0001e80000100800 */
[----:B--2---:R-:W-:Y:S04]  /*5d9e0*/  STG.E.U16 desc[UR10][R28.64], R26 ;  /* 0x0000001a1c007986 */ /* 0x004fe8000c10150a */
[----:B0-----:R-:W2:Y:S04]  /*5d9f0*/  LDL.LU.64 R10, [R1+0x68] ;  /* 0x00006800010a7983 */ /* 0x001ea80000300a00 */
[----:B------:R0:W-:Y:S04]  /*5da00*/  STL [R1+0x2a60], R27 ;  /* 0x002a601b01007387 */ /* 0x0001e80000100800 */
[----:B0-----:R-:W2:Y:S04]  /*5da10*/  LDL.LU.64 R26, [R1+0x60] ;  /* 0x00006000011a7983 */ /* 0x001ea80000300a00 */
[----:B------:R-:W4:Y:S04]  /*5da20*/  LDL.LU.64 R28, [R1+0x48] ;  /* 0x00004800011c7983 */ /* 0x000f280000300a00 */
[----:B----4-:R0:W-:Y:S04]  /*5da30*/  STL.64 [R1+0x2a50], R28 ;  /* 0x002a501c01007387 */ /* 0x0101e80000100a00 */
[----:B0-----:R-:W4:Y:S01]  /*5da40*/  LDL.LU.64 R28, [R1+0x50] ;  /* 0x00005000011c7983 */ /* 0x001f220000300a00 */
[----:B------:R-:W-:-:S03]  /*5da50*/  PRMT R9, R12, 0x7632, R9 ;  /* 0x000076320c097816 */ /* 0x000fc60000000009 */
[----:B------:R-:W-:Y:S04]  /*5da60*/  STG.E.U16 desc[UR10][R16.64], R12 ;  /* 0x0000000c10007986 */ /* 0x000fe8000c10150a */
[----:B---3--:R-:W-:Y:S04]  /*5da70*/  STG.E.U16 desc[UR10][R6.64], R15 ;  /* 0x0000000f06007986 */ /* 0x008fe8000c10150a */
[----:B------:R-:W-:Y:S04]  /*5da80*/  STG.E.U16 desc[UR10][R4.64], R18 ;  /* 0x0000001204007986 */ /* 0x000fe8000c10150a */
[----:B------:R-:W-:Y:S04]  /*5da90*/  STG.E.U16 desc[UR10][R22.64], R19 ;  /* 0x0000001316007986 */ /* 0x000fe8000c10150a */
[----:B----4-:R0:W-:Y:S04]  /*5daa0*/  STL.64 [R1+0x2a58], R28 ;  /* 0x002a581c01007387 */ /* 0x0101e80000100a00 */
[----:B0-----:R-:W3:Y:S04]  /*5dab0*/  LDL.LU.64 R28, [R1+0x58] ;  /* 0x00005800011c7983 */ /* 0x001ee80000300a00 */
[----:B------:R-:W4:Y:S04]  /*5dac0*/  LDL.LU R14, [R1+0x244] ;  /* 0x00024400010e7983 */ /* 0x000f280000300800 */
[----:B------:R-:W4:Y:S04]  /*5dad0*/  LDL.LU R25, [R1+0x240] ;  /* 0x0002400001197983 */ /* 0x000f280000300800 */
[----:B------:R-:W4:Y:S04]  /*5dae0*/  LDL.LU R21, [R1+0x23c] ;  /* 0x00023c0001157983 */ /* 0x000f280000300800 */
[----:B------:R-:W4:Y:S04]  /*5daf0*/  LDL.LU R12, [R1+0x238] ;  /* 0x00023800010c7983 */ /* 0x000f280000300800 */
[----:B------:R-:W4:Y:S04]  /*5db00*/  LDL.LU R17, [R1+0x49c] ;  /* 0x00049c0001117983 */ /* 0x000f280000300800 */
[----:B------:R-:W2:Y:S04]  /*5db10*/  LDL.LU.64 R6, [R1+0x2a80] ;  /* 0x002a800001067983 */ /* 0x000ea80000300a00 */
[----:B------:R-:W4:Y:S04]  /*5db20*/  LDL.LU R13, [R1+0x498] ;  /* 0x00049800010d7983 */ /* 0x000f280000300800 */
[----:B------:R-:W4:Y:S04]  /*5db30*/  LDL.LU R24, [R1+0x474] ;  /* 0x0004740001187983 */ /* 0x000f280000300800 */
[----:B------:R-:W4:Y:S04]  /*5db40*/  LDL.LU R16, [R1+0x468] ;  /* 0x0004680001107983 */ /* 0x000f280000300800 */
[----:B------:R-:W4:Y:S04]  /*5db50*/  LDL.LU R20, [R1+0x2a40] ;  /* 0x002a400001147983 */ /* 0x000f280000300800 */
[----:B------:R-:W3:Y:S04]  /*5db60*/  LDL.LU.64 R4, [R1+0x2a78] ;  /* 0x002a780001047983 */ /* 0x000ee80000300a00 */
[----:B------:R-:W4:Y:S01]  /*5db70*/  LDL.LU R23, [R1+0x2a70] ;  /* 0x002a700001177983 */ /* 0x000f220000300800 */
[----:B--2---:R-:W-:-:S03]  /*5db80*/  PRMT R6, R18, 0x7632, R6 ;  /* 0x0000763212067816 */ /* 0x004fc60000000006 */
[----:B------:R0:W-:Y:S01]  /*5db90*/  STG.E.U16 desc[UR10][R2.64], R7 ;  /* 0x0000000702007986 */ /* 0x0001e2000c10150a */
[----:B---3--:R-:W-:-:S03]  /*5dba0*/  PRMT R5, R19, 0x7632, R5 ;  /* 0x0000763213057816 */ /* 0x008fc60000000005 */
[----:B------:R-:W2:Y:S04]  /*5dbb0*/  LDL.LU.64 R18, [R1+0x20] ;  /* 0x0000200001127983 */ /* 0x000ea80000300a00 */
[----:B0-----:R-:W3:Y:S04]  /*5dbc0*/  LDL.LU.64 R2, [R1+0x2a68] ;  /* 0x002a680001027983 */ /* 0x001ee80000300a00 */
[----:B----4-:R0:W-:Y:S04]  /*5dbd0*/  STG.E.U16 desc[UR10][R10.64], R23 ;  /* 0x000000170a007986 */ /* 0x0101e8000c10150a */
[----:B0-----:R-:W4:Y:S01]  /*5dbe0*/  LDL.LU R11, [R1+0x2a64] ;  /* 0x002a6400010b7983 */ /* 0x001f220000300800 */
[----:B---3--:R-:W-:-:S03]  /*5dbf0*/  PRMT R3, R23, 0x7632, R3 ;  /* 0x0000763217037816 */ /* 0x008fc60000000003 */
[----:B------:R-:W3:Y:S04]  /*5dc00*/  LDL.LU.64 R22, [R1+0x28] ;  /* 0x0000280001167983 */ /* 0x000ee80000300a00 */
[----:B----4-:R0:W-:Y:S04]  /*5dc10*/  STG.E.U16 desc[UR10][R26.64], R11 ;  /* 0x0000000b1a007986 */ /* 0x0101e8000c10150a */
[----:B0-----:R-:W4:Y:S01]  /*5dc20*/  LDL.LU R27, [R1+0x2a60] ;  /* 0x002a6000011b7983 */ /* 0x001f220000300800 */
[----:B------:R-:W-:-:S03]  /*5dc30*/  PRMT R0, R11, 0x7632, R0 ;  /* 0x000076320b007816 */ /* 0x000fc60000000000 */
[----:B------:R-:W2:Y:S04]  /*5dc40*/  LDL.LU.64 R10, [R1+0x30] ;  /* 0x00003000010a7983 */ /* 0x000ea80000300a00 */
[----:B----4-:R0:W-:Y:S04]  /*5dc50*/  STG.E.U16 desc[UR10][R28.64], R27 ;  /* 0x0000001b1c007986 */ /* 0x0101e8000c10150a */
[----:B0-----:R-:W4:Y:S01]  /*5dc60*/  LDL.LU.64 R28, [R1+0x2a58] ;  /* 0x002a5800011c7983 */ /* 0x001f220000300a00 */
[----:B------:R-:W-:-:S03]  /*5dc70*/  PRMT R2, R27, 0x7632, R2 ;  /* 0x000076321b027816 */ /* 0x000fc60000000002 */
[----:B------:R-:W3:Y:S04]  /*5dc80*/  LDL.LU.64 R26, [R1+0x38] ;  /* 0x00003800011a7983 */ /* 0x000ee80000300a00 */
[----:B----4-:R0:W-:Y:S04]  /*5dc90*/  STG.E.U16 desc[UR10][R28.64], R9 ;  /* 0x000000091c007986 */ /* 0x0101e8000c10150a */
[----:B0-----:R-:W4:Y:S01]  /*5dca0*/  LDL.LU.64 R28, [R1+0x2a50] ;  /* 0x002a5000011c7983 */ /* 0x001f220000300a00 */
[----:B------:R-:W-:Y:S02]  /*5dcb0*/  PRMT R8, R15, 0x7632, R8 ;  /* 0x000076320f087816 */ /* 0x000fe40000000008 */
[----:B------:R-:W-:-:S03]  /*5dcc0*/  PRMT R4, R7, 0x7632, R4 ;  /* 0x0000763207047816 */ /* 0x000fc60000000004 */
[----:B----4-:R0:W-:Y:S04]  /*5dcd0*/  STG.E.U16 desc[UR10][R28.64], R8 ;  /* 0x000000081c007986 */ /* 0x0101e8000c10150a */
[----:B0-----:R-:W4:Y:S04]  /*5dce0*/  LDL.LU.64 R28, [R1+0x2a48] ;  /* 0x002a4800011c7983 */ /* 0x001f280000300a00 */
[----:B------:R-:W2:Y:S01]  /*5dcf0*/  LDL.LU.64 R8, [R1+0x40] ;  /* 0x0000400001087983 */ /* 0x000ea20000300a00 */
[----:B------:R-:W-:Y:S02]  /*5dd00*/  FSEL R7, R21, -INF , P5 ;  /* 0xff80000015077808 */ /* 0x000fe40002800000 */
[----:B------:R-:W-:Y:S01]  /*5dd10*/  FSEL R12, R12, -INF , P3 ;  /* 0xff8000000c0c7808 */ /* 0x000fe20001800000 */
[----:B------:R-:W-:-:S04]  /*5dd20*/  UIMAD UR4, UR7, UR4, URZ ;  /* 0x00000004070472a4 */ /* 0x000fc8000f8e023f */
[----:B------:R-:W-:Y:S02]  /*5dd30*/  USHF.L.U32 UR7, UR4, 0x2, URZ ;  /* 0x0000000204077899 */ /* 0x000fe4000800063f */
[----:B------:R-:W-:Y:S01]  /*5dd40*/  UIMAD.WIDE UR4, UR4, 0x4, URZ ;  /* 0x00000004040478a5 */ /* 0x000fe2000f8e023f */
[----:B--2---:R0:W-:Y:S02]  /*5dd50*/  STG.E.U16 desc[UR10][R8.64], R6 ;  /* 0x0000000608007986 */ /* 0x0041e4000c10150a */
[----:B0-----:R-:W-:Y:S01]  /*5dd60*/  FFMA R6, R7, 0.69314718246459960938, R24 ;  /* 0x3f31721807067823 */ /* 0x001fe20000000018 */
[----:B------:R-:W-:Y:S01]  /*5dd70*/  FFMA R7, R12, 0.69314718246459960938, R16 ;  /* 0x3f3172180c077823 */ /* 0x000fe20000000010 */
[----:B------:R-:W0:Y:S01]  /*5dd80*/  LDC.64 R8, c[0x0][0x230] ;  /* 0x00008c00ff087b82 */ /* 0x000e220000000a00 */
[----:B------:R-:W1:Y:S01]  /*5dd90*/  S2R R16, SR_TID.X ;  /* 0x0000000000107919 */ /* 0x000e620000002100 */
[----:B---3--:R-:W-:Y:S04]  /*5dda0*/  STG.E.U16 desc[UR10][R26.64], R5 ;  /* 0x000000051a007986 */ /* 0x008fe8000c10150a */
[----:B------:R2:W-:Y:S04]  /*5ddb0*/  STG.E.U16 desc[UR10][R10.64], R4 ;  /* 0x000000040a007986 */ /* 0x0005e8000c10150a */
[----:B------:R3:W-:Y:S04]  /*5ddc0*/  STG.E.U16 desc[UR10][R22.64], R3 ;  /* 0x0000000316007986 */ /* 0x0007e8000c10150a */
[----:B------:R3:W-:Y:S04]  /*5ddd0*/  STG.E.U16 desc[UR10][R18.64], R0 ;  /* 0x0000000012007986 */ /* 0x0007e8000c10150a */
[----:B----4-:R4:W-:Y:S01]  /*5dde0*/  STG.E.U16 desc[UR10][R28.64], R2 ;  /* 0x000000021c007986 */ /* 0x0109e2000c10150a */
[----:B--2---:R-:W-:-:S02]  /*5ddf0*/  FSEL R11, R14, -INF , P2 ;  /* 0xff8000000e0b7808 */ /* 0x004fc40001000000 */
[----:B------:R-:W-:-:S03]  /*5de00*/  FSEL R10, R25, -INF , P4 ;  /* 0xff800000190a7808 */ /* 0x000fc60002000000 */
[----:B------:R-:W-:Y:S02]  /*5de10*/  FFMA R4, R11, 0.69314718246459960938, R17 ;  /* 0x3f3172180b047823 */ /* 0x000fe40000000011 */
[----:B------:R-:W-:Y:S01]  /*5de20*/  FFMA R5, R10, 0.69314718246459960938, R13 ;  /* 0x3f3172180a057823 */ /* 0x000fe2000000000d */
[----:B-1----:R-:W-:-:S04]  /*5de30*/  SHF.L.U32 R16, R16, 0x2, RZ ;  /* 0x0000000210107819 */ /* 0x002fc800000006ff */
[----:B------:R-:W-:Y:S01]  /*5de40*/  LOP3.LUT R16, R16, 0x70, RZ, 0xc0, !PT ;  /* 0x0000007010107812 */ /* 0x000fe200078ec0ff */
[----:B------:R-:W-:Y:S01]  /*5de50*/  BAR.SYNC.DEFER_BLOCKING 0x0 ;  /* 0x0000000000007b1d */ /* 0x000fe20000010000 */
[C---:B---3--:R-:W-:Y:S01]  /*5de60*/  SHF.L.U32 R3, R20.reuse, 0x2, RZ ;  /* 0x0000000214037819 */ /* 0x048fe200000006ff */
[----:B------:R-:W-:-:S04]  /*5de70*/  IMAD.HI R0, R20, 0x4, RZ ;  /* 0x0000000414007827 */ /* 0x000fc800078e02ff */
[----:B------:R4:W-:Y:S02]  /*5de80*/  STS.128 [R16+UR6], R4 ;  /* 0x0000000410007988 */ /* 0x0009e40008000c06 */
[----:B------:R-:W-:Y:S01]  /*5de90*/  BAR.SYNC.DEFER_BLOCKING 0x0 ;  /* 0x0000000000007b1d */ /* 0x000fe20000010000 */
[----:B0-----:R-:W-:-:S04]  /*5dea0*/  IADD3 R8, P1, P2, R3, UR7, R8 ;  /* 0x0000000703087c10 */ /* 0x001fc8000fa3e008 */
[----:B------:R-:W-:Y:S01]  /*5deb0*/  IADD3.X R9, R0, UR5, R9, P1, P2 ;  /* 0x0000000500097c10 */ /* 0x000fe20008fe4409 */
[----:B------:R-:W-:Y:S08]  /*5dec0*/  @P0 EXIT ;  /* 0x000000000000094d */ /* 0x000ff00003800000 */
[----:B----4-:R-:W2:Y:S04]  /*5ded0*/  LDL.LU R16, [R1+0x274] ;  /* 0x0002740001107983 */ /* 0x010ea80000300800 */
[----:B--2---:R-:W0:Y:S04]  /*5dee0*/  LDS R3, [R16] ;  /* 0x0000000010037984 */ /* 0x004e280000000800 */
[----:B0-----:R-:W-:Y:S01]  /*5def0*/  STG.E desc[UR10][R8.64], R3 ;  /* 0x0000000308007986 */ /* 0x001fe2000c10190a */
[----:B------:R-:W-:Y:S05]  /*5df00*/  EXIT ;  /* 0x000000000000794d */ /* 0x000fea0003800000 */
.L_x_2:
[----:B------:R-:W-:-:S00]  /*5df10*/  BRA `(.L_x_2) ;  /* 0xfffffffc00fc7947 */ /* 0x000fc0000383ffff */
[----:B------:R-:W-:-:S00]  /*5df20*/  NOP ;  /* 0x0000000000007918 */ /* 0x000fc00000000000 */
        /* <DEDUP_REMOVED lines=13> */
.L_x_3:


//--------------------- .nv.global.init           --------------------------
	.section	.nv.global.init,"aw",@progbits
.nv.global.init:
	.type		_$_str,@object
	.size		_$_str,(.L_0 - _$_str)
_$_str:
        /*0000*/ 	.byte	0x5f, 0x5f, 0x43, 0x55, 0x44, 0x41, 0x5f, 0x46, 0x54, 0x5a, 0x00
.L_0:


//--------------------- .nv.shared.attn_fwd       --------------------------
	.section	.nv.shared.attn_fwd,"aw",@nobits
	.sectionflags	@""
	.align	16
	.zero		1024


//--------------------- .nv.shared.reserved.0     --------------------------
	.section	.nv.shared.reserved.0,"aw",@nobits
	.weak		__nv_reservedSMEM_offset_0_alias
	.size		__nv_reservedSMEM_offset_0_alias, 0, 0
	.other		__nv_reservedSMEM_offset_0_alias,@"STO_CUDA_RESERVED_SHARED STV_DEFAULT"
__nv_reservedSMEM_offset_0_alias:
	.zero		0


//--------------------- .nv.constant0.attn_fwd    --------------------------
	.section	.nv.constant0.attn_fwd,"a",@progbits
	.sectionflags	@""
	.align	4
.nv.constant0.attn_fwd:
	.zero		664


//--------------------- SYMBOLS --------------------------

	.type		.nv.reservedSmem.offset0,@object
	.size		.nv.reservedSmem.offset0,0x4
